def attn_fwd(
    Q,
    K,
    V,
    Out,
    Lse,
    sm_scale,
    stride_qz,
    stride_qh,
    stride_qm,
    stride_qk,
    stride_kz,
    stride_kh,
    stride_kn,
    stride_kk,
    stride_vz,
    stride_vh,
    stride_vn,
    stride_vk,
    stride_oz,
    stride_oh,
    stride_om,
    stride_ok,
    seqlen_q,
    seqlen_k,
    BLOCK_M: tl.constexpr,
    BLOCK_N: tl.constexpr,
    HEAD_DIM: tl.constexpr,
    CAUSAL: tl.constexpr,
):
    start_m = tl.program_id(0)
    off_hz = tl.program_id(1)
    q_off = off_hz * stride_qh
    k_off = off_hz * stride_kh
    v_off = off_hz * stride_vh
    offs_m = start_m * BLOCK_M + tl.arange(0, BLOCK_M)
    offs_d = tl.arange(0, HEAD_DIM)
    offs_n = tl.arange(0, BLOCK_N)
    q_ptrs = Q + q_off + offs_m[:, None] * stride_qm + offs_d[None, :] * stride_qk
    k_ptrs = K + k_off + offs_d[:, None] * stride_kk + offs_n[None, :] * stride_kn
    v_ptrs = V + v_off + offs_n[:, None] * stride_vn + offs_d[None, :] * stride_vk
    m_i = tl.full([BLOCK_M], float("-inf"), dtype=tl.float32)
    l_i = tl.zeros([BLOCK_M], dtype=tl.float32) + 1.0
    acc = tl.zeros([BLOCK_M, HEAD_DIM], dtype=tl.float32)
    q = tl.load(q_ptrs)
    acc, l_i, m_i = _attn_fwd_inner(
        acc,
        l_i,
        m_i,
        q,
        k_ptrs,
        v_ptrs,
        sm_scale,
        stride_kn,
        stride_vn,
        start_m,
        seqlen_k,
        BLOCK_M,
        BLOCK_N,
        HEAD_DIM,
        CAUSAL,
    )
    acc = acc / l_i[:, None]
    lse = m_i + tl.math.log2(l_i) / 1.4426950408889634
    o_ptrs = (
        Out
        + off_hz * stride_oh
        + offs_m[:, None] * stride_om
        + offs_d[None, :] * stride_ok
    )
    tl.store(o_ptrs, acc.to(Out.dtype.element_ty))
    tl.store(Lse + off_hz * seqlen_q + offs_m, lse)

# config = {"BLOCK_M": 128, "BLOCK_N": 128, "HEAD_DIM": 64, "arch": "sm_100", "causal": true, "dtype": "fp8e4m3", "num_stages": 2, "num_warps": 4}
# arch = sm_100


// ===== COMPILED SASS (sm_100a) =====

	.target	sm_100a

	.elftype	@"ET_EXEC"


//--------------------- .note.nv.tkinfo           --------------------------
	.section	.note.nv.tkinfo,"",@"SHT_NOTE"
	.sectionflags	@"SHF_NOTE_NV_TKINFO"
	.tkinfo
        /*0018*/ 	.word	0x00000081
        /*0030*/ 	.string	""
        /*0030*/ 	.string	"ptxas-blackwell"
        /*0030*/ 	.string	"Cuda compilation tools, release 12.9, V12.9.86"
        /*0030*/ 	.string	"Build cuda_12.9.r12.9/compiler.36037853_0"
        /*0030*/ 	.string	"-v  -suppress-debug-info  -lineinfo  -arch sm_100a "



//--------------------- .note.nv.cuver            --------------------------
	.section	.note.nv.cuver,"",@"SHT_NOTE"
	.sectionflags	@"SHF_NOTE_NV_CUVER"
        /*0018*/ 	.short	0x0001
        /*001a*/ 	.short	0x0064
        /*001c*/ 	.short	0x0001
        /*001e*/ 	.short	0x0000
        /*0020*/ 	.short	0x0001
        /*0022*/ 	.short	0x0000


//--------------------- .nv.info                  --------------------------
	.section	.nv.info,"",@"SHT_CUDA_INFO"
	.align	4


	//----- nvinfo : EIATTR_REGCOUNT
	.align		4
        /*0000*/ 	.byte	0x04, 0x2f
        /*0002*/ 	.short	(.L_5 - .L_4)
	.align		4
.L_4:
        /*0004*/ 	.word	index@(attn_fwd)
        /*0008*/ 	.word	0x000000ff


	//----- nvinfo : EIATTR_FRAME_SIZE
	.align		4
.L_5:
        /*000c*/ 	.byte	0x04, 0x11
        /*000e*/ 	.short	(.L_7 - .L_6)
	.align		4
.L_6:
        /*0010*/ 	.word	index@($__internal_2_$__cuda_sm10x_tcgen05_guardrail_trap_unallocated_columns_being_dealloced)
        /*0014*/ 	.word	0x00000458


	//----- nvinfo : EIATTR_FRAME_SIZE
	.align		4
.L_7:
        /*0018*/ 	.byte	0x04, 0x11
        /*001a*/ 	.short	(.L_9 - .L_8)
	.align		4
.L_8:
        /*001c*/ 	.word	index@($__internal_1_$__cuda_sm10x_tcgen05_guardrail_trap_phase_invalid_during_alloc)
        /*0020*/ 	.word	0x00000458


	//----- nvinfo : EIATTR_FRAME_SIZE
	.align		4
.L_9:
        /*0024*/ 	.byte	0x04, 0x11
        /*0026*/ 	.short	(.L_11 - .L_10)
	.align		4
.L_10:
        /*0028*/ 	.word	index@($__internal_0_$__cuda_sm10x_tcgen05_guardrail_trap_col_being_dealloced_not_returned_by_alloc)
        /*002c*/ 	.word	0x00000458


	//----- nvinfo : EIATTR_FRAME_SIZE
	.align		4
.L_11:
        /*0030*/ 	.byte	0x04, 0x11
        /*0032*/ 	.short	(.L_13 - .L_12)
	.align		4
.L_12:
        /*0034*/ 	.word	index@(attn_fwd)
        /*0038*/ 	.word	0x00000458


	//----- nvinfo : EIATTR_MIN_STACK_SIZE
	.align		4
.L_13:
        /*003c*/ 	.byte	0x04, 0x12
        /*003e*/ 	.short	(.L_15 - .L_14)
	.align		4
.L_14:
        /*0040*/ 	.word	index@(attn_fwd)
        /*0044*/ 	.word	0x00000458
.L_15:


//--------------------- .nv.info.attn_fwd         --------------------------
	.section	.nv.info.attn_fwd,"",@"SHT_CUDA_INFO"
	.sectionflags	@""
	.align	4


	//----- nvinfo : EIATTR_CUDA_API_VERSION
	.align		4
        /*0000*/ 	.byte	0x04, 0x37
        /*0002*/ 	.short	(.L_17 - .L_16)
.L_16:
        /*0004*/ 	.word	0x00000081


	//----- nvinfo : EIATTR_KPARAM_INFO
	.align		4
.L_17:
        /*0008*/ 	.byte	0x04, 0x17
        /*000a*/ 	.short	(.L_19 - .L_18)
.L_18:
        /*000c*/ 	.word	0x00000000
        /*0010*/ 	.short	0x0019
        /*0012*/ 	.short	0x0080
        /*0014*/ 	.byte	0x00, 0xf4, 0x21, 0x00


	//----- nvinfo : EIATTR_KPARAM_INFO
	.align		4
.L_19:
        /*0018*/ 	.byte	0x04, 0x17
        /*001a*/ 	.short	(.L_21 - .L_20)
.L_20:
        /*001c*/ 	.word	0x00000000
        /*0020*/ 	.short	0x0018
        /*0022*/ 	.short	0x0078
        /*0024*/ 	.byte	0x00, 0xf4, 0x21, 0x00


	//----- nvinfo : EIATTR_KPARAM_INFO
	.align		4
.L_21:
        /*0028*/ 	.byte	0x04, 0x17
        /*002a*/ 	.short	(.L_23 - .L_22)
.L_22:
        /*002c*/ 	.word	0x00000000
        /*0030*/ 	.short	0x0017
        /*0032*/ 	.short	0x0070
        /*0034*/ 	.byte	0x00, 0xf0, 0x11, 0x00


	//----- nvinfo : EIATTR_KPARAM_INFO
	.align		4
.L_23:
        /*0038*/ 	.byte	0x04, 0x17
        /*003a*/ 	.short	(.L_25 - .L_24)
.L_24:
        /*003c*/ 	.word	0x00000000
        /*0040*/ 	.short	0x0016
        /*0042*/ 	.short	0x006c
        /*0044*/ 	.byte	0x00, 0xf0, 0x11, 0x00


	//----- nvinfo : EIATTR_KPARAM_INFO
	.align		4
.L_25:
        /*0048*/ 	.byte	0x04, 0x17
        /*004a*/ 	.short	(.L_27 - .L_26)
.L_26:
        /*004c*/ 	.word	0x00000000
        /*0050*/ 	.short	0x0015
        /*0052*/ 	.short	0x0068
        /*0054*/ 	.byte	0x00, 0xf0, 0x11, 0x00


	//----- nvinfo : EIATTR_KPARAM_INFO
	.align		4
.L_27:
        /*0058*/ 	.byte	0x04, 0x17
        /*005a*/ 	.short	(.L_29 - .L_28)
.L_28:
        /*005c*/ 	.word	0x00000000
        /*0060*/ 	.short	0x0014
        /*0062*/ 	.short	0x0064
        /*0064*/ 	.byte	0x00, 0xf0, 0x11, 0x00


	//----- nvinfo : EIATTR_KPARAM_INFO
	.align		4
.L_29:
        /*0068*/ 	.byte	0x04, 0x17
        /*006a*/ 	.short	(.L_31 - .L_30)
.L_30:
        /*006c*/ 	.word	0x00000000
        /*0070*/ 	.short	0x0013
        /*0072*/ 	.short	0x0060
        /*0074*/ 	.byte	0x00, 0xf0, 0x11, 0x00


	//----- nvinfo : EIATTR_KPARAM_INFO
	.align		4
.L_31:
        /*0078*/ 	.byte	0x04, 0x17
        /*007a*/ 	.short	(.L_33 - .L_32)
.L_32:
        /*007c*/ 	.word	0x00000000
        /*0080*/ 	.short	0x0012
        /*0082*/ 	.short	0x005c
        /*0084*/ 	.byte	0x00, 0xf0, 0x11, 0x00


	//----- nvinfo : EIATTR_KPARAM_INFO
	.align		4
.L_33:
        /*0088*/ 	.byte	0x04, 0x17
        /*008a*/ 	.short	(.L_35 - .L_34)
.L_34:
        /*008c*/ 	.word	0x00000000
        /*0090*/ 	.short	0x0011
        /*0092*/ 	.short	0x0058
        /*0094*/ 	.byte	0x00, 0xf0, 0x11, 0x00


	//----- nvinfo : EIATTR_KPARAM_INFO
	.align		4
.L_35:
        /*0098*/ 	.byte	0x04, 0x17
        /*009a*/ 	.short	(.L_37 - .L_36)
.L_36:
        /*009c*/ 	.word	0x00000000
        /*00a0*/ 	.short	0x0010
        /*00a2*/ 	.short	0x0054
        /*00a4*/ 	.byte	0x00, 0xf0, 0x11, 0x00


	//----- nvinfo : EIATTR_KPARAM_INFO
	.align		4
.L_37:
        /*00a8*/ 	.byte	0x04, 0x17
        /*00aa*/ 	.short	(.L_39 - .L_38)
.L_38:
        /*00ac*/ 	.word	0x00000000
        /*00b0*/ 	.short	0x000f
        /*00b2*/ 	.short	0x0050
        /*00b4*/ 	.byte	0x00, 0xf0, 0x11, 0x00


	//----- nvinfo : EIATTR_KPARAM_INFO
	.align		4
.L_39:
        /*00b8*/ 	.byte	0x04, 0x17
        /*00ba*/ 	.short	(.L_41 - .L_40)
.L_40:
        /*00bc*/ 	.word	0x00000000
        /*00c0*/ 	.short	0x000e
        /*00c2*/ 	.short	0x004c
        /*00c4*/ 	.byte	0x00, 0xf0, 0x11, 0x00


	//----- nvinfo : EIATTR_KPARAM_INFO
	.align		4
.L_41:
        /*00c8*/ 	.byte	0x04, 0x17
        /*00ca*/ 	.short	(.L_43 - .L_42)
.L_42:
        /*00cc*/ 	.word	0x00000000
        /*00d0*/ 	.short	0x000d
        /*00d2*/ 	.short	0x0048
        /*00d4*/ 	.byte	0x00, 0xf0, 0x11, 0x00


	//----- nvinfo : EIATTR_KPARAM_INFO
	.align		4
.L_43:
        /*00d8*/ 	.byte	0x04, 0x17
        /*00da*/ 	.short	(.L_45 - .L_44)
.L_44:
        /*00dc*/ 	.word	0x00000000
        /*00e0*/ 	.short	0x000c
        /*00e2*/ 	.short	0x0044
        /*00e4*/ 	.byte	0x00, 0xf0, 0x11, 0x00


	//----- nvinfo : EIATTR_KPARAM_INFO
	.align		4
.L_45:
        /*00e8*/ 	.byte	0x04, 0x17
        /*00ea*/ 	.short	(.L_47 - .L_46)
.L_46:
        /*00ec*/ 	.word	0x00000000
        /*00f0*/ 	.short	0x000b
        /*00f2*/ 	.short	0x0040
        /*00f4*/ 	.byte	0x00, 0xf0, 0x11, 0x00


	//----- nvinfo : EIATTR_KPARAM_INFO
	.align		4
.L_47:
        /*00f8*/ 	.byte	0x04, 0x17
        /*00fa*/ 	.short	(.L_49 - .L_48)
.L_48:
        /*00fc*/ 	.word	0x00000000
        /*0100*/ 	.short	0x000a
        /*0102*/ 	.short	0x003c
        /*0104*/ 	.byte	0x00, 0xf0, 0x11, 0x00


	//----- nvinfo : EIATTR_KPARAM_INFO
	.align		4
.L_49:
        /*0108*/ 	.byte	0x04, 0x17
        /*010a*/ 	.short	(.L_51 - .L_50)
.L_50:
        /*010c*/ 	.word	0x00000000
        /*0110*/ 	.short	0x0009
        /*0112*/ 	.short	0x0038
        /*0114*/ 	.byte	0x00, 0xf0, 0x11, 0x00


	//----- nvinfo : EIATTR_KPARAM_INFO
	.align		4
.L_51:
        /*0118*/ 	.byte	0x04, 0x17
        /*011a*/ 	.short	(.L_53 - .L_52)
.L_52:
        /*011c*/ 	.word	0x00000000
        /*0120*/ 	.short	0x0008
        /*0122*/ 	.short	0x0034
        /*0124*/ 	.byte	0x00, 0xf0, 0x11, 0x00


	//----- nvinfo : EIATTR_KPARAM_INFO
	.align		4
.L_53:
        /*0128*/ 	.byte	0x04, 0x17
        /*012a*/ 	.short	(.L_55 - .L_54)
.L_54:
        /*012c*/ 	.word	0x00000000
        /*0130*/ 	.short	0x0007
        /*0132*/ 	.short	0x0030
        /*0134*/ 	.byte	0x00, 0xf0, 0x11, 0x00


	//----- nvinfo : EIATTR_KPARAM_INFO
	.align		4
.L_55:
        /*0138*/ 	.byte	0x04, 0x17
        /*013a*/ 	.short	(.L_57 - .L_56)
.L_56:
        /*013c*/ 	.word	0x00000000
        /*0140*/ 	.short	0x0006
        /*0142*/ 	.short	0x002c
        /*0144*/ 	.byte	0x00, 0xf0, 0x11, 0x00


	//----- nvinfo : EIATTR_KPARAM_INFO
	.align		4
.L_57:
        /*0148*/ 	.byte	0x04, 0x17
        /*014a*/ 	.short	(.L_59 - .L_58)
.L_58:
        /*014c*/ 	.word	0x00000000
        /*0150*/ 	.short	0x0005
        /*0152*/ 	.short	0x0028
        /*0154*/ 	.byte	0x00, 0xf0, 0x11, 0x00


	//----- nvinfo : EIATTR_KPARAM_INFO
	.align		4
.L_59:
        /*0158*/ 	.byte	0x04, 0x17
        /*015a*/ 	.short	(.L_61 - .L_60)
.L_60:
        /*015c*/ 	.word	0x00000000
        /*0160*/ 	.short	0x0004
        /*0162*/ 	.short	0x0020
        /*0164*/ 	.byte	0x00, 0xf4, 0x21, 0x00


	//----- nvinfo : EIATTR_KPARAM_INFO
	.align		4
.L_61:
        /*0168*/ 	.byte	0x04, 0x17
        /*016a*/ 	.short	(.L_63 - .L_62)
.L_62:
        /*016c*/ 	.word	0x00000000
        /*0170*/ 	.short	0x0003
        /*0172*/ 	.short	0x0018
        /*0174*/ 	.byte	0x00, 0xf4, 0x21, 0x00


	//----- nvinfo : EIATTR_KPARAM_INFO
	.align		4
.L_63:
        /*0178*/ 	.byte	0x04, 0x17
        /*017a*/ 	.short	(.L_65 - .L_64)
.L_64:
        /*017c*/ 	.word	0x00000000
        /*0180*/ 	.short	0x0002
        /*0182*/ 	.short	0x0010
        /*0184*/ 	.byte	0x00, 0xf4, 0x21, 0x00


	//----- nvinfo : EIATTR_KPARAM_INFO
	.align		4
.L_65:
        /*0188*/ 	.byte	0x04, 0x17
        /*018a*/ 	.short	(.L_67 - .L_66)
.L_66:
        /*018c*/ 	.word	0x00000000
        /*0190*/ 	.short	0x0001
        /*0192*/ 	.short	0x0008
        /*0194*/ 	.byte	0x00, 0xf4, 0x21, 0x00


	//----- nvinfo : EIATTR_KPARAM_INFO
	.align		4
.L_67:
        /*0198*/ 	.byte	0x04, 0x17
        /*019a*/ 	.short	(.L_69 - .L_68)
.L_68:
        /*019c*/ 	.word	0x00000000
        /*01a0*/ 	.short	0x0000
        /*01a2*/ 	.short	0x0000
        /*01a4*/ 	.byte	0x00, 0xf4, 0x21, 0x00


	//----- nvinfo : EIATTR_AT_ENTRY_FRAGMENTS
	.align		4
.L_69:
        /*01a8*/ 	.byte	0x04, 0x4f
        /*01aa*/ 	.short	(.L_71 - .L_70)


	//   ....[0]....
.L_70:
        /*01ac*/ 	.word	0x00000004


	//----- nvinfo : EIATTR_RESERVED_SMEM_USED
	.align		4
.L_71:
        /*01b0*/ 	.byte	0x01, 0x41
	.zero		2


	//----- nvinfo : EIATTR_SPARSE_MMA_MASK
	.align		4
        /*01b4*/ 	.byte	0x03, 0x50
        /*01b6*/ 	.short	0x0000


	//----- nvinfo : EIATTR_TCGEN05_1CTA_USED
	.align		4
        /*01b8*/ 	.byte	0x01, 0x51
	.zero		2


	//----- nvinfo : EIATTR_MAXREG_COUNT
	.align		4
        /*01bc*/ 	.byte	0x03, 0x1b
        /*01be*/ 	.short	0x00ff


	//----- nvinfo : EIATTR_NUM_BARRIERS
	.align		4
        /*01c0*/ 	.byte	0x02, 0x4c
        /*01c2*/ 	.byte	0x01
	.zero		1


	//----- nvinfo : EIATTR_ANNOTATIONS
	.align		4
        /*01c4*/ 	.byte	0x04, 0x55
        /*01c6*/ 	.short	(.L_73 - .L_72)


	//   ....[0]....
.L_72:
        /*01c8*/ 	.word	0x00000001
        /*01cc*/ 	.byte	0x40, 0x15, 0x00, 0x00, 0x01, 0x00, 0x00, 0x00, 0xe0, 0x16, 0x00, 0x00, 0x01, 0x00, 0x00, 0x00
        /* <DEDUP_REMOVED lines=152> */
        /*0b5c*/ 	.byte	0xa0, 0x46, 0x01, 0x00


	//----- nvinfo : EIATTR_INT_WARP_WIDE_INSTR_OFFSETS
	.align		4
.L_73:
        /*0b60*/ 	.byte	0x04, 0x31
        /*0b62*/ 	.short	(.L_75 - .L_74)


	//   ....[0]....
.L_74:
        /*0b64*/ 	.word	0x00002a90


	//   ....[1]....
        /*0b68*/ 	.word	0x00002ab0


	//   ....[2]....
        /*0b6c*/ 	.word	0x00003370


	//   ....[3]....
        /*0b70*/ 	.word	0x000039e0


	//   ....[4]....
        /*0b74*/ 	.word	0x0000c9b0


	//   ....[5]....
        /*0b78*/ 	.word	0x00016fd0


	//   ....[6]....
        /*0b7c*/ 	.word	0x00017020


	//----- nvinfo : EIATTR_COOP_GROUP_MASK_REGIDS
	.align		4
.L_75:
        /*0b80*/ 	.byte	0x04, 0x29
        /*0b82*/ 	.short	(.L_77 - .L_76)


	//   ....[0]....
.L_76:
        /*0b84*/ 	.word	0xffffffff


	//   ....[1]....
        /*0b88*/ 	.word	0xffffffff


	//   ....[2]....
        /*0b8c*/ 	.word	0xffffffff


	//   ....[3]....
        /*0b90*/ 	.word	0xffffffff


	//----- nvinfo : EIATTR_COOP_GROUP_INSTR_OFFSETS
	.align		4
.L_77:
        /*0b94*/ 	.byte	0x04, 0x28
        /*0b96*/ 	.short	(.L_79 - .L_78)


	//   ....[0]....
.L_78:
        /*0b98*/ 	.word	0x00000070


	//   ....[1]....
        /*0b9c*/ 	.word	0x00000330


	//   ....[2]....
        /*0ba0*/ 	.word	0x00016e60


	//   ....[3]....
        /*0ba4*/ 	.word	0x000170d0


	//----- nvinfo : EIATTR_VRC_CTA_INIT_COUNT
	.align		4
.L_79:
        /*0ba8*/ 	.byte	0x02, 0x4a
        /*0baa*/ 	.byte	0x80
	.zero		1


	//----- nvinfo : EIATTR_MBARRIER_INSTR_OFFSETS
	.align		4
        /*0bac*/ 	.byte	0x04, 0x39
        /*0bae*/ 	.short	(.L_81 - .L_80)


	//   ....[0]....
.L_80:
        /*0bb0*/ 	.word	0x00002fc0
        /*0bb4*/ 	.word	0x000000ff
        /*0bb8*/ 	.word	0x00000000
        /*0bbc*/ 	.short	0x0100
        /*0bbe*/ 	.byte	0x0a
	.zero		1


	//   ....[1]....
        /*0bc0*/ 	.word	0x000033c0
        /*0bc4*/ 	.word	0x000000ff
        /*0bc8*/ 	.word	0x0000c008
        /*0bcc*/ 	.short	0x0100
        /*0bce*/ 	.byte	0x0d
	.zero		1


	//   ....[2]....
        /*0bd0*/ 	.word	0x00003aa0
        /*0bd4*/ 	.word	0x000000ff
        /*0bd8*/ 	.word	0x00008000
        /*0bdc*/ 	.short	0x0100
        /*0bde*/ 	.byte	0x0d
	.zero		1


	//   ....[3]....
        /*0be0*/ 	.word	0x00003ca0
        /*0be4*/ 	.word	0x000000ff
        /*0be8*/ 	.word	0x00008000
        /*0bec*/ 	.short	0x010a
        /*0bee*/ 	.byte	0x0d
	.zero		1


	//   ....[4]....
        /*0bf0*/ 	.word	0x00004000
        /*0bf4*/ 	.word	0x000000ff
        /*0bf8*/ 	.word	0x00008000
        /*0bfc*/ 	.short	0x0108
        /*0bfe*/ 	.byte	0x0d
	.zero		1


	//   ....[5]....
        /*0c00*/ 	.word	0x0000ca70
        /*0c04*/ 	.word	0x000000ff
        /*0c08*/ 	.word	0x0000c010
        /*0c0c*/ 	.short	0x0100
        /*0c0e*/ 	.byte	0x0d
	.zero		1


	//   ....[6]....
        /*0c10*/ 	.word	0x0000cd20
        /*0c14*/ 	.word	0x000000ff
        /*0c18*/ 	.word	0x0000c010
        /*0c1c*/ 	.short	0x010a
        /*0c1e*/ 	.byte	0x0d
	.zero		1


	//   ....[7]....
        /*0c20*/ 	.word	0x00010840
        /*0c24*/ 	.word	0x000000ff
        /*0c28*/ 	.word	0x0000c010
        /*0c2c*/ 	.short	0x0108
        /*0c2e*/ 	.byte	0x0d
	.zero		1


	//   ....[8]....
        /*0c30*/ 	.word	0x000108d0
        /*0c34*/ 	.word	0x000000ff
        /*0c38*/ 	.word	0x00000000
        /*0c3c*/ 	.short	0x010a
        /*0c3e*/ 	.byte	0x0a
	.zero		1


	//   ....[9]....
        /*0c40*/ 	.word	0x00014720
        /*0c44*/ 	.word	0x000000ff
        /*0c48*/ 	.word	0x00000000
        /*0c4c*/ 	.short	0x010a
        /*0c4e*/ 	.byte	0x0a
	.zero		1


	//   ....[10]....
        /*0c50*/ 	.word	0x00014890
        /*0c54*/ 	.word	0x000000ff
        /*0c58*/ 	.word	0x0000c000
        /*0c5c*/ 	.short	0x0108
        /*0c5e*/ 	.byte	0x0d
	.zero		1


	//   ....[11]....
        /*0c60*/ 	.word	0x000149e0
        /*0c64*/ 	.word	0x000000ff
        /*0c68*/ 	.word	0x0000c008
        /*0c6c*/ 	.short	0x0108
        /*0c6e*/ 	.byte	0x0d
	.zero		1


	//   ....[12]....
        /*0c70*/ 	.word	0x000170f0
        /*0c74*/ 	.word	0x000000ff
        /*0c78*/ 	.word	0x00008000
        /*0c7c*/ 	.short	0x010a
        /*0c7e*/ 	.byte	0x0d
	.zero		1


	//   ....[13]....
        /*0c80*/ 	.word	0x00017120
        /*0c84*/ 	.word	0x000000ff
        /*0c88*/ 	.word	0x0000c010
        /*0c8c*/ 	.short	0x010a
        /*0c8e*/ 	.byte	0x0d
	.zero		1


	//   ....[14]....
        /*0c90*/ 	.word	0x00017160
        /*0c94*/ 	.word	0x000000ff
        /*0c98*/ 	.word	0x00000000
        /*0c9c*/ 	.short	0x010a
        /*0c9e*/ 	.byte	0x0a
	.zero		1


	//   ....[15]....
        /*0ca0*/ 	.word	0x00017190
        /*0ca4*/ 	.word	0x000000ff
        /*0ca8*/ 	.word	0x00000000
        /*0cac*/ 	.short	0x010a
        /*0cae*/ 	.byte	0x0a
	.zero		1


	//----- nvinfo : EIATTR_NUM_MBARRIERS
	.align		4
.L_81:
        /*0cb0*/ 	.byte	0x03, 0x38
        /*0cb2*/ 	.short	0xffff


	//----- nvinfo : EIATTR_EXIT_INSTR_OFFSETS
	.align		4
        /*0cb4*/ 	.byte	0x04, 0x1c
        /*0cb6*/ 	.short	(.L_83 - .L_82)


	//   ....[0]....
.L_82:
        /*0cb8*/ 	.word	0x000170e0


	//----- nvinfo : EIATTR_REQNTID
	.align		4
.L_83:
        /*0cbc*/ 	.byte	0x04, 0x10
        /*0cbe*/ 	.short	(.L_85 - .L_84)
.L_84:
        /*0cc0*/ 	.word	0x00000080
        /*0cc4*/ 	.word	0x00000001
        /*0cc8*/ 	.word	0x00000001


	//----- nvinfo : EIATTR_CRS_STACK_SIZE
	.align		4
.L_85:
        /*0ccc*/ 	.byte	0x04, 0x1e
        /*0cce*/ 	.short	(.L_87 - .L_86)
.L_86:
        /*0cd0*/ 	.word	0x00000000


	//----- nvinfo : EIATTR_CBANK_PARAM_SIZE
	.align		4
.L_87:
        /*0cd4*/ 	.byte	0x03, 0x19
        /*0cd6*/ 	.short	0x0088


	//----- nvinfo : EIATTR_PARAM_CBANK
	.align		4
        /*0cd8*/ 	.byte	0x04, 0x0a
        /*0cda*/ 	.short	(.L_89 - .L_88)
	.align		4
.L_88:
        /*0cdc*/ 	.word	index@(.nv.constant0.attn_fwd)
        /*0ce0*/ 	.short	0x0380
        /*0ce2*/ 	.short	0x0088


	//----- nvinfo : EIATTR_SW_WAR
	.align		4
.L_89:
        /*0ce4*/ 	.byte	0x04, 0x36
        /*0ce6*/ 	.short	(.L_91 - .L_90)
.L_90:
        /*0ce8*/ 	.word	0x00000008
.L_91:


//--------------------- .nv.compat                --------------------------
	.section	.nv.compat,"",@"SHT_CUDA_COMPAT_INFO"
	.align	4
        /*0000*/ 	.byte	0x02, 0x02, 0x02, 0x00, 0x02, 0x05, 0x05, 0x00, 0x02, 0x03, 0x00, 0x00, 0x02, 0x06, 0x01, 0x00


//--------------------- .nv.callgraph             --------------------------
	.section	.nv.callgraph,"",@"SHT_CUDA_CALLGRAPH"
	.align	4
	.sectionentsize	8
	.align		4
        /*0000*/ 	.word	0x00000000
	.align		4
        /*0004*/ 	.word	0xffffffff
	.align		4
        /*0008*/ 	.word	0x00000000
	.align		4
        /*000c*/ 	.word	0xfffffffe
	.align		4
        /*0010*/ 	.word	0x00000000
	.align		4
        /*0014*/ 	.word	0xfffffffd
	.align		4
        /*0018*/ 	.word	0x00000000
	.align		4
        /*001c*/ 	.word	0xfffffffc


//--------------------- .nv.constant4             --------------------------
	.section	.nv.constant4,"a",@progbits
	.align	8
	.align		8
.nv.constant4:
        /*0000*/ 	.dword	_$_str


//--------------------- .text.attn_fwd            --------------------------
	.section	.text.attn_fwd,"ax",@progbits
	.align	128
        .global         attn_fwd
        .type           attn_fwd,@function
        .size           attn_fwd,(.L_x_27 - attn_fwd)
        .other          attn_fwd,@"STO_CUDA_ENTRY STV_DEFAULT"
attn_fwd:
.text.attn_fwd:
[----:B------:R-:W0:Y:S01]  /*0000*/  LDC R1, c[0x0][0x37c] ;  /* 0x0000df00ff017b82 */ /* 0x000e220000000800 */
[----:B------:R-:W1:Y:S01]  /*0010*/  S2R R0, SR_TID.X ;  /* 0x0000000000007919 */ /* 0x000e620000002100 */
[----:B0-----:R-:W-:Y:S01]  /*0020*/  VIADD R1, R1, 0xfffffba8 ;  /* 0xfffffba801017836 */ /* 0x001fe20000000000 */
[----:B-1----:R-:W-:-:S13]  /*0030*/  ISETP.GE.U32.AND P0, PT, R0, 0x20, PT ;  /* 0x000000200000780c */ /* 0x002fda0003f06070 */
[----:B------:R-:W-:Y:S02]  /*0040*/  VOTEU.ANY UP0, P0 ;  /* 0x0000000000ff7886 */ /* 0x000fe40000000100 */
[----:B------:R-:W-:Y:S05]  /*0050*/  BRA.U UP0, `(.L_x_0) ;  /* 0x0000000100b87547 */ /* 0x000fea000b800000 */
[----:B------:R-:W0:Y:S01]  /*0060*/  S2UR UR6, SR_CgaCtaId ;  /* 0x00000000000679c3 */ /* 0x000e220000008800 */
[----:B------:R-:W-:Y:S01]  /*0070*/  NOP ;  /* 0x0000000000007918 */ /* 0x000fe20000000000 */
[----:B------:R-:W-:Y:S02]  /*0080*/  UMOV UR4, 0x40 ;  /* 0x0000004000047882 */ /* 0x000fe40000000000 */
[----:B0-----:R-:W-:-:S09]  /*0090*/  ULEA UR4, UR6, UR4, 0x18 ;  /* 0x0000000406047291 */ /* 0x001fd2000f8ec0ff */
[----:B------:R-:W0:Y:S01]  /*00a0*/  LDS.U8 R0, [UR4] ;  /* 0x00000004ff007984 */ /* 0x000e220008000000 */
[----:B------:R-:W-:Y:S02]  /*00b0*/  UMOV UR4, 0x400 ;  /* 0x0000040000047882 */ /* 0x000fe40000000000 */
[----:B------:R-:W-:Y:S01]  /*00c0*/  ULEA UR4, UR6, UR4, 0x18 ;  /* 0x0000000406047291 */ /* 0x000fe2000f8ec0ff */
[----:B0-----:R-:W-:-:S13]  /*00d0*/  ISETP.NE.AND P0, PT, R0, RZ, PT ;  /* 0x000000ff0000720c */ /* 0x001fda0003f05270 */
[----:B------:R-:W-:Y:S05]  /*00e0*/  @P0 BRA `(.L_x_1) ;  /* 0x00000000007c0947 */ /* 0x000fea0003800000 */
[----:B------:R-:W-:-:S13]  /*00f0*/  ELECT P0, URZ, PT ;  /* 0x0000000000ff782f */ /* 0x000fda0003800000 */
[----:B------:R-:W-:Y:S05]  /*0100*/  @!P0 BRA `(.L_x_2) ;  /* 0x0000000000848947 */ /* 0x000fea0003800000 */
[----:B------:R-:W-:Y:S01]  /*0110*/  UMOV UR5, 0x8 ;  /* 0x0000000800057882 */ /* 0x000fe20000000000 */
[----:B------:R-:W-:Y:S02]  /*0120*/  IMAD.MOV.U32 R4, RZ, RZ, 0x1 ;  /* 0x00000001ff047424 */ /* 0x000fe400078e00ff */
[----:B------:R-:W-:Y:S02]  /*0130*/  IMAD.MOV.U32 R5, RZ, RZ, 0xff ;  /* 0x000000ffff057424 */ /* 0x000fe400078e00ff */
[----:B------:R-:W-:Y:S04]  /*0140*/  DEPBAR.LE SB0, 0x36 ;  /* 0x00008d800000791a */ /* 0x000fe80000000000 */
[----:B------:R-:W0:Y:S02]  /*0150*/  UTCATOMSWS.FIND_AND_SET.ALIGN UP1, UR5, UR5 ;  /* 0x00000005000575e3 */ /* 0x000e240008020800 */
[----:B0-----:R-:W-:-:S04]  /*0160*/  PLOP3.LUT P0, PT, PT, PT, UP1, 0x80, 0x8 ;  /* 0x000000000008781c */ /* 0x001fc80003f0f018 */
[----:B------:R-:W-:-:S04]  /*0170*/  SEL R0, RZ, 0xffffffff, !P0 ;  /* 0xffffffffff007807 */ /* 0x000fc80004000000 */
[----:B------:R-:W-:Y:S01]  /*0180*/  ISETP.NE.AND P0, PT, R0, RZ, PT ;  /* 0x000000ff0000720c */ /* 0x000fe20003f05270 */
[----:B------:R-:W-:-:S12]  /*0190*/  IMAD.U32 R0, RZ, RZ, UR5 ;  /* 0x00000005ff007e24 */ /* 0x000fd8000f8e00ff */
[----:B------:R-:W-:Y:S05]  /*01a0*/  @P0 BRA `(.L_x_3) ;  /* 0x0000000000240947 */ /* 0x000fea0003800000 */
.L_x_4:
[----:B------:R-:W-:Y:S05]  /*01b0*/  NANOSLEEP 0x64 ;  /* 0x000000640000795d */ /* 0x000fea0003800000 */
[----:B------:R-:W-:-:S05]  /*01c0*/  UMOV UR5, 0x8 ;  /* 0x0000000800057882 */ /* 0x000fca0000000000 */
[----:B------:R-:W-:Y:S04]  /*01d0*/  DEPBAR.LE SB0, 0x36 ;  /* 0x00008d800000791a */ /* 0x000fe80000000000 */
[----:B------:R-:W0:Y:S02]  /*01e0*/  UTCATOMSWS.FIND_AND_SET.ALIGN UP1, UR5, UR5 ;  /* 0x00000005000575e3 */ /* 0x000e240008020800 */
[----:B0-----:R-:W-:-:S04]  /*01f0*/  PLOP3.LUT P0, PT, PT, PT, UP1, 0x80, 0x8 ;  /* 0x000000000008781c */ /* 0x001fc80003f0f018 */
[----:B------:R-:W-:-:S04]  /*0200*/  SEL R0, RZ, 0xffffffff, !P0 ;  /* 0xffffffffff007807 */ /* 0x000fc80004000000 */
[----:B------:R-:W-:Y:S01]  /*0210*/  ISETP.NE.AND P0, PT, R0, RZ, PT ;  /* 0x000000ff0000720c */ /* 0x000fe20003f05270 */
[----:B------:R-:W-:-:S12]  /*0220*/  IMAD.U32 R0, RZ, RZ, UR5 ;  /* 0x00000005ff007e24 */ /* 0x000fd8000f8e00ff */
[----:B------:R-:W-:Y:S05]  /*0230*/  @!P0 BRA `(.L_x_4) ;  /* 0xfffffffc00dc8947 */ /* 0x000fea000383ffff */
.L_x_3:
[C---:B------:R-:W-:Y:S01]  /*0240*/  VIADD R3, R0.reuse, 0x10 ;  /* 0x0000001000037836 */ /* 0x040fe20000000000 */
[----:B------:R-:W-:Y:S01]  /*0250*/  UMOV UR5, 0x50 ;  /* 0x0000005000057882 */ /* 0x000fe20000000000 */
[----:B------:R-:W-:Y:S01]  /*0260*/  SHF.L.U32 R2, R5, R0, RZ ;  /* 0x0000000005027219 */ /* 0x000fe200000006ff */
[----:B------:R-:W-:Y:S01]  /*0270*/  ULEA UR5, UR6, UR5, 0x18 ;  /* 0x0000000506057291 */ /* 0x000fe2000f8ec0ff */
[----:B------:R-:W-:Y:S01]  /*0280*/  IMAD.SHL.U32 R0, R0, 0x20, RZ ;  /* 0x0000002000007824 */ /* 0x000fe200078e00ff */
[----:B------:R-:W-:-:S04]  /*0290*/  SHF.L.U32 R3, R4, R3, RZ ;  /* 0x0000000304037219 */ /* 0x000fc800000006ff */
[----:B------:R-:W-:-:S05]  /*02a0*/  LOP3.LUT R2, R3, R2, RZ, 0xfc, !PT ;  /* 0x0000000203027212 */ /* 0x000fca00078efcff */
[----:B------:R0:W-:Y:S04]  /*02b0*/  ATOMS.OR RZ, [UR5], R2 ;  /* 0x00000002ffff798c */ /* 0x0001e8000b000005 */
[----:B------:R0:W-:Y:S01]  /*02c0*/  STS [UR4], R0 ;  /* 0x00000000ff007988 */ /* 0x0001e20008000804 */
[----:B------:R-:W-:Y:S05]  /*02d0*/  BRA `(.L_x_2) ;  /* 0x0000000000107947 */ /* 0x000fea0003800000 */
.L_x_1:
[----:B------:R-:W-:Y:S01]  /*02e0*/  IMAD.MOV.U32 R0, RZ, RZ, -0x1 ;  /* 0xffffffffff007424 */ /* 0x000fe200078e00ff */
[----:B------:R-:W-:-:S04]  /*02f0*/  MOV R2, 0x320 ;  /* 0x0000032000027802 */ /* 0x000fc80000000f00 */
[----:B------:R0:W-:Y:S03]  /*0300*/  STS [UR4], R0 ;  /* 0x00000000ff007988 */ /* 0x0001e60008000804 */
[----:B0-----:R-:W-:Y:S05]  /*0310*/  CALL.REL.NOINC `($__internal_1_$__cuda_sm10x_tcgen05_guardrail_trap_phase_invalid_during_alloc) ;  /* 0x0000016c00b47944 */ /* 0x001fea0003c00000 */
.L_x_2:
[----:B------:R-:W-:Y:S05]  /*0320*/  WARPSYNC.ALL ;  /* 0x0000000000007948 */ /* 0x000fea0003800000 */
[----:B------:R-:W-:Y:S01]  /*0330*/  NOP ;  /* 0x0000000000007918 */ /* 0x000fe20000000000 */
.L_x_0:
[----:B------:R-:W1:Y:S01]  /*0340*/  S2UR UR12, SR_CTAID.X ;  /* 0x00000000000c79c3 */ /* 0x000e620000002500 */
[----:B------:R-:W2:Y:S01]  /*0350*/  S2R R176, SR_TID.X ;  /* 0x0000000000b07919 */ /* 0x000ea20000002100 */
[----:B------:R-:W3:Y:S01]  /*0360*/  LDCU.64 UR4, c[0x0][0x3b0] ;  /* 0x00007600ff0477ac */ /* 0x000ee20008000a00 */
[----:B------:R-:W-:Y:S01]  /*0370*/  UMOV UR13, 0x400 ;  /* 0x00000400000d7882 */ /* 0x000fe20000000000 */
[----:B------:R-:W4:Y:S04]  /*0380*/  LDCU.64 UR26, c[0x0][0x358] ;  /* 0x00006b00ff1a77ac */ /* 0x000f280008000a00 */
[----:B------:R-:W0:Y:S08]  /*0390*/  S2UR UR6, SR_CgaCtaId ;  /* 0x00000000000679c3 */ /* 0x000e300000008800 */
[----:B------:R-:W3:Y:S08]  /*03a0*/  S2UR UR11, SR_CTAID.Y ;  /* 0x00000000000b79c3 */ /* 0x000ef00000002600 */
[----:B------:R-:W4:Y:S01]  /*03b0*/  LDC.64 R4, c[0x0][0x380] ;  /* 0x0000e000ff047b82 */ /* 0x000f220000000a00 */
[----:B-1----:R-:W-:-:S06]  /*03c0*/  USHF.L.U32 UR12, UR12, 0x7, URZ ;  /* 0x000000070c0c7899 */ /* 0x002fcc00080006ff */
[----:B------:R-:W-:Y:S01]  /*03d0*/  IMAD.U32 R133, RZ, RZ, UR12 ;  /* 0x0000000cff857e24 */ /* 0x000fe2000f8e00ff */
[----:B------:R-:W1:Y:S01]  /*03e0*/  LDC R49, c[0x0][0x3b8] ;  /* 0x0000ee00ff317b82 */ /* 0x000e620000000800 */
[----:B0-----:R-:W-:-:S07]  /*03f0*/  ULEA UR13, UR6, UR13, 0x18 ;  /* 0x0000000d060d7291 */ /* 0x001fce000f8ec0ff */
[----:B------:R-:W-:Y:S01]  /*0400*/  BAR.SYNC.DEFER_BLOCKING 0x0 ;  /* 0x0000000000007b1d */ /* 0x000fe20000010000 */
[----:B--2---:R-:W-:Y:S01]  /*0410*/  LOP3.LUT R133, R133, 0x7f, R176, 0xf8, !PT ;  /* 0x0000007f85857812 */ /* 0x004fe200078ef8b0 */
[----:B---3--:R-:W-:-:S04]  /*0420*/  UIMAD UR4, UR11, UR4, URZ ;  /* 0x000000040b0472a4 */ /* 0x008fc8000f8e02ff */
[----:B------:R-:W-:Y:S01]  /*0430*/  IMAD R3, R133, UR5, RZ ;  /* 0x0000000585037c24 */ /* 0x000fe2000f8e02ff */
[----:B------:R-:W-:-:S04]  /*0440*/  USHF.R.S32.HI UR5, URZ, 0x1f, UR4 ;  /* 0x0000001fff057899 */ /* 0x000fc80008011404 */
[----:B------:R-:W-:Y:S02]  /*0450*/  SHF.R.S32.HI R0, RZ, 0x1f, R3 ;  /* 0x0000001fff007819 */ /* 0x000fe40000011403 */
[----:B----4-:R-:W-:Y:S01]  /*0460*/  IADD3 R2, P0, P1, R3, UR4, R4 ;  /* 0x0000000403027c10 */ /* 0x010fe2000f91e004 */
[----:B------:R-:W0:Y:S03]  /*0470*/  LDCU UR4, c[0x0][0x3c8] ;  /* 0x00007900ff0477ac */ /* 0x000e260008000800 */
[----:B------:R-:W-:Y:S01]  /*0480*/  IADD3.X R3, PT, PT, R0, UR5, R5, P0, P1 ;  /* 0x0000000500037c10 */ /* 0x000fe200087e2405 */
[C---:B-1----:R-:W-:Y:S01]  /*0490*/  IMAD.SHL.U32 R17, R49.reuse, 0x8, RZ ;  /* 0x0000000831117824 */ /* 0x042fe200078e00ff */
[----:B------:R-:W1:Y:S01]  /*04a0*/  LDS R132, [UR13] ;  /* 0x0000000dff847984 */ /* 0x000e620008000800 */
[C---:B------:R-:W-:Y:S01]  /*04b0*/  IMAD.SHL.U32 R19, R49.reuse, 0x10, RZ ;  /* 0x0000001031137824 */ /* 0x040fe200078e00ff */
[----:B------:R-:W-:Y:S01]  /*04c0*/  BAR.SYNC.DEFER_BLOCKING 0x0 ;  /* 0x0000000000007b1d */ /* 0x000fe20000010000 */
[----:B------:R-:W-:-:S02]  /*04d0*/  IMAD R21, R49, 0x18, RZ ;  /* 0x0000001831157824 */ /* 0x000fc400078e02ff */
[----:B------:R-:W-:Y:S01]  /*04e0*/  IMAD.SHL.U32 R23, R49, 0x20, RZ ;  /* 0x0000002031177824 */ /* 0x000fe200078e00ff */
[-C--:B------:R-:W-:Y:S01]  /*04f0*/  IADD3 R142, P0, PT, R17, R2.reuse, RZ ;  /* 0x00000002118e7210 */ /* 0x080fe20007f1e0ff */
[C---:B------:R-:W-:Y:S02]  /*0500*/  IMAD R25, R49.reuse, 0x28, RZ ;  /* 0x0000002831197824 */ /* 0x040fe400078e02ff */
[----:B------:R-:W-:Y:S01]  /*0510*/  IMAD R47, R49, 0x38, RZ ;  /* 0x00000038312f7824 */ /* 0x000fe200078e02ff */
[-C--:B------:R-:W-:Y:S01]  /*0520*/  IADD3 R140, P1, PT, R19, R2.reuse, RZ ;  /* 0x00000002138c7210 */ /* 0x080fe20007f3e0ff */
[----:B------:R-:W-:Y:S01]  /*0530*/  IMAD R27, R49, 0x30, RZ ;  /* 0x00000030311b7824 */ /* 0x000fe200078e02ff */
[-C--:B------:R-:W-:Y:S01]  /*0540*/  IADD3 R138, P2, PT, R21, R2.reuse, RZ ;  /* 0x00000002158a7210 */ /* 0x080fe20007f5e0ff */
[----:B------:R-:W-:Y:S01]  /*0550*/  IMAD.SHL.U32 R5, R49, 0x2, RZ ;  /* 0x0000000231057824 */ /* 0x000fe200078e00ff */
[-C--:B------:R-:W-:Y:S01]  /*0560*/  IADD3 R16, P3, PT, R23, R2.reuse, RZ ;  /* 0x0000000217107210 */ /* 0x080fe20007f7e0ff */
[----:B------:R-:W-:Y:S01]  /*0570*/  IMAD R7, R49, 0x3, RZ ;  /* 0x0000000331077824 */ /* 0x000fe200078e02ff */
[-C--:B------:R-:W-:Y:S01]  /*0580*/  IADD3 R136, P4, PT, R25, R2.reuse, RZ ;  /* 0x0000000219887210 */ /* 0x080fe20007f9e0ff */
[----:B------:R-:W-:Y:S01]  /*0590*/  IMAD.SHL.U32 R9, R49, 0x4, RZ ;  /* 0x0000000431097824 */ /* 0x000fe200078e00ff */
[-C--:B------:R-:W-:Y:S01]  /*05a0*/  IADD3 R20, P6, PT, R47, R2.reuse, RZ ;  /* 0x000000022f147210 */ /* 0x080fe20007fde0ff */
[----:B------:R-:W-:Y:S01]  /*05b0*/  IMAD R29, R49, 0x7, RZ ;  /* 0x00000007311d7824 */ /* 0x000fe200078e02ff */
[----:B------:R-:W-:Y:S01]  /*05c0*/  LEA.HI.X.SX32 R143, R17, R3, 0x1, P0 ;  /* 0x00000003118f7211 */ /* 0x000fe200000f0eff */
[C---:B------:R-:W-:Y:S01]  /*05d0*/  IMAD R31, R49.reuse, 0x9, RZ ;  /* 0x00000009311f7824 */ /* 0x040fe200078e02ff */
[----:B------:R-:W-:Y:S01]  /*05e0*/  IADD3 R22, P0, PT, R2, R49, RZ ;  /* 0x0000003102167210 */ /* 0x000fe20007f1e0ff */
[----:B------:R-:W-:Y:S01]  /*05f0*/  IMAD R33, R49, 0xa, RZ ;  /* 0x0000000a31217824 */ /* 0x000fe200078e02ff */
[-C--:B------:R-:W-:Y:S01]  /*0600*/  LEA.HI.X.SX32 R141, R19, R3.reuse, 0x1, P1 ;  /* 0x00000003138d7211 */ /* 0x080fe200008f0eff */
[----:B------:R-:W-:Y:S01]  /*0610*/  IMAD R35, R49, 0xb, RZ ;  /* 0x0000000b31237824 */ /* 0x000fe200078e02ff */
[-C--:B------:R-:W-:Y:S01]  /*0620*/  IADD3 R18, P5, PT, R27, R2.reuse, RZ ;  /* 0x000000021b127210 */ /* 0x080fe20007fbe0ff */
[----:B------:R-:W-:Y:S01]  /*0630*/  IMAD R11, R49, 0x5, RZ ;  /* 0x00000005310b7824 */ /* 0x000fe200078e02ff */
[-C--:B------:R-:W-:Y:S01]  /*0640*/  IADD3 R24, P1, PT, R5, R2.reuse, RZ ;  /* 0x0000000205187210 */ /* 0x080fe20007f3e0ff */
[----:B------:R-:W-:Y:S01]  /*0650*/  IMAD R13, R49, 0x6, RZ ;  /* 0x00000006310d7824 */ /* 0x000fe200078e02ff */
[-C--:B------:R-:W-:Y:S01]  /*0660*/  LEA.HI.X.SX32 R139, R21, R3.reuse, 0x1, P2 ;  /* 0x00000003158b7211 */ /* 0x080fe200010f0eff */
        /* <DEDUP_REMOVED lines=9> */
[-C--:B------:R-:W-:Y:S01]  /*0700*/  LEA.HI.X.SX32 R21, R47, R3.reuse, 0x1, P6 ;  /* 0x000000032f157211 */ /* 0x080fe200030f0eff */
[----:B------:R-:W-:Y:S01]  /*0710*/  IMAD R53, R49, 0x12, RZ ;  /* 0x0000001231357824 */ /* 0x000fe200078e02ff */
[----:B------:R-:W-:Y:S01]  /*0720*/  IADD3 R126, P6, PT, R29, R2, RZ ;  /* 0x000000021d7e7210 */ /* 0x000fe20007fde0ff */
[----:B------:R2:W5:Y:S01]  /*0730*/  LDG.E.U8 R10, desc[UR26][R136.64] ;  /* 0x0000001a880a7981 */ /* 0x000562000c1e1100 */
[----:B------:R-:W-:-:S02]  /*0740*/  LEA.HI.X.SX32 R23, R49, R3, 0x1, P0 ;  /* 0x0000000331177211 */ /* 0x000fc400000f0eff */
[-C--:B------:R-:W-:Y:S01]  /*0750*/  LEA.HI.X.SX32 R19, R27, R3.reuse, 0x1, P5 ;  /* 0x000000031b137211 */ /* 0x080fe200028f0eff */
[----:B------:R-:W-:Y:S01]  /*0760*/  IMAD R59, R49, 0x15, RZ ;  /* 0x00000015313b7824 */ /* 0x000fe200078e02ff */
[-C--:B------:R-:W-:Y:S01]  /*0770*/  IADD3 R28, P0, PT, R31, R2.reuse, RZ ;  /* 0x000000021f1c7210 */ /* 0x080fe20007f1e0ff */
[----:B------:R-:W-:Y:S01]  /*0780*/  IMAD R61, R49, 0x16, RZ ;  /* 0x00000016313d7824 */ /* 0x000fe200078e02ff */
[-C--:B------:R-:W-:Y:S01]  /*0790*/  LEA.HI.X.SX32 R25, R5, R3.reuse, 0x1, P1 ;  /* 0x0000000305197211 */ /* 0x080fe200008f0eff */
[----:B------:R-:W-:Y:S01]  /*07a0*/  IMAD R71, R49, 0x1c, RZ ;  /* 0x0000001c31477824 */ /* 0x000fe200078e02ff */
[-C--:B------:R-:W-:Y:S01]  /*07b0*/  IADD3 R30, P1, PT, R33, R2.reuse, RZ ;  /* 0x00000002211e7210 */ /* 0x080fe20007f3e0ff */
[----:B--2---:R-:W2:Y:S01]  /*07c0*/  LDC.64 R136, c[0x0][0x3c0] ;  /* 0x0000f000ff887b82 */ /* 0x004ea20000000a00 */
[-C--:B------:R-:W-:Y:S01]  /*07d0*/  LEA.HI.X.SX32 R27, R7, R3.reuse, 0x1, P2 ;  /* 0x00000003071b7211 */ /* 0x080fe200010f0eff */
[----:B------:R-:W-:Y:S01]  /*07e0*/  IMAD R67, R49, 0x1a, RZ ;  /* 0x0000001a31437824 */ /* 0x000fe200078e02ff */
[-C--:B------:R-:W-:Y:S01]  /*07f0*/  IADD3 R32, P2, PT, R35, R2.reuse, RZ ;  /* 0x0000000223207210 */ /* 0x080fe20007f5e0ff */
[----:B------:R-:W-:Y:S01]  /*0800*/  IMAD R73, R49, 0x1d, RZ ;  /* 0x0000001d31497824 */ /* 0x000fe200078e02ff */
[----:B------:R-:W-:Y:S01]  /*0810*/  LEA.HI.X.SX32 R129, R9, R3, 0x1, P3 ;  /* 0x0000000309817211 */ /* 0x000fe200018f0eff */
[----:B------:R-:W-:Y:S01]  /*0820*/  IMAD R75, R49, 0x1e, RZ ;  /* 0x0000001e314b7824 */ /* 0x000fe200078e02ff */
[-C--:B------:R-:W-:Y:S01]  /*0830*/  IADD3 R130, P4, PT, R11, R2.reuse, RZ ;  /* 0x000000020b827210 */ /* 0x080fe20007f9e0ff */
[----:B------:R-:W-:Y:S01]  /*0840*/  IMAD R85, R49, 0x24, RZ ;  /* 0x0000002431557824 */ /* 0x000fe200078e02ff */
[-C--:B------:R-:W-:Y:S01]  /*0850*/  IADD3 R134, P5, PT, R13, R2.reuse, RZ ;  /* 0x000000020d867210 */ /* 0x080fe20007fbe0ff */
[----:B------:R-:W5:Y:S01]  /*0860*/  LDG.E.U8 R6, desc[UR26][R24.64] ;  /* 0x0000001a18067981 */ /* 0x000f62000c1e1100 */
[----:B------:R-:W-:-:S02]  /*0870*/  IADD3 R34, P3, PT, R37, R2, RZ ;  /* 0x0000000225227210 */ /* 0x000fc40007f7e0ff */
[-C--:B------:R-:W-:Y:S01]  /*0880*/  LEA.HI.X.SX32 R127, R29, R3.reuse, 0x1, P6 ;  /* 0x000000031d7f7211 */ /* 0x080fe200030f0eff */
[----:B------:R-:W-:Y:S01]  /*0890*/  IMAD R87, R49, 0x25, RZ ;  /* 0x0000002531577824 */ /* 0x000fe200078e02ff */
        /* <DEDUP_REMOVED lines=17> */
[-C--:B------:R-:W-:Y:S01]  /*09b0*/  IADD3 R50, P0, PT, R45, R2.reuse, RZ ;  /* 0x000000022d327210 */ /* 0x080fe20007f1e0ff */
[----:B------:R-:W-:Y:S01]  /*09c0*/  IMAD R79, R49, 0x21, RZ ;  /* 0x00000021314f7824 */ /* 0x000fe200078e02ff */
[-C--:B------:R-:W-:Y:S01]  /*09d0*/  LEA.HI.X.SX32 R37, R39, R3.reuse, 0x1, P4 ;  /* 0x0000000327257211 */ /* 0x080fe200020f0eff */
[----:B------:R-:W-:Y:S01]  /*09e0*/  IMAD R81, R49, 0x22, RZ ;  /* 0x0000002231517824 */ /* 0x000fe200078e02ff */
[-C--:B------:R-:W-:Y:S01]  /*09f0*/  LEA.HI.X.SX32 R47, R41, R3.reuse, 0x1, P5 ;  /* 0x00000003292f7211 */ /* 0x080fe200028f0eff */
[----:B------:R-:W-:Y:S01]  /*0a00*/  IMAD R115, R49, 0x35, RZ ;  /* 0x0000003531737824 */ /* 0x000fe200078e02ff */
[-C--:B------:R-:W-:Y:S01]  /*0a10*/  LEA.HI.X.SX32 R57, R57, R3.reuse, 0x1, P3 ;  /* 0x0000000339397211 */ /* 0x080fe200018f0eff */
[----:B------:R-:W5:Y:S01]  /*0a20*/  LDG.E.U8 R16, desc[UR26][R30.64] ;  /* 0x0000001a1e107981 */ /* 0x000f62000c1e1100 */
[-C--:B------:R-:W-:Y:S02]  /*0a30*/  IADD3 R52, P1, PT, R53, R2.reuse, RZ ;  /* 0x0000000235347210 */ /* 0x080fe40007f3e0ff */
[-C--:B------:R-:W-:Y:S01]  /*0a40*/  IADD3 R58, P4, PT, R59, R2.reuse, RZ ;  /* 0x000000023b3a7210 */ /* 0x080fe20007f9e0ff */
[----:B------:R-:W-:Y:S01]  /*0a50*/  IMAD R117, R49, 0x36, RZ ;  /* 0x0000003631757824 */ /* 0x000fe200078e02ff */
[-C--:B------:R-:W-:Y:S01]  /*0a60*/  IADD3 R60, P5, PT, R61, R2.reuse, RZ ;  /* 0x000000023d3c7210 */ /* 0x080fe20007fbe0ff */
[----:B------:R-:W-:Y:S01]  /*0a70*/  IMAD R145, R49, 0x3c, RZ ;  /* 0x0000003c31917824 */ /* 0x000fe200078e02ff */
[-C--:B------:R-:W-:Y:S01]  /*0a80*/  LEA.HI.X.SX32 R51, R45, R3.reuse, 0x1, P0 ;  /* 0x000000032d337211 */ /* 0x080fe200000f0eff */
[----:B------:R-:W-:Y:S01]  /*0a90*/  IMAD R63, R49, 0x17, RZ ;  /* 0x00000017313f7824 */ /* 0x000fe200078e02ff */
[----:B------:R-:W-:Y:S01]  /*0aa0*/  IADD3 R70, P3, PT, R71, R2, RZ ;  /* 0x0000000247467210 */ /* 0x000fe20007f7e0ff */
[----:B------:R-:W-:Y:S01]  /*0ab0*/  IMAD R55, R49, 0x13, RZ ;  /* 0x0000001331377824 */ /* 0x000fe200078e02ff */
[-C--:B------:R-:W-:Y:S01]  /*0ac0*/  LEA.HI.X.SX32 R53, R53, R3.reuse, 0x1, P1 ;  /* 0x0000000335357211 */ /* 0x080fe200008f0eff */
[----:B------:R3:W5:Y:S01]  /*0ad0*/  LDG.E.U8 R24, desc[UR26][R50.64] ;  /* 0x0000001a32187981 */ /* 0x000762000c1e1100 */
[----:B------:R-:W-:-:S02]  /*0ae0*/  LEA.HI.X.SX32 R59, R59, R3, 0x1, P4 ;  /* 0x000000033b3b7211 */ /* 0x000fc400020f0eff */
[-C--:B------:R-:W-:Y:S01]  /*0af0*/  LEA.HI.X.SX32 R61, R61, R3.reuse, 0x1, P5 ;  /* 0x000000033d3d7211 */ /* 0x080fe200028f0eff */
[----:B------:R-:W-:Y:S01]  /*0b00*/  IMAD R69, R49, 0x1b, RZ ;  /* 0x0000001b31457824 */ /* 0x000fe200078e02ff */
[-C--:B------:R-:W-:Y:S01]  /*0b10*/  LEA.HI.X.SX32 R71, R71, R3.reuse, 0x1, P3 ;  /* 0x0000000347477211 */ /* 0x080fe200018f0eff */
[----:B------:R-:W-:Y:S01]  /*0b20*/  IMAD R77, R49, 0x1f, RZ ;  /* 0x0000001f314d7824 */ /* 0x000fe200078e02ff */
[-C--:B------:R-:W-:Y:S01]  /*0b30*/  IADD3 R66, P1, PT, R67, R2.reuse, RZ ;  /* 0x0000000243427210 */ /* 0x080fe20007f3e0ff */
[----:B------:R-:W-:Y:S01]  /*0b40*/  IMAD R83, R49, 0x23, RZ ;  /* 0x0000002331537824 */ /* 0x000fe200078e02ff */
[-C--:B------:R-:W-:Y:S01]  /*0b50*/  IADD3 R72, P4, PT, R73, R2.reuse, RZ ;  /* 0x0000000249487210 */ /* 0x080fe20007f9e0ff */
[----:B------:R-:W-:Y:S01]  /*0b60*/  IMAD R91, R49, 0x27, RZ ;  /* 0x00000027315b7824 */ /* 0x000fe200078e02ff */
[-C--:B------:R-:W-:Y:S01]  /*0b70*/  IADD3 R74, P5, PT, R75, R2.reuse, RZ ;  /* 0x000000024b4a7210 */ /* 0x080fe20007fbe0ff */
[----:B------:R-:W-:Y:S01]  /*0b80*/  IMAD R93, R49, 0x29, RZ ;  /* 0x00000029315d7824 */ /* 0x000fe200078e02ff */
[----:B------:R-:W-:Y:S01]  /*0b90*/  IADD3 R84, P3, PT, R85, R2, RZ ;  /* 0x0000000255547210 */ /* 0x000fe20007f7e0ff */
[C---:B------:R-:W-:Y:S01]  /*0ba0*/  IMAD R95, R49.reuse, 0x2a, RZ ;  /* 0x0000002a315f7824 */ /* 0x040fe200078e02ff */
[----:B---3--:R-:W-:Y:S01]  /*0bb0*/  SHF.R.U32.HI R50, RZ, 0x6, R176 ;  /* 0x00000006ff327819 */ /* 0x008fe200000116b0 */
[----:B------:R-:W-:Y:S01]  /*0bc0*/  IMAD R97, R49, 0x2b, RZ ;  /* 0x0000002b31617824 */ /* 0x000fe200078e02ff */
[-C--:B------:R-:W-:Y:S01]  /*0bd0*/  LEA.HI.X.SX32 R67, R67, R3.reuse, 0x1, P1 ;  /* 0x0000000343437211 */ /* 0x080fe200008f0eff */
[----:B------:R-:W-:Y:S01]  /*0be0*/  IMAD R105, R49, 0x2f, RZ ;  /* 0x0000002f31697824 */ /* 0x000fe200078e02ff */
[-C--:B------:R-:W-:Y:S01]  /*0bf0*/  LEA.HI.X.SX32 R73, R73, R3.reuse, 0x1, P4 ;  /* 0x0000000349497211 */ /* 0x080fe200020f0eff */
[----:B------:R-:W-:Y:S01]  /*0c00*/  IMAD R107, R49, 0x31, RZ ;  /* 0x00000031316b7824 */ /* 0x000fe200078e02ff */
[-C--:B------:R-:W-:Y:S01]  /*0c10*/  LEA.HI.X.SX32 R75, R75, R3.reuse, 0x1, P5 ;  /* 0x000000034b4b7211 */ /* 0x080fe200028f0eff */
[----:B------:R2:W5:Y:S01]  /*0c20*/  LDG.E.U8 R31, desc[UR26][R66.64] ;  /* 0x0000001a421f7981 */ /* 0x000562000c1e1100 */
[----:B------:R-:W-:-:S02]  /*0c30*/  LEA.HI.X.SX32 R85, R85, R3, 0x1, P3 ;  /* 0x0000000355557211 */ /* 0x000fc400018f0eff */
[-C--:B------:R-:W-:Y:S01]  /*0c40*/  IADD3 R86, P4, PT, R87, R2.reuse, RZ ;  /* 0x0000000257567210 */ /* 0x080fe20007f9e0ff */
[----:B------:R-:W-:Y:S01]  /*0c50*/  IMAD R109, R49, 0x32, RZ ;  /* 0x00000032316d7824 */ /* 0x000fe200078e02ff */
[-C--:B------:R-:W-:Y:S01]  /*0c60*/  IADD3 R88, P5, PT, R89, R2.reuse, RZ ;  /* 0x0000000259587210 */ /* 0x080fe20007fbe0ff */
[----:B------:R-:W-:Y:S01]  /*0c70*/  IMAD R111, R49, 0x33, RZ ;  /* 0x00000033316f7824 */ /* 0x000fe200078e02ff */
[-C--:B------:R-:W-:Y:S01]  /*0c80*/  IADD3 R98, P3, PT, R99, R2.reuse, RZ ;  /* 0x0000000263627210 */ /* 0x080fe20007f7e0ff */
[C---:B------:R-:W-:Y:S01]  /*0c90*/  IMAD R119, R49.reuse, 0x37, RZ ;  /* 0x0000003731777824 */ /* 0x040fe200078e02ff */
[----:B------:R-:W-:Y:S01]  /*0ca0*/  SGXT.U32 R50, R50, 0x1 ;  /* 0x000000013232781a */ /* 0x000fe20000000000 */
[----:B------:R-:W-:Y:S01]  /*0cb0*/  IMAD R121, R49, 0x39, RZ ;  /* 0x0000003931797824 */ /* 0x000fe200078e02ff */
[-C--:B------:R-:W-:Y:S01]  /*0cc0*/  LEA.HI.X.SX32 R87, R87, R3.reuse, 0x1, P4 ;  /* 0x0000000357577211 */ /* 0x080fe200020f0eff */
[----:B------:R-:W-:Y:S01]  /*0cd0*/  IMAD R123, R49, 0x3a, RZ ;  /* 0x0000003a317b7824 */ /* 0x000fe200078e02ff */
[----:B------:R-:W-:Y:S01]  /*0ce0*/  LEA.HI.X.SX32 R89, R89, R3, 0x1, P5 ;  /* 0x0000000359597211 */ /* 0x000fe200028f0eff */
[----:B--2---:R-:W-:Y:S01]  /*0cf0*/  IMAD R66, R50, R137, RZ ;  /* 0x0000008932427224 */ /* 0x004fe200078e02ff */
[-C--:B------:R-:W-:Y:S01]  /*0d00*/  LEA.HI.X.SX32 R99, R99, R3.reuse, 0x1, P3 ;  /* 0x0000000363637211 */ /* 0x080fe200018f0eff */
[----:B------:R-:W2:Y:S01]  /*0d10*/  LDC.64 R50, c[0x0][0x388] ;  /* 0x0000e200ff327b82 */ /* 0x000ea20000000a00 */
[-C--:B------:R-:W-:Y:S01]  /*0d20*/  IADD3 R64, P0, PT, R65, R2.reuse, RZ ;  /* 0x0000000241407210 */ /* 0x080fe20007f1e0ff */
        /* <DEDUP_REMOVED lines=8> */
[----:B------:R-:W5:Y:S01]  /*0db0*/  LDG.E.U8 R9, desc[UR26][R18.64] ;  /* 0x0000001a12097981 */ /* 0x000f62000c1e1100 */
[----:B------:R-:W-:-:S02]  /*0dc0*/  LEA.HI.X.SX32 R65, R65, R3, 0x1, P0 ;  /* 0x0000000341417211 */ /* 0x000fc400000f0eff */
[-C--:B------:R-:W-:Y:S01]  /*0dd0*/  LEA.HI.X.SX32 R101, R101, R3.reuse, 0x1, P4 ;  /* 0x0000000365657211 */ /* 0x080fe200020f0eff */
[----:B------:R-:W5:Y:S01]  /*0de0*/  LDG.E.U8 R7, desc[UR26][R22.64] ;  /* 0x0000001a16077981 */ /* 0x000f62000c1e1100 */
[-C--:B------:R-:W-:Y:S02]  /*0df0*/  LEA.HI.X.SX32 R103, R103, R3.reuse, 0x1, P5 ;  /* 0x0000000367677211 */ /* 0x080fe400028f0eff */
[-C--:B------:R-:W-:Y:S01]  /*0e00*/  LEA.HI.X.SX32 R113, R113, R3.reuse, 0x1, P3 ;  /* 0x0000000371717211 */ /* 0x080fe200018f0eff */
[----:B------:R-:W5:Y:S01]  /*0e10*/  LDG.E.U8 R5, desc[UR26][R26.64] ;  /* 0x0000001a1a057981 */ /* 0x000f62000c1e1100 */
[----:B------:R-:W-:Y:S02]  /*0e20*/  LEA.HI.X.SX32 R49, R43, R3, 0x1, P6 ;  /* 0x000000032b317211 */ /* 0x000fe400030f0eff */
[-C--:B------:R-:W-:Y:S01]  /*0e30*/  IADD3 R78, P0, PT, R79, R2.reuse, RZ ;  /* 0x000000024f4e7210 */ /* 0x080fe20007f1e0ff */
[----:B------:R-:W5:Y:S01]  /*0e40*/  LDG.E.U8 R19, desc[UR26][R32.64] ;  /* 0x0000001a20137981 */ /* 0x000f62000c1e1100 */
[----:B------:R-:W-:-:S02]  /*0e50*/  IADD3 R80, P1, PT, R81, R2, RZ ;  /* 0x0000000251507210 */ /* 0x000fc40007f3e0ff */
[-C--:B------:R-:W-:Y:S01]  /*0e60*/  IADD3 R114, P4, PT, R115, R2.reuse, RZ ;  /* 0x0000000273727210 */ /* 0x080fe20007f9e0ff */
[----:B------:R-:W5:Y:S01]  /*0e70*/  LDG.E.U8 R18, desc[UR26][R34.64] ;  /* 0x0000001a22127981 */ /* 0x000f62000c1e1100 */
[-C--:B------:R-:W-:Y:S02]  /*0e80*/  IADD3 R116, P5, PT, R117, R2.reuse, RZ ;  /* 0x0000000275747210 */ /* 0x080fe40007fbe0ff */
[-C--:B------:R-:W-:Y:S01]  /*0e90*/  IADD3 R38, P3, PT, R145, R2.reuse, RZ ;  /* 0x0000000291267210 */ /* 0x080fe20007f7e0ff */
[----:B------:R-:W5:Y:S01]  /*0ea0*/  LDG.E.U8 R17, desc[UR26][R28.64] ;  /* 0x0000001a1c117981 */ /* 0x000f62000c1e1100 */
[----:B------:R-:W-:Y:S02]  /*0eb0*/  IADD3 R62, P6, PT, R63, R2, RZ ;  /* 0x000000023f3e7210 */ /* 0x000fe40007fde0ff */
[-C--:B------:R-:W-:Y:S01]  /*0ec0*/  LEA.HI.X.SX32 R79, R79, R3.reuse, 0x1, P0 ;  /* 0x000000034f4f7211 */ /* 0x080fe200000f0eff */
        /* <DEDUP_REMOVED lines=9> */
[----:B------:R3:W5:Y:S01]  /*0f60*/  LDG.E.U8 R38, desc[UR26][R38.64] ;  /* 0x0000001a26267981 */ /* 0x000762000c1e1100 */
        /* <DEDUP_REMOVED lines=13> */
[----:B------:R-:W-:Y:S01]  /*1040*/  LEA.HI.X.SX32 R77, R77, R3, 0x1, P6 ;  /* 0x000000034d4d7211 */ /* 0x000fe200030f0eff */
[----:B------:R4:W5:Y:S01]  /*1050*/  LDG.E.U8 R40, desc[UR26][R40.64] ;  /* 0x0000001a28287981 */ /* 0x000962000c1e1100 */
[-C--:B------:R-:W-:Y:S02]  /*1060*/  IADD3 R106, P0, PT, R107, R2.reuse, RZ ;  /* 0x000000026b6a7210 */ /* 0x080fe40007f1e0ff */
[----:B------:R-:W-:Y:S01]  /*1070*/  IADD3 R108, P1, PT, R109, R2, RZ ;  /* 0x000000026d6c7210 */ /* 0x000fe20007f3e0ff */
[----:B------:R0:W5:Y:S01]  /*1080*/  LDG.E.U8 R42, desc[UR26][R42.64] ;  /* 0x0000001a2a2a7981 */ /* 0x000162000c1e1100 */
[----:B---3--:R-:W-:-:S02]  /*1090*/  LOP3.LUT R39, R176, 0x3f, RZ, 0xc0, !PT ;  /* 0x0000003fb0277812 */ /* 0x008fc400078ec0ff */
[-C--:B------:R-:W-:Y:S01]  /*10a0*/  LEA.HI.X.SX32 R55, R55, R3.reuse, 0x1, P2 ;  /* 0x0000000337377211 */ /* 0x080fe200010f0eff */
[----:B------:R-:W5:Y:S01]  /*10b0*/  LDG.E.U8 R27, desc[UR26][R58.64] ;  /* 0x0000001a3a1b7981 */ /* 0x000f62000c1e1100 */
[-C--:B------:R-:W-:Y:S02]  /*10c0*/  IADD3 R90, P6, PT, R91, R2.reuse, RZ ;  /* 0x000000025b5a7210 */ /* 0x080fe40007fde0ff */
[----:B------:R-:W-:Y:S01]  /*10d0*/  IADD3 R68, P2, PT, R69, R2, RZ ;  /* 0x0000000245447210 */ /* 0x000fe20007f5e0ff */
[----:B----4-:R-:W-:Y:S01]  /*10e0*/  IMAD R41, R136, UR11, RZ ;  /* 0x0000000b88297c24 */ /* 0x010fe2000f8e02ff */
[-C--:B------:R-:W-:Y:S01]  /*10f0*/  LEA.HI.X.SX32 R107, R107, R3.reuse, 0x1, P0 ;  /* 0x000000036b6b7211 */ /* 0x080fe200000f0eff */
[----:B0-----:R-:W-:Y:S01]  /*1100*/  IMAD R43, R39, UR4, RZ ;  /* 0x00000004272b7c24 */ /* 0x001fe2000f8e02ff */
[-C--:B------:R-:W-:Y:S01]  /*1110*/  LEA.HI.X.SX32 R109, R109, R3.reuse, 0x1, P1 ;  /* 0x000000036d6d7211 */ /* 0x080fe200008f0eff */
[----:B------:R-:W5:Y:S01]  /*1120*/  LDG.E.U8 R26, desc[UR26][R54.64] ;  /* 0x0000001a361a7981 */ /* 0x000f62000c1e1100 */
[----:B------:R-:W-:-:S02]  /*1130*/  LEA.HI.X.SX32 R91, R91, R3, 0x1, P6 ;  /* 0x000000035b5b7211 */ /* 0x000fc400030f0eff */
[-C--:B------:R-:W-:Y:S01]  /*1140*/  IADD3 R120, P0, PT, R121, R2.reuse, RZ ;  /* 0x0000000279787210 */ /* 0x080fe20007f1e0ff */
[----:B------:R-:W5:Y:S01]  /*1150*/  LDG.E.U8 R36, desc[UR26][R74.64] ;  /* 0x0000001a4a247981 */ /* 0x000f62000c1e1100 */
[-C--:B------:R-:W-:Y:S02]  /*1160*/  IADD3 R122, P1, PT, R123, R2.reuse, RZ ;  /* 0x000000027b7a7210 */ /* 0x080fe40007f3e0ff */
[-C--:B------:R-:W-:Y:S01]  /*1170*/  LEA.HI.X.SX32 R69, R69, R3.reuse, 0x1, P2 ;  /* 0x0000000345457211 */ /* 0x080fe200010f0eff */
[----:B------:R-:W5:Y:S01]  /*1180*/  LDG.E.U8 R15, desc[UR26][R2.64] ;  /* 0x0000001a020f7981 */ /* 0x000f62000c1e1100 */
[----:B------:R-:W-:Y:S02]  /*1190*/  IADD3 R104, P6, PT, R105, R2, RZ ;  /* 0x0000000269687210 */ /* 0x000fe40007fde0ff */
[-C--:B------:R-:W-:Y:S01]  /*11a0*/  LEA.HI.X.SX32 R121, R121, R3.reuse, 0x1, P0 ;  /* 0x0000000379797211 */ /* 0x080fe200000f0eff */
[----:B------:R0:W5:Y:S01]  /*11b0*/  LDG.E.U8 R32, desc[UR26][R68.64] ;  /* 0x0000001a44207981 */ /* 0x000162000c1e1100 */
[----:B------:R-:W-:-:S02]  /*11c0*/  LEA.HI.X.SX32 R123, R123, R3, 0x1, P1 ;  /* 0x000000037b7b7211 */ /* 0x000fc400008f0eff */
[----:B------:R-:W-:Y:S01]  /*11d0*/  IADD3 R82, P2, PT, R83, R2, RZ ;  /* 0x0000000253527210 */ /* 0x000fe20007f5e0ff */
[----:B------:R3:W5:Y:S01]  /*11e0*/  LDG.E.U8 R28, desc[UR26][R62.64] ;  /* 0x0000001a3e1c7981 */ /* 0x000762000c1e1100 */
[----:B------:R-:W-:Y:S02]  /*11f0*/  LEA.HI.X.SX32 R105, R105, R3, 0x1, P6 ;  /* 0x0000000369697211 */ /* 0x000fe400030f0eff */
[----:B--2---:R-:W-:Y:S01]  /*1200*/  IADD3 R39, P0, P1, R43, R50, R41 ;  /* 0x000000322b277210 */ /* 0x004fe2000791e029 */
[----:B------:R2:W5:Y:S01]  /*1210*/  LDG.E.U8 R13, desc[UR26][R140.64] ;  /* 0x0000001a8c0d7981 */ /* 0x000562000c1e1100 */
[----:B------:R-:W-:Y:S01]  /*1220*/  IADD3 R118, P6, PT, R119, R2, RZ ;  /* 0x0000000277767210 */ /* 0x000fe20007fde0ff */
[----:B0-----:R-:W-:Y:S01]  /*1230*/  IMAD R68, R137, 0x2, R66 ;  /* 0x0000000289447824 */ /* 0x001fe200078e0242 */
[----:B------:R-:W-:Y:S01]  /*1240*/  SHF.R.S32.HI R43, RZ, 0x1f, R43 ;  /* 0x0000001fff2b7819 */ /* 0x000fe2000001142b */
[----:B------:R0:W5:Y:S01]  /*1250*/  LDG.E.U8 R35, desc[UR26][R76.64] ;  /* 0x0000001a4c237981 */ /* 0x000162000c1e1100 */
[----:B------:R-:W-:-:S02]  /*1260*/  SHF.R.S32.HI R50, RZ, 0x1f, R41 ;  /* 0x0000001fff327819 */ /* 0x000fc40000011429 */
[-C--:B------:R-:W-:Y:S01]  /*1270*/  LEA.HI.X.SX32 R83, R83, R3.reuse, 0x1, P2 ;  /* 0x0000000353537211 */ /* 0x080fe200010f0eff */
[----:B------:R-:W-:Y:S01]  /*1280*/  IMAD R70, R137, 0x2, R68 ;  /* 0x0000000289467824 */ /* 0x000fe200078e0244 */
[-C--:B------:R-:W-:Y:S01]  /*1290*/  IADD3 R96, P2, PT, R97, R2.reuse, RZ ;  /* 0x0000000261607210 */ /* 0x080fe20007f5e0ff */
[----:B------:R4:W5:Y:S01]  /*12a0*/  LDG.E.U8 R12, desc[UR26][R138.64] ;  /* 0x0000001a8a0c7981 */ /* 0x000962000c1e1100 */
[----:B------:R-:W-:Y:S02]  /*12b0*/  LEA.HI.X.SX32 R119, R119, R3, 0x1, P6 ;  /* 0x0000000377777211 */ /* 0x000fe400030f0eff */
[----:B------:R-:W-:Y:S01]  /*12c0*/  IADD3.X R41, PT, PT, R43, R51, R50, P0, P1 ;  /* 0x000000332b297210 */ /* 0x000fe200007e2432 */
[----:B------:R-:W5:Y:S01]  /*12d0*/  LDG.E.U8 R14, desc[UR26][R142.64] ;  /* 0x0000001a8e0e7981 */ /* 0x000f62000c1e1100 */
[-C--:B------:R-:W-:Y:S02]  /*12e0*/  IADD3 R44, P6, PT, R151, R2.reuse, RZ ;  /* 0x00000002972c7210 */ /* 0x080fe40007fde0ff */
[----:B------:R-:W-:Y:S01]  /*12f0*/  LEA.HI R50, R176, 0xe, RZ, 0x1a ;  /* 0x0000000eb0327811 */ /* 0x000fe200078fd0ff */
[----:B------:R-:W-:Y:S01]  /*1300*/  IMAD R72, R137, 0x2, R70 ;  /* 0x0000000289487824 */ /* 0x000fe200078e0246 */
[----:B------:R-:W-:Y:S01]  /*1310*/  LEA.HI.X.SX32 R97, R97, R3, 0x1, P2 ;  /* 0x0000000361617211 */ /* 0x000fe200010f0eff */
[----:B------:R-:W5:Y:S01]  /*1320*/  LDG.E.U8 R37, desc[UR26][R78.64] ;  /* 0x0000001a4e257981 */ /* 0x000f62000c1e1100 */
[----:B------:R-:W-:Y:S01]  /*1330*/  IADD3 R110, P2, PT, R111, R2, RZ ;  /* 0x000000026f6e7210 */ /* 0x000fe20007f5e0ff */
[----:B------:R-:W-:Y:S01]  /*1340*/  IMAD R50, R50, R137, RZ ;  /* 0x0000008932327224 */ /* 0x000fe200078e02ff */
[----:B------:R-:W-:Y:S01]  /*1350*/  LEA.HI.X.SX32 R45, R151, R3, 0x1, P6 ;  /* 0x00000003972d7211 */ /* 0x000fe200030f0eff */
[----:B------:R-:W5:Y:S01]  /*1360*/  LDG.E.U8 R8, desc[UR26][R20.64] ;  /* 0x0000001a14087981 */ /* 0x000f62000c1e1100 */
[----:B------:R-:W-:-:S02]  /*1370*/  LEA.HI R52, R176, 0x1e, RZ, 0x1a ;  /* 0x0000001eb0347811 */ /* 0x000fc400078fd0ff */
[----:B------:R-:W-:Y:S01]  /*1380*/  LEA.HI R64, R176, 0x7e, RZ, 0x1a ;  /* 0x0000007eb0407811 */ /* 0x000fe200078fd0ff */
[----:B------:R-:W5:Y:S01]  /*1390*/  LDG.E.U8 R0, desc[UR26][R126.64] ;  /* 0x0000001a7e007981 */ /* 0x000f62000c1e1100 */
[----:B------:R-:W-:Y:S02]  /*13a0*/  IADD3 R152, P6, PT, R66, R39, RZ ;  /* 0x0000002742987210 */ /* 0x000fe40007fde0ff */
[C---:B------:R-:W-:Y:S01]  /*13b0*/  LEA.HI R54, R176.reuse, 0x2e, RZ, 0x1a ;  /* 0x0000002eb0367811 */ /* 0x040fe200078fd0ff */
[----:B------:R-:W5:Y:S01]  /*13c0*/  LDG.E.U8 R4, desc[UR26][R128.64] ;  /* 0x0000001a80047981 */ /* 0x000f62000c1e1100 */
[C---:B------:R-:W-:Y:S01]  /*13d0*/  LEA.HI R60, R176.reuse, 0x5e, RZ, 0x1a ;  /* 0x0000005eb03c7811 */ /* 0x040fe200078fd0ff */
[----:B------:R-:W-:Y:S01]  /*13e0*/  IMAD R74, R137, 0x2, R72 ;  /* 0x00000002894a7824 */ /* 0x000fe200078e0248 */
[----:B------:R-:W-:Y:S01]  /*13f0*/  LEA.HI R56, R176, 0x3e, RZ, 0x1a ;  /* 0x0000003eb0387811 */ /* 0x000fe200078fd0ff */
[----:B------:R-:W5:Y:S01]  /*1400*/  LDG.E.U8 R86, desc[UR26][R86.64] ;  /* 0x0000001a56567981 */ /* 0x000f62000c1e1100 */
[----:B------:R-:W-:-:S02]  /*1410*/  LEA.HI.X.SX32 R111, R111, R3, 0x1, P2 ;  /* 0x000000036f6f7211 */ /* 0x000fc400010f0eff */
[----:B------:R-:W-:Y:S01]  /*1420*/  LEA.HI R58, R176, 0x4e, RZ, 0x1a ;  /* 0x0000004eb03a7811 */ /* 0x000fe200078fd0ff */
[-C--:B------:R-:W-:Y:S01]  /*1430*/  IMAD R144, R64, R137.reuse, RZ ;  /* 0x0000008940907224 */ /* 0x080fe200078e02ff */
[----:B------:R-:W-:Y:S01]  /*1440*/  IADD3 R124, P2, PT, R125, R2, RZ ;  /* 0x000000027d7c7210 */ /* 0x000fe20007f5e0ff */
[----:B------:R-:W5:Y:S01]  /*1450*/  LDG.E.U8 R21, desc[UR26][R46.64] ;  /* 0x0000001a2e157981 */ /* 0x000f62000c1e1100 */
[----:B-1----:R-:W-:Y:S01]  /*1460*/  R2UR UR14, R132 ;  /* 0x00000000840e72ca */ /* 0x002fe200000e0000 */
[----:B------:R-:W-:Y:S01]  /*1470*/  IMAD R132, R52, R137, RZ ;  /* 0x0000008934847224 */ /* 0x000fe200078e02ff */
[----:B------:R-:W-:Y:S01]  /*1480*/  LEA.HI.X.SX32 R153, R66, R41, 0x1, P6 ;  /* 0x0000002942997211 */ /* 0x000fe200030f0eff */
[----:B------:R1:W5:Y:S01]  /*1490*/  LDG.E.U8 R2, desc[UR26][R134.64] ;  /* 0x0000001a86027981 */ /* 0x000362000c1e1100 */
[----:B---3--:R-:W-:Y:S01]  /*14a0*/  LEA.HI R62, R176, 0x6e, RZ, 0x1a ;  /* 0x0000006eb03e7811 */ /* 0x008fe200078fd0ff */
[----:B--2---:R-:W-:Y:S01]  /*14b0*/  IMAD R140, R60, R137, RZ ;  /* 0x000000893c8c7224 */ /* 0x004fe200078e02ff */
[----:B------:R-:W-:Y:S01]  /*14c0*/  IADD3 R248, P0, PT, R50, R39, RZ ;  /* 0x0000002732f87210 */ /* 0x000fe20007f1e0ff */
[----:B0-----:R-:W-:Y:S01]  /*14d0*/  IMAD R76, R137, 0x2, R74 ;  /* 0x00000002894c7824 */ /* 0x001fe200078e024a */
[----:B------:R-:W5:Y:S01]  /*14e0*/  LDG.E.U8 R20, desc[UR26][R48.64] ;  /* 0x0000001a30147981 */ /* 0x000f62000c1e1100 */
[----:B------:R-:W-:Y:S01]  /*14f0*/  IMAD R136, R56, R137, RZ ;  /* 0x0000008938887224 */ /* 0x000fe200078e02ff */
[----:B------:R-:W-:Y:S01]  /*1500*/  LEA.HI.X.SX32 R249, R50, R41, 0x1, P0 ;  /* 0x0000002932f97211 */ /* 0x000fe200000f0eff */
[----:B----4-:R-:W-:Y:S01]  /*1510*/  IMAD R138, R58, R137, RZ ;  /* 0x000000893a8a7224 */ /* 0x010fe200078e02ff */
[----:B------:R-:W-:Y:S01]  /*1520*/  LEA.HI.X.SX32 R125, R125, R3, 0x1, P2 ;  /* 0x000000037d7d7211 */ /* 0x000fe200010f0eff */
[-C--:B-1----:R-:W-:Y:S01]  /*1530*/  IMAD R134, R54, R137.reuse, RZ ;  /* 0x0000008936867224 */ /* 0x082fe200078e02ff */
[----:B------:R0:W-:Y:S01]  /*1540*/  STL.64 [R1+0x430], R152 ;  /* 0x0004309801007387 */ /* 0x0001e20000100a00 */
[----:B------:R-:W-:Y:S01]  /*1550*/  IMAD R142, R62, R137, RZ ;  /* 0x000000893e8e7224 */ /* 0x000fe200078e02ff */
[-C--:B------:R-:W-:Y:S01]  /*1560*/  IADD3 R244, P1, PT, R132, R39.reuse, RZ ;  /* 0x0000002784f47210 */ /* 0x080fe20007f3e0ff */
[----:B------:R-:W-:Y:S01]  /*1570*/  IMAD R78, R137, 0x2, R76 ;  /* 0x00000002894e7824 */ /* 0x000fe200078e024c */
[-C--:B------:R-:W-:Y:S01]  /*1580*/  IADD3 R242, P2, PT, R134, R39.reuse, RZ ;  /* 0x0000002786f27210 */ /* 0x080fe20007f5e0ff */
[----:B------:R1:W5:Y:S01]  /*1590*/  LDG.E.U8 R46, desc[UR26][R80.64] ;  /* 0x0000001a502e7981 */ /* 0x000362000c1e1100 */
[----:B------:R-:W-:-:S02]  /*15a0*/  IADD3 R236, P5, PT, R140, R39, RZ ;  /* 0x000000278cec7210 */ /* 0x000fc40007fbe0ff */
[-C--:B------:R-:W-:Y:S01]  /*15b0*/  IADD3 R240, P3, PT, R136, R39.reuse, RZ ;  /* 0x0000002788f07210 */ /* 0x080fe20007f7e0ff */
[----:B------:R2:W5:Y:S01]  /*15c0*/  LDG.E.U8 R47, desc[UR26][R82.64] ;  /* 0x0000001a522f7981 */ /* 0x000562000c1e1100 */
[----:B0-----:R-:W-:-:S03]  /*15d0*/  IADD3 R152, P0, PT, R144, R39, RZ ;  /* 0x0000002790987210 */ /* 0x001fc60007f1e0ff */
[----:B------:R0:W5:Y:S01]  /*15e0*/  LDG.E.U8 R48, desc[UR26][R84.64] ;  /* 0x0000001a54307981 */ /* 0x000162000c1e1100 */
[----:B------:R-:W-:Y:S01]  /*15f0*/  IADD3 R238, P4, PT, R138, R39, RZ ;  /* 0x000000278aee7210 */ /* 0x000fe20007f9e0ff */
[----:B-1----:R-:W-:Y:S01]  /*1600*/  IMAD R80, R137, 0x4, R78 ;  /* 0x0000000489507824 */ /* 0x002fe200078e024e */
[-C--:B------:R-:W-:Y:S01]  /*1610*/  LEA.HI.X.SX32 R245, R132, R41.reuse, 0x1, P1 ;  /* 0x0000002984f57211 */ /* 0x080fe200008f0eff */
[----:B------:R-:W5:Y:S01]  /*1620*/  LDG.E.U8 R88, desc[UR26][R88.64] ;  /* 0x0000001a58587981 */ /* 0x000f62000c1e1100 */
[----:B------:R-:W-:Y:S02]  /*1630*/  LEA.HI.X.SX32 R153, R144, R41, 0x1, P0 ;  /* 0x0000002990997211 */ /* 0x000fe400000f0eff */
[----:B------:R-:W-:Y:S01]  /*1640*/  IADD3 R234, P6, PT, R142, R39, RZ ;  /* 0x000000278eea7210 */ /* 0x000fe20007fde0ff */
[----:B------:R-:W5:Y:S01]  /*1650*/  LDG.E.U8 R90, desc[UR26][R90.64] ;  /* 0x0000001a5a5a7981 */ /* 0x000f62000c1e1100 */
[-C--:B------:R-:W-:Y:S02]  /*1660*/  LEA.HI.X.SX32 R243, R134, R41.reuse, 0x1, P2 ;  /* 0x0000002986f37211 */ /* 0x080fe400010f0eff */
[----:B------:R-:W-:Y:S01]  /*1670*/  LEA.HI.X.SX32 R237, R140, R41, 0x1, P5 ;  /* 0x000000298ced7211 */ /* 0x000fe200028f0eff */
[----:B------:R-:W5:Y:S01]  /*1680*/  LDG.E.U8 R92, desc[UR26][R92.64] ;  /* 0x0000001a5c5c7981 */ /* 0x000f62000c1e1100 */
[----:B------:R-:W-:-:S02]  /*1690*/  IADD3 R146, P0, PT, R68, R39, RZ ;  /* 0x0000002744927210 */ /* 0x000fc40007f1e0ff */
[----:B------:R-:W-:Y:S01]  /*16a0*/  LEA.HI.X.SX32 R241, R136, R41, 0x1, P3 ;  /* 0x0000002988f17211 */ /* 0x000fe200018f0eff */
[----:B------:R-:W5:Y:S01]  /*16b0*/  LDG.E.U8 R94, desc[UR26][R94.64] ;  /* 0x0000001a5e5e7981 */ /* 0x000f62000c1e1100 */
[----:B------:R-:W-:Y:S02]  /*16c0*/  IADD3 R140, P1, PT, R70, R39, RZ ;  /* 0x00000027468c7210 */ /* 0x000fe40007f3e0ff */
[-C--:B------:R-:W-:Y:S01]  /*16d0*/  LEA.HI.X.SX32 R239, R138, R41.reuse, 0x1, P4 ;  /* 0x000000298aef7211 */ /* 0x080fe200020f0eff */
[----:B------:R-:W-:Y:S01]  /*16e0*/  STL.64 [R1+0x3f8], R248 ;  /* 0x0003f8f801007387 */ /* 0x000fe20000100a00 */
[----:B--2---:R-:W-:Y:S01]  /*16f0*/  IMAD R82, R137, 0x2, R80 ;  /* 0x0000000289527824 */ /* 0x004fe200078e0250 */
[----:B------:R-:W-:Y:S02]  /*1700*/  LEA.HI.X.SX32 R235, R142, R41, 0x1, P6 ;  /* 0x000000298eeb7211 */ /* 0x000fe400030f0eff */
[----:B------:R-:W-:Y:S01]  /*1710*/  STL.64 [R1+0x3b8], R244 ;  /* 0x0003b8f401007387 */ /* 0x000fe20000100a00 */
[----:B------:R-:W-:-:S02]  /*1720*/  IADD3 R250, P2, PT, R72, R39, RZ ;  /* 0x0000002748fa7210 */ /* 0x000fc40007f5e0ff */
[-C--:B------:R-:W-:Y:S01]  /*1730*/  LEA.HI.X.SX32 R147, R68, R41.reuse, 0x1, P0 ;  /* 0x0000002944937211 */ /* 0x080fe200000f0eff */
[----:B------:R-:W-:Y:S01]  /*1740*/  STL.64 [R1+0x378], R242 ;  /* 0x000378f201007387 */ /* 0x000fe20000100a00 */
[----:B------:R-:W-:Y:S02]  /*1750*/  LEA.HI.X.SX32 R141, R70, R41, 0x1, P1 ;  /* 0x00000029468d7211 */ /* 0x000fe400008f0eff */
[-C--:B------:R-:W-:Y:S01]  /*1760*/  IADD3 R142, P0, PT, R74, R39.reuse, RZ ;  /* 0x000000274a8e7210 */ /* 0x080fe20007f1e0ff */
[----:B------:R-:W-:Y:S01]  /*1770*/  STL.64 [R1+0x338], R240 ;  /* 0x000338f001007387 */ /* 0x000fe20000100a00 */
[----:B------:R-:W-:Y:S01]  /*1780*/  IADD3 R134, P1, PT, R76, R39, RZ ;  /* 0x000000274c867210 */ /* 0x000fe20007f3e0ff */
[----:B0-----:R-:W-:Y:S01]  /*1790*/  IMAD R84, R137, 0x2, R82 ;  /* 0x0000000289547824 */ /* 0x001fe200078e0252 */
[-C--:B------:R-:W-:Y:S01]  /*17a0*/  LEA.HI.X.SX32 R251, R72, R41.reuse, 0x1, P2 ;  /* 0x0000002948fb7211 */ /* 0x080fe200010f0eff */
[----:B------:R-:W-:Y:S01]  /*17b0*/  STL.64 [R1+0x2f8], R238 ;  /* 0x0002f8ee01007387 */ /* 0x000fe20000100a00 */
[----:B------:R-:W-:-:S03]  /*17c0*/  LEA.HI.X.SX32 R143, R74, R41, 0x1, P0 ;  /* 0x000000294a8f7211 */ /* 0x000fc600000f0eff */
[----:B------:R-:W-:Y:S01]  /*17d0*/  STL.64 [R1+0x2b8], R236 ;  /* 0x0002b8ec01007387 */ /* 0x000fe20000100a00 */
[----:B------:R-:W-:-:S03]  /*17e0*/  LEA.HI.X.SX32 R135, R76, R41, 0x1, P1 ;  /* 0x000000294c877211 */ /* 0x000fc600008f0eff */
[----:B------:R-:W-:Y:S01]  /*17f0*/  STL.64 [R1+0x278], R234 ;  /* 0x000278ea01007387 */ /* 0x000fe20000100a00 */
[-C--:B------:R-:W-:Y:S01]  /*1800*/  IADD3 R138, P2, PT, R78, R39.reuse, RZ ;  /* 0x000000274e8a7210 */ /* 0x080fe20007f5e0ff */
[----:B------:R-:W-:Y:S02]  /*1810*/  IMAD R126, R137, 0x2, R84 ;  /* 0x00000002897e7824 */ /* 0x000fe400078e0254 */
[----:B------:R-:W-:Y:S01]  /*1820*/  STL.64 [R1+0x238], R152 ;  /* 0x0002389801007387 */ /* 0x000fe20000100a00 */
[----:B------:R-:W-:-:S03]  /*1830*/  IADD3 R144, P0, PT, R80, R39, RZ ;  /* 0x0000002750907210 */ /* 0x000fc60007f1e0ff */
[----:B------:R-:W-:Y:S01]  /*1840*/  STL.64 [R1+0x428], R146 ;  /* 0x0004289201007387 */ /* 0x000fe20000100a00 */
[----:B------:R-:W-:-:S03]  /*1850*/  LEA.HI.X.SX32 R139, R78, R41, 0x1, P2 ;  /* 0x000000294e8b7211 */ /* 0x000fc600010f0eff */
[----:B------:R-:W-:Y:S01]  /*1860*/  STL.64 [R1+0x420], R140 ;  /* 0x0004208c01007387 */ /* 0x000fe20000100a00 */
[----:B------:R-:W-:-:S03]  /*1870*/  IMAD R128, R137, 0x2, R126 ;  /* 0x0000000289807824 */ /* 0x000fc600078e027e */
[----:B------:R-:W-:Y:S04]  /*1880*/  STL.64 [R1+0x418], R250 ;  /* 0x000418fa01007387 */ /* 0x000fe80000100a00 */
[----:B------:R0:W-:Y:S01]  /*1890*/  STL.64 [R1+0x410], R142 ;  /* 0x0004108e01007387 */ /* 0x0001e20000100a00 */
[----:B------:R-:W-:-:S03]  /*18a0*/  LEA.HI.X.SX32 R145, R80, R41, 0x1, P0 ;  /* 0x0000002950917211 */ /* 0x000fc600000f0eff */
[----:B------:R1:W-:Y:S01]  /*18b0*/  STL.64 [R1+0x408], R134 ;  /* 0x0004088601007387 */ /* 0x0003e20000100a00 */
[----:B------:R-:W-:-:S03]  /*18c0*/  IADD3 R246, P0, PT, R126, R39, RZ ;  /* 0x000000277ef67210 */ /* 0x000fc60007f1e0ff */
[----:B------:R-:W5:Y:S01]  /*18d0*/  LDG.E.U8 R96, desc[UR26][R96.64] ;  /* 0x0000001a60607981 */ /* 0x000f62000c1e1100 */
[----:B0-----:R-:W-:-:S03]  /*18e0*/  IADD3 R142, P1, PT, R82, R39, RZ ;  /* 0x00000027528e7210 */ /* 0x001fc60007f3e0ff */
[----:B------:R-:W5:Y:S01]  /*18f0*/  LDG.E.U8 R98, desc[UR26][R98.64] ;  /* 0x0000001a62627981 */ /* 0x000f62000c1e1100 */
[----:B-1----:R-:W-:-:S03]  /*1900*/  IADD3 R134, P2, PT, R84, R39, RZ ;  /* 0x0000002754867210 */ /* 0x002fc60007f5e0ff */
[----:B------:R-:W5:Y:S01]  /*1910*/  LDG.E.U8 R100, desc[UR26][R100.64] ;  /* 0x0000001a64647981 */ /* 0x000f62000c1e1100 */
[-C--:B------:R-:W-:Y:S02]  /*1920*/  LEA.HI.X.SX32 R143, R82, R41.reuse, 0x1, P1 ;  /* 0x00000029528f7211 */ /* 0x080fe400008f0eff */
[----:B------:R-:W-:Y:S01]  /*1930*/  LEA.HI.X.SX32 R135, R84, R41, 0x1, P2 ;  /* 0x0000002954877211 */ /* 0x000fe200010f0eff */
[----:B------:R-:W-:Y:S01]  /*1940*/  STL.64 [R1+0x400], R138 ;  /* 0x0004008a01007387 */ /* 0x000fe20000100a00 */
[----:B------:R-:W-:-:S03]  /*1950*/  IADD3 R80, P1, PT, R128, R39, RZ ;  /* 0x0000002780507210 */ /* 0x000fc60007f3e0ff */
[----:B------:R0:W-:Y:S01]  /*1960*/  STL.64 [R1+0x3f0], R144 ;  /* 0x0003f09001007387 */ /* 0x0001e20000100a00 */
[----:B------:R-:W-:-:S03]  /*1970*/  LEA.HI.X.SX32 R247, R126, R41, 0x1, P0 ;  /* 0x000000297ef77211 */ /* 0x000fc600000f0eff */
[----:B------:R1:W-:Y:S04]  /*1980*/  STL.64 [R1+0x3e8], R142 ;  /* 0x0003e88e01007387 */ /* 0x0003e80000100a00 */
[----:B------:R-:W-:Y:S04]  /*1990*/  STL.64 [R1+0x3e0], R134 ;  /* 0x0003e08601007387 */ /* 0x000fe80000100a00 */
[----:B------:R2:W-:Y:S04]  /*19a0*/  STL [R1+0x3d0], R80 ;  /* 0x0003d05001007387 */ /* 0x0005e80000100800 */
[----:B------:R-:W3:Y:S04]  /*19b0*/  LDL.64 R126, [R1+0x3d0] ;  /* 0x0003d000017e7983 */ /* 0x000ee80000100a00 */
[----:B------:R-:W5:Y:S04]  /*19c0*/  LDG.E.U8 R102, desc[UR26][R102.64] ;  /* 0x0000001a66667981 */ /* 0x000f68000c1e1100 */
        /* <DEDUP_REMOVED lines=11> */
[----:B------:R4:W5:Y:S04]  /*1a80*/  LDG.E.U8 R3, desc[UR26][R130.64] ;  /* 0x0000001a82037981 */ /* 0x000968000c1e1100 */
[----:B------:R0:W5:Y:S01]  /*1a90*/  LDG.E.U8 R44, desc[UR26][R44.64] ;  /* 0x0000001a2c2c7981 */ /* 0x000162000c1e1100 */
[----:B----4-:R-:W-:-:S04]  /*1aa0*/  IMAD R130, R137, 0x2, R128 ;  /* 0x0000000289827824 */ /* 0x010fc800078e0280 */
[----:B------:R-:W-:-:S04]  /*1ab0*/  IMAD R52, R137, 0x2, R130 ;  /* 0x0000000289347824 */ /* 0x000fc800078e0282 */
        /* <DEDUP_REMOVED lines=14> */
[----:B------:R-:W-:Y:S01]  /*1ba0*/  IMAD R78, R137, 0x4, R76 ;  /* 0x00000004894e7824 */ /* 0x000fe200078e024c */
[-C--:B------:R-:W-:Y:S02]  /*1bb0*/  IADD3 R150, P0, PT, R52, R39.reuse, RZ ;  /* 0x0000002734967210 */ /* 0x080fe40007f1e0ff */
[----:B0-----:R-:W-:Y:S02]  /*1bc0*/  IADD3 R144, P2, PT, R130, R39, RZ ;  /* 0x0000002782907210 */ /* 0x001fe40007f5e0ff */
[-C--:B------:R-:W-:Y:S02]  /*1bd0*/  LEA.HI.X.SX32 R151, R52, R41.reuse, 0x1, P0 ;  /* 0x0000002934977211 */ /* 0x080fe400000f0eff */
[----:B------:R-:W-:Y:S02]  /*1be0*/  LEA.HI.X.SX32 R145, R130, R41, 0x1, P2 ;  /* 0x0000002982917211 */ /* 0x000fe400010f0eff */
[-C--:B-1----:R-:W-:Y:S02]  /*1bf0*/  IADD3 R142, P2, PT, R56, R39.reuse, RZ ;  /* 0x00000027388e7210 */ /* 0x082fe40007f5e0ff */
[----:B------:R-:W-:-:S02]  /*1c00*/  IADD3 R148, P0, PT, R58, R39, RZ ;  /* 0x000000273a947210 */ /* 0x000fc40007f1e0ff */
[-C--:B------:R-:W-:Y:S02]  /*1c10*/  LEA.HI.X.SX32 R143, R56, R41.reuse, 0x1, P2 ;  /* 0x00000029388f7211 */ /* 0x080fe400010f0eff */
[----:B------:R-:W-:Y:S02]  /*1c20*/  LEA.HI.X.SX32 R149, R58, R41, 0x1, P0 ;  /* 0x000000293a957211 */ /* 0x000fe400000f0eff */
[----:B------:R-:W-:-:S04]  /*1c30*/  IADD3 R230, P0, PT, R50, R39, RZ ;  /* 0x0000002732e67210 */ /* 0x000fc80007f1e0ff */
[----:B------:R-:W-:Y:S02]  /*1c40*/  LEA.HI.X.SX32 R231, R50, R41, 0x1, P0 ;  /* 0x0000002932e77211 */ /* 0x000fe400000f0eff */
[----:B------:R-:W-:-:S04]  /*1c50*/  IADD3 R232, P2, PT, R62, R39, RZ ;  /* 0x000000273ee87210 */ /* 0x000fc80007f5e0ff */
[----:B------:R-:W-:Y:S02]  /*1c60*/  LEA.HI.X.SX32 R233, R62, R41, 0x1, P2 ;  /* 0x000000293ee97211 */ /* 0x000fe400010f0eff */
[-C--:B------:R-:W-:Y:S02]  /*1c70*/  IADD3 R226, P2, PT, R66, R39.reuse, RZ ;  /* 0x0000002742e27210 */ /* 0x080fe40007f5e0ff */
[----:B------:R-:W-:Y:S02]  /*1c80*/  IADD3 R224, P0, PT, R132, R39, RZ ;  /* 0x0000002784e07210 */ /* 0x000fe40007f1e0ff */
[-C--:B------:R-:W-:Y:S02]  /*1c90*/  LEA.HI.X.SX32 R227, R66, R41.reuse, 0x1, P2 ;  /* 0x0000002942e37211 */ /* 0x080fe400010f0eff */
[----:B------:R-:W-:Y:S02]  /*1ca0*/  LEA.HI.X.SX32 R225, R132, R41, 0x1, P0 ;  /* 0x0000002984e17211 */ /* 0x000fe400000f0eff */
[----:B------:R-:W-:-:S02]  /*1cb0*/  IADD3 R220, P0, PT, R72, R39, RZ ;  /* 0x0000002748dc7210 */ /* 0x000fc40007f1e0ff */
[----:B------:R-:W-:Y:S02]  /*1cc0*/  IADD3 R162, P2, PT, R70, R39, RZ ;  /* 0x0000002746a27210 */ /* 0x000fe40007f5e0ff */
[----:B------:R-:W-:Y:S02]  /*1cd0*/  LEA.HI.X.SX32 R221, R72, R41, 0x1, P0 ;  /* 0x0000002948dd7211 */ /* 0x000fe400000f0eff */
[----:B------:R-:W-:Y:S02]  /*1ce0*/  IADD3 R214, P0, PT, R78, R39, RZ ;  /* 0x000000274ed67210 */ /* 0x000fe40007f1e0ff */
[-C--:B------:R-:W-:Y:S02]  /*1cf0*/  LEA.HI.X.SX32 R163, R70, R41.reuse, 0x1, P2 ;  /* 0x0000002946a37211 */ /* 0x080fe400010f0eff */
[----:B------:R-:W-:Y:S02]  /*1d00*/  LEA.HI.X.SX32 R215, R78, R41, 0x1, P0 ;  /* 0x000000294ed77211 */ /* 0x000fe400000f0eff */
[----:B------:R-:W-:-:S04]  /*1d10*/  IADD3 R216, P2, PT, R76, R39, RZ ;  /* 0x000000274cd87210 */ /* 0x000fc80007f5e0ff */
[-C--:B------:R-:W-:Y:S01]  /*1d20*/  LEA.HI.X.SX32 R217, R76, R41.reuse, 0x1, P2 ;  /* 0x000000294cd97211 */ /* 0x080fe200010f0eff */
[----:B------:R0:W-:Y:S01]  /*1d30*/  STL.64 [R1+0x3d8], R246 ;  /* 0x0003d8f601007387 */ /* 0x0001e20000100a00 */
[----:B---3--:R-:W-:Y:S02]  /*1d40*/  IMAD.MOV.U32 R126, RZ, RZ, R80 ;  /* 0x000000ffff7e7224 */ /* 0x008fe400078e0050 */
[----:B--2---:R-:W-:Y:S01]  /*1d50*/  IMAD R80, R137, 0x2, R78 ;  /* 0x0000000289507824 */ /* 0x004fe200078e024e */
[----:B------:R-:W-:-:S03]  /*1d60*/  LEA.HI.X.SX32 R127, R128, R41, 0x1, P1 ;  /* 0x00000029807f7211 */ /* 0x000fc600008f0eff */
[----:B------:R-:W-:Y:S01]  /*1d70*/  IMAD R82, R137, 0x2, R80 ;  /* 0x0000000289527824 */ /* 0x000fe200078e0250 */
[----:B------:R-:W-:-:S03]  /*1d80*/  IADD3 R84, P1, PT, R54, R39, RZ ;  /* 0x0000002736547210 */ /* 0x000fc60007f3e0ff */
[----:B------:R-:W-:Y:S01]  /*1d90*/  IMAD R52, R137, 0x2, R82 ;  /* 0x0000000289347824 */ /* 0x000fe200078e0252 */
[----:B------:R-:W-:-:S03]  /*1da0*/  LEA.HI.X.SX32 R85, R54, R41, 0x1, P1 ;  /* 0x0000002936557211 */ /* 0x000fc600008f0eff */
[----:B------:R-:W-:-:S04]  /*1db0*/  IMAD R54, R137, 0x2, R52 ;  /* 0x0000000289367824 */ /* 0x000fc800078e0234 */
[----:B------:R-:W-:Y:S01]  /*1dc0*/  IMAD R56, R137, 0x2, R54 ;  /* 0x0000000289387824 */ /* 0x000fe200078e0236 */
[----:B------:R-:W-:-:S03]  /*1dd0*/  IADD3 R164, P1, PT, R60, R39, RZ ;  /* 0x000000273ca47210 */ /* 0x000fc60007f3e0ff */
[----:B------:R-:W-:Y:S01]  /*1de0*/  IMAD R58, R137, 0x2, R56 ;  /* 0x00000002893a7824 */ /* 0x000fe200078e0238 */
[----:B------:R-:W-:-:S03]  /*1df0*/  LEA.HI.X.SX32 R165, R60, R41, 0x1, P1 ;  /* 0x000000293ca57211 */ /* 0x000fc600008f0eff */
        /* <DEDUP_REMOVED lines=10> */
[C---:B------:R-:W-:Y:S01]  /*1ea0*/  IMAD R68, R137.reuse, 0x2, R66 ;  /* 0x0000000289447824 */ /* 0x040fe200078e0242 */
[----:B------:R-:W-:Y:S02]  /*1eb0*/  LEA.HI.X.SX32 R219, R74, R41, 0x1, P1 ;  /* 0x000000294adb7211 */ /* 0x000fe400008f0eff */
[-C--:B------:R-:W-:Y:S01]  /*1ec0*/  IADD3 R212, P1, PT, R80, R39.reuse, RZ ;  /* 0x0000002750d47210 */ /* 0x080fe20007f3e0ff */
[C---:B------:R-:W-:Y:S01]  /*1ed0*/  IMAD R70, R137.reuse, 0x2, R68 ;  /* 0x0000000289467824 */ /* 0x040fe200078e0244 */
[----:B------:R-:W-:Y:S02]  /*1ee0*/  IADD3 R160, P0, PT, R52, R39, RZ ;  /* 0x0000002734a07210 */ /* 0x000fe40007f1e0ff */
[----:B------:R-:W-:Y:S01]  /*1ef0*/  LEA.HI.X.SX32 R213, R80, R41, 0x1, P1 ;  /* 0x0000002950d57211 */ /* 0x000fe200008f0eff */
[C---:B------:R-:W-:Y:S01]  /*1f00*/  IMAD R72, R137.reuse, 0x4, R70 ;  /* 0x0000000489487824 */ /* 0x040fe200078e0246 */
[----:B------:R-:W-:Y:S02]  /*1f10*/  IADD3 R208, P1, PT, R54, R39, RZ ;  /* 0x0000002736d07210 */ /* 0x000fe40007f3e0ff */
[----:B------:R-:W-:Y:S01]  /*1f20*/  LEA.HI.X.SX32 R161, R52, R41, 0x1, P0 ;  /* 0x0000002934a17211 */ /* 0x000fe200000f0eff */
[----:B------:R-:W-:Y:S01]  /*1f30*/  IMAD R52, R137, 0x2, R72 ;  /* 0x0000000289347824 */ /* 0x000fe200078e0248 */
[----:B------:R-:W-:-:S02]  /*1f40*/  IADD3 R210, P2, PT, R82, R39, RZ ;  /* 0x0000002752d27210 */ /* 0x000fc40007f5e0ff */
[----:B------:R-:W-:Y:S01]  /*1f50*/  LEA.HI.X.SX32 R209, R54, R41, 0x1, P1 ;  /* 0x0000002936d17211 */ /* 0x000fe200008f0eff */
[C---:B------:R-:W-:Y:S01]  /*1f60*/  IMAD R54, R137.reuse, 0x2, R52 ;  /* 0x0000000289367824 */ /* 0x040fe200078e0234 */
[----:B------:R-:W-:Y:S02]  /*1f70*/  IADD3 R202, P1, PT, R50, R39, RZ ;  /* 0x0000002732ca7210 */ /* 0x000fe40007f3e0ff */
[----:B------:R-:W-:Y:S02]  /*1f80*/  LEA.HI.X.SX32 R211, R82, R41, 0x1, P2 ;  /* 0x0000002952d37211 */ /* 0x000fe400010f0eff */
[----:B------:R-:W-:Y:S02]  /*1f90*/  IADD3 R206, P2, PT, R56, R39, RZ ;  /* 0x0000002738ce7210 */ /* 0x000fe40007f5e0ff */
[-C--:B------:R-:W-:Y:S01]  /*1fa0*/  LEA.HI.X.SX32 R203, R50, R41.reuse, 0x1, P1 ;  /* 0x0000002932cb7211 */ /* 0x080fe200008f0eff */
[----:B------:R-:W-:Y:S01]  /*1fb0*/  IMAD R50, R137, 0x2, R54 ;  /* 0x0000000289327824 */ /* 0x000fe200078e0236 */
[----:B------:R-:W-:-:S02]  /*1fc0*/  LEA.HI.X.SX32 R207, R56, R41, 0x1, P2 ;  /* 0x0000002938cf7211 */ /* 0x000fc400010f0eff */
[-C--:B------:R-:W-:Y:S01]  /*1fd0*/  IADD3 R204, P0, PT, R58, R39.reuse, RZ ;  /* 0x000000273acc7210 */ /* 0x080fe20007f1e0ff */
[C---:B------:R-:W-:Y:S01]  /*1fe0*/  IMAD R56, R137.reuse, 0x2, R50 ;  /* 0x0000000289387824 */ /* 0x040fe200078e0232 */
[----:B------:R-:W-:Y:S02]  /*1ff0*/  IADD3 R200, P2, PT, R60, R39, RZ ;  /* 0x000000273cc87210 */ /* 0x000fe40007f5e0ff */
[-C--:B------:R-:W-:Y:S01]  /*2000*/  LEA.HI.X.SX32 R205, R58, R41.reuse, 0x1, P0 ;  /* 0x000000293acd7211 */ /* 0x080fe200000f0eff */
[C---:B------:R-:W-:Y:S01]  /*2010*/  IMAD R58, R137.reuse, 0x2, R56 ;  /* 0x00000002893a7824 */ /* 0x040fe200078e0238 */
[----:B------:R-:W-:Y:S01]  /*2020*/  LEA.HI.X.SX32 R201, R60, R41, 0x1, P2 ;  /* 0x000000293cc97211 */ /* 0x000fe200010f0eff */
[----:B------:R0:W-:Y:S01]  /*2030*/  STL [R1+0x3d4], R127 ;  /* 0x0003d47f01007387 */ /* 0x0001e20000100800 */
[-C--:B------:R-:W-:Y:S01]  /*2040*/  IADD3 R198, P2, PT, R66, R39.reuse, RZ ;  /* 0x0000002742c67210 */ /* 0x080fe20007f5e0ff */
[----:B------:R-:W-:Y:S01]  /*2050*/  IMAD R60, R137, 0x2, R58 ;  /* 0x00000002893c7824 */ /* 0x000fe200078e023a */
[----:B------:R-:W-:Y:S01]  /*2060*/  IADD3 R178, P0, PT, R62, R39, RZ ;  /* 0x000000273eb27210 */ /* 0x000fe20007f1e0ff */
[----:B------:R0:W-:Y:S01]  /*2070*/  STL.64 [R1+0x3c8], R144 ;  /* 0x0003c89001007387 */ /* 0x0001e20000100a00 */
[----:B------:R-:W-:-:S03]  /*2080*/  LEA.HI.X.SX32 R199, R66, R41, 0x1, P2 ;  /* 0x0000002942c77211 */ /* 0x000fc600010f0eff */
[----:B------:R0:W-:Y:S01]  /*2090*/  STL.64 [R1+0x3c0], R150 ;  /* 0x0003c09601007387 */ /* 0x0001e20000100a00 */
[----:B------:R-:W-:-:S03]  /*20a0*/  IADD3 R196, P2, PT, R72, R39, RZ ;  /* 0x0000002748c47210 */ /* 0x000fc60007f5e0ff */
[----:B------:R0:W-:Y:S01]  /*20b0*/  STL.64 [R1+0x3b0], R84 ;  /* 0x0003b05401007387 */ /* 0x0001e20000100a00 */
[----:B------:R-:W-:Y:S02]  /*20c0*/  IADD3 R158, P1, PT, R64, R39, RZ ;  /* 0x00000027409e7210 */ /* 0x000fe40007f3e0ff */
[----:B------:R-:W-:Y:S01]  /*20d0*/  LEA.HI.X.SX32 R179, R62, R41, 0x1, P0 ;  /* 0x000000293eb37211 */ /* 0x000fe200000f0eff */
[----:B------:R0:W-:Y:S01]  /*20e0*/  STL.64 [R1+0x3a8], R142 ;  /* 0x0003a88e01007387 */ /* 0x0001e20000100a00 */
[----:B------:R-:W-:-:S03]  /*20f0*/  IMAD R62, R137, 0x4, R60 ;  /* 0x00000004893e7824 */ /* 0x000fc600078e023c */
[----:B------:R0:W-:Y:S01]  /*2100*/  STL.64 [R1+0x3a0], R148 ;  /* 0x0003a09401007387 */ /* 0x0001e20000100a00 */
[----:B------:R-:W-:-:S03]  /*2110*/  IADD3 R188, P0, PT, R68, R39, RZ ;  /* 0x0000002744bc7210 */ /* 0x000fc60007f1e0ff */
[----:B------:R0:W-:Y:S01]  /*2120*/  STL.64 [R1+0x398], R164 ;  /* 0x000398a401007387 */ /* 0x0001e20000100a00 */
[----:B------:R-:W-:-:S03]  /*2130*/  LEA.HI.X.SX32 R197, R72, R41, 0x1, P2 ;  /* 0x0000002948c57211 */ /* 0x000fc600010f0eff */
[----:B------:R0:W-:Y:S01]  /*2140*/  STL.64 [R1+0x390], R232 ;  /* 0x000390e801007387 */ /* 0x0001e20000100a00 */
[----:B------:R-:W-:Y:S01]  /*2150*/  LEA.HI.X.SX32 R159, R64, R41, 0x1, P1 ;  /* 0x00000029409f7211 */ /* 0x000fe200008f0eff */
[----:B------:R-:W-:Y:S01]  /*2160*/  IMAD R64, R137, 0x2, R62 ;  /* 0x0000000289407824 */ /* 0x000fe200078e023e */
[-C--:B------:R-:W-:Y:S01]  /*2170*/  IADD3 R156, P2, PT, R50, R39.reuse, RZ ;  /* 0x00000027329c7210 */ /* 0x080fe20007f5e0ff */
[----:B------:R0:W-:Y:S01]  /*2180*/  STL.64 [R1+0x388], R230 ;  /* 0x000388e601007387 */ /* 0x0001e20000100a00 */
[----:B------:R-:W-:-:S03]  /*2190*/  IADD3 R174, P1, PT, R70, R39, RZ ;  /* 0x0000002746ae7210 */ /* 0x000fc60007f3e0ff */
[----:B------:R0:W-:Y:S01]  /*21a0*/  STL.64 [R1+0x380], R228 ;  /* 0x000380e401007387 */ /* 0x0001e20000100a00 */
[----:B------:R-:W-:-:S03]  /*21b0*/  LEA.HI.X.SX32 R189, R68, R41, 0x1, P0 ;  /* 0x0000002944bd7211 */ /* 0x000fc600000f0eff */
[----:B------:R0:W-:Y:S01]  /*21c0*/  STL.64 [R1+0x370], R226 ;  /* 0x000370e201007387 */ /* 0x0001e20000100a00 */
[----:B------:R-:W-:-:S03]  /*21d0*/  IADD3 R186, P0, PT, R52, R39, RZ ;  /* 0x0000002734ba7210 */ /* 0x000fc60007f1e0ff */
[----:B------:R0:W-:Y:S01]  /*21e0*/  STL.64 [R1+0x368], R224 ;  /* 0x000368e001007387 */ /* 0x0001e20000100a00 */
[-C--:B------:R-:W-:Y:S01]  /*21f0*/  LEA.HI.X.SX32 R157, R50, R41.reuse, 0x1, P2 ;  /* 0x00000029329d7211 */ /* 0x080fe200010f0eff */
[----:B------:R-:W-:Y:S02]  /*2200*/  IMAD R50, R137, 0x2, R64 ;  /* 0x0000000289327824 */ /* 0x000fe400078e0240 */
[----:B------:R0:W-:Y:S01]  /*2210*/  STL.64 [R1+0x360], R222 ;  /* 0x000360de01007387 */ /* 0x0001e20000100a00 */
[----:B------:R-:W-:-:S03]  /*2220*/  LEA.HI.X.SX32 R175, R70, R41, 0x1, P1 ;  /* 0x0000002946af7211 */ /* 0x000fc600008f0eff */
[----:B------:R0:W-:Y:S01]  /*2230*/  STL.64 [R1+0x358], R162 ;  /* 0x000358a201007387 */ /* 0x0001e20000100a00 */
[----:B------:R-:W-:-:S03]  /*2240*/  IADD3 R172, P1, PT, R54, R39, RZ ;  /* 0x0000002736ac7210 */ /* 0x000fc60007f3e0ff */
[----:B------:R0:W-:Y:S01]  /*2250*/  STL.64 [R1+0x350], R220 ;  /* 0x000350dc01007387 */ /* 0x0001e20000100a00 */
[----:B------:R-:W-:-:S03]  /*2260*/  LEA.HI.X.SX32 R187, R52, R41, 0x1, P0 ;  /* 0x0000002934bb7211 */ /* 0x000fc600000f0eff */
[----:B------:R0:W-:Y:S01]  /*2270*/  STL.64 [R1+0x348], R218 ;  /* 0x000348da01007387 */ /* 0x0001e20000100a00 */
[----:B------:R-:W-:-:S03]  /*2280*/  IMAD R52, R137, 0x2, R50 ;  /* 0x0000000289347824 */ /* 0x000fc600078e0232 */
[----:B------:R0:W-:Y:S01]  /*2290*/  STL.64 [R1+0x340], R216 ;  /* 0x000340d801007387 */ /* 0x0001e20000100a00 */
[----:B------:R-:W-:-:S03]  /*22a0*/  IADD3 R170, P2, PT, R60, R39, RZ ;  /* 0x000000273caa7210 */ /* 0x000fc60007f5e0ff */
[----:B------:R0:W-:Y:S01]  /*22b0*/  STL.64 [R1+0x330], R214 ;  /* 0x000330d601007387 */ /* 0x0001e20000100a00 */
[----:B------:R-:W-:-:S03]  /*22c0*/  LEA.HI.X.SX32 R173, R54, R41, 0x1, P1 ;  /* 0x0000002936ad7211 */ /* 0x000fc600008f0eff */
[----:B------:R0:W-:Y:S01]  /*22d0*/  STL.64 [R1+0x328], R212 ;  /* 0x000328d401007387 */ /* 0x0001e20000100a00 */
[----:B------:R-:W-:-:S03]  /*22e0*/  IADD3 R194, P0, PT, R56, R39, RZ ;  /* 0x0000002738c27210 */ /* 0x000fc60007f1e0ff */
[----:B------:R0:W-:Y:S01]  /*22f0*/  STL.64 [R1+0x320], R210 ;  /* 0x000320d201007387 */ /* 0x0001e20000100a00 */
[----:B------:R-:W-:-:S03]  /*2300*/  IMAD R54, R137, 0x2, R52 ;  /* 0x0000000289367824 */ /* 0x000fc600078e0234 */
[----:B------:R0:W-:Y:S01]  /*2310*/  STL.64 [R1+0x318], R160 ;  /* 0x000318a001007387 */ /* 0x0001e20000100a00 */
[----:B------:R-:W-:-:S03]  /*2320*/  IADD3 R184, P1, PT, R58, R39, RZ ;  /* 0x000000273ab87210 */ /* 0x000fc60007f3e0ff */
[----:B------:R0:W-:Y:S01]  /*2330*/  STL.64 [R1+0x310], R208 ;  /* 0x000310d001007387 */ /* 0x0001e20000100a00 */
[----:B------:R-:W-:-:S03]  /*2340*/  LEA.HI.X.SX32 R171, R60, R41, 0x1, P2 ;  /* 0x000000293cab7211 */ /* 0x000fc600010f0eff */
[----:B------:R0:W-:Y:S01]  /*2350*/  STL.64 [R1+0x308], R206 ;  /* 0x000308ce01007387 */ /* 0x0001e20000100a00 */
[----:B------:R-:W-:-:S03]  /*2360*/  LEA.HI.X.SX32 R195, R56, R41, 0x1, P0 ;  /* 0x0000002938c37211 */ /* 0x000fc600000f0eff */
[----:B------:R0:W-:Y:S01]  /*2370*/  STL.64 [R1+0x300], R204 ;  /* 0x000300cc01007387 */ /* 0x0001e20000100a00 */
[----:B------:R-:W-:Y:S01]  /*2380*/  IADD3 R168, P2, PT, R50, R39, RZ ;  /* 0x0000002732a87210 */ /* 0x000fe20007f5e0ff */
[----:B------:R-:W-:Y:S02]  /*2390*/  IMAD R56, R137, 0x2, R54 ;  /* 0x0000000289387824 */ /* 0x000fe400078e0236 */
[----:B------:R0:W-:Y:S01]  /*23a0*/  STL.64 [R1+0x2f0], R202 ;  /* 0x0002f0ca01007387 */ /* 0x0001e20000100a00 */
[----:B------:R-:W-:-:S03]  /*23b0*/  LEA.HI.X.SX32 R185, R58, R41, 0x1, P1 ;  /* 0x000000293ab97211 */ /* 0x000fc600008f0eff */
[----:B------:R0:W-:Y:S01]  /*23c0*/  STL.64 [R1+0x2e8], R200 ;  /* 0x0002e8c801007387 */ /* 0x0001e20000100a00 */
[----:B------:R-:W-:-:S03]  /*23d0*/  IADD3 R192, P0, PT, R62, R39, RZ ;  /* 0x000000273ec07210 */ /* 0x000fc60007f1e0ff */
        /* <DEDUP_REMOVED lines=8> */
[----:B------:R-:W-:-:S03]  /*2460*/  LEA.HI.X.SX32 R183, R64, R41, 0x1, P1 ;  /* 0x0000002940b77211 */ /* 0x000fc600008f0eff */
[----:B------:R0:W-:Y:S01]  /*2470*/  STL.64 [R1+0x2b0], R196 ;  /* 0x0002b0c401007387 */ /* 0x0001e20000100a00 */
[----:B------:R-:W-:-:S03]  /*2480*/  IADD3 R154, P0, PT, R52, R39, RZ ;  /* 0x00000027349a7210 */ /* 0x000fc60007f1e0ff */
[----:B------:R0:W-:Y:S01]  /*2490*/  STL.64 [R1+0x2c0], R174 ;  /* 0x0002c0ae01007387 */ /* 0x0001e20000100a00 */
[----:B------:R-:W-:-:S03]  /*24a0*/  IADD3 R190, P1, PT, R54, R39, RZ ;  /* 0x0000002736be7210 */ /* 0x000fc60007f3e0ff */
[----:B------:R0:W-:Y:S01]  /*24b0*/  STL.64 [R1+0x2a8], R186 ;  /* 0x0002a8ba01007387 */ /* 0x0001e20000100a00 */
[----:B------:R-:W-:-:S03]  /*24c0*/  IADD3 R180, P2, PT, R56, R39, RZ ;  /* 0x0000002738b47210 */ /* 0x000fc60007f5e0ff */
[----:B------:R0:W-:Y:S01]  /*24d0*/  STL.64 [R1+0x2a0], R172 ;  /* 0x0002a0ac01007387 */ /* 0x0001e20000100a00 */
[----:B------:R-:W-:-:S03]  /*24e0*/  IADD3 R166, P3, PT, R50, R39, RZ ;  /* 0x0000002732a67210 */ /* 0x000fc60007f7e0ff */
[----:B------:R0:W-:Y:S01]  /*24f0*/  STL.64 [R1+0x298], R156 ;  /* 0x0002989c01007387 */ /* 0x0001e20000100a00 */
[----:B------:R-:W-:-:S03]  /*2500*/  LEA.HI.X.SX32 R155, R52, R41, 0x1, P0 ;  /* 0x00000029349b7211 */ /* 0x000fc600000f0eff */
[----:B------:R0:W-:Y:S01]  /*2510*/  STL.64 [R1+0x290], R194 ;  /* 0x000290c201007387 */ /* 0x0001e20000100a00 */
[----:B------:R-:W-:-:S03]  /*2520*/  LEA.HI.X.SX32 R191, R54, R41, 0x1, P1 ;  /* 0x0000002936bf7211 */ /* 0x000fc600008f0eff */
[----:B------:R0:W-:Y:S01]  /*2530*/  STL.64 [R1+0x288], R184 ;  /* 0x000288b801007387 */ /* 0x0001e20000100a00 */
[----:B------:R-:W-:-:S03]  /*2540*/  LEA.HI.X.SX32 R181, R56, R41, 0x1, P2 ;  /* 0x0000002938b57211 */ /* 0x000fc600010f0eff */
[----:B------:R0:W-:Y:S01]  /*2550*/  STL.64 [R1+0x280], R170 ;  /* 0x000280aa01007387 */ /* 0x0001e20000100a00 */
[----:B------:R-:W-:-:S03]  /*2560*/  LEA.HI.X.SX32 R167, R50, R41, 0x1, P3 ;  /* 0x0000002932a77211 */ /* 0x000fc600018f0eff */
[----:B------:R0:W-:Y:S04]  /*2570*/  STL.64 [R1+0x270], R192 ;  /* 0x000270c001007387 */ /* 0x0001e80000100a00 */
[----:B------:R0:W-:Y:S04]  /*2580*/  STL.64 [R1+0x268], R182 ;  /* 0x000268b601007387 */ /* 0x0001e80000100a00 */
[----:B------:R0:W-:Y:S04]  /*2590*/  STL.64 [R1+0x260], R168 ;  /* 0x000260a801007387 */ /* 0x0001e80000100a00 */
[----:B------:R0:W-:Y:S04]  /*25a0*/  STL.64 [R1+0x258], R154 ;  /* 0x0002589a01007387 */ /* 0x0001e80000100a00 */
[----:B------:R0:W-:Y:S04]  /*25b0*/  STL.64 [R1+0x250], R190 ;  /* 0x000250be01007387 */ /* 0x0001e80000100a00 */
[----:B------:R0:W-:Y:S04]  /*25c0*/  STL.64 [R1+0x248], R180 ;  /* 0x000248b401007387 */ /* 0x0001e80000100a00 */
[----:B------:R0:W-:Y:S01]  /*25d0*/  STL.64 [R1+0x240], R166 ;  /* 0x000240a601007387 */ /* 0x0001e20000100a00 */
[----:B------:R-:W-:-:S04]  /*25e0*/  SHF.R.U32.HI R45, RZ, 0x5, R176 ;  /* 0x00000005ff2d7819 */ /* 0x000fc800000116b0 */
[----:B------:R-:W-:Y:S02]  /*25f0*/  R2UR UR24, R45 ;  /* 0x000000002d1872ca */ /* 0x000fe400000e0000 */
[----:B------:R-:W-:Y:S01]  /*2600*/  LOP3.LUT R146, R176, 0x7f, RZ, 0xc0, !PT ;  /* 0x0000007fb0927812 */ /* 0x000fe200078ec0ff */
[----:B------:R-:W-:-:S12]  /*2610*/  BRA.U UP0, `(.L_x_5) ;  /* 0x0000000100187547 */ /* 0x000fd8000b800000 */
[----:B------:R-:W-:Y:S01]  /*2620*/  ELECT P0, URZ, PT ;  /* 0x0000000000ff782f */ /* 0x000fe20003800000 */
[----:B------:R-:W-:Y:S01]  /*2630*/  IMAD.MOV.U32 R39, RZ, RZ, 0x1 ;  /* 0x00000001ff277424 */ /* 0x000fe200078e00ff */
[----:B------:R-:W-:Y:S01]  /*2640*/  UMOV UR4, 0x40 ;  /* 0x0000004000047882 */ /* 0x000fe20000000000 */
[----:B------:R-:W-:Y:S01]  /*2650*/  UVIRTCOUNT.DEALLOC.SMPOOL 0x80 ;  /* 0x000000800000784c */ /* 0x000fe20000000000 */
[----:B------:R-:W-:-:S09]  /*2660*/  ULEA UR4, UR6, UR4, 0x18 ;  /* 0x0000000406047291 */ /* 0x000fd2000f8ec0ff */
[----:B------:R1:W-:Y:S03]  /*2670*/  @P0 STS.U8 [UR4], R39 ;  /* 0x00000027ff000988 */ /* 0x0003e60008000004 */
.L_x_5:
[----:B------:R-:W2:Y:S01]  /*2680*/  LDL.64 R82, [R1+0x430] ;  /* 0x0004300001527983 */ /* 0x000ea20000100a00 */
[C---:B------:R-:W-:Y:S02]  /*2690*/  LOP3.LUT R70, R146.reuse, 0x10, RZ, 0x3c, !PT ;  /* 0x0000001092467812 */ /* 0x040fe400078e3cff */
[C---:B------:R-:W-:Y:S01]  /*26a0*/  LOP3.LUT R69, R146.reuse, 0x20, RZ, 0x3c, !PT ;  /* 0x0000002092457812 */ /* 0x040fe200078e3cff */
[----:B------:R-:W3:Y:S01]  /*26b0*/  LDL.64 R80, [R1+0x410] ;  /* 0x0004100001507983 */ /* 0x000ee20000100a00 */
[C---:B------:R-:W-:Y:S02]  /*26c0*/  LOP3.LUT R67, R146.reuse, 0x30, RZ, 0x3c, !PT ;  /* 0x0000003092437812 */ /* 0x040fe400078e3cff */
[C---:B------:R-:W-:Y:S01]  /*26d0*/  LOP3.LUT R68, R146.reuse, 0x40, RZ, 0x3c, !PT ;  /* 0x0000004092447812 */ /* 0x040fe200078e3cff */
[----:B------:R-:W4:Y:S01]  /*26e0*/  LDL.64 R78, [R1+0x3f0] ;  /* 0x0003f000014e7983 */ /* 0x000f220000100a00 */
[----:B------:R-:W-:Y:S02]  /*26f0*/  LOP3.LUT R71, R146, 0x50, RZ, 0x3c, !PT ;  /* 0x0000005092477812 */ /* 0x000fe400078e3cff */
[----:B------:R-:W-:Y:S01]  /*2700*/  LOP3.LUT P4, RZ, R176, 0x7f, RZ, 0xc0, !PT ;  /* 0x0000007fb0ff7812 */ /* 0x000fe2000788c0ff */
[----:B------:R-:W2:Y:S04]  /*2710*/  LDL.64 R76, [R1+0x428] ;  /* 0x00042800014c7983 */ /* 0x000ea80000100a00 */
[----:B------:R-:W2:Y:S04]  /*2720*/  LDL.64 R74, [R1+0x408] ;  /* 0x00040800014a7983 */ /* 0x000ea80000100a00 */
[----:B------:R-:W2:Y:S04]  /*2730*/  LDL.64 R72, [R1+0x3e8] ;  /* 0x0003e80001487983 */ /* 0x000ea80000100a00 */
[----:B-----5:R-:W-:Y:S01]  /*2740*/  STS.U8 [R146+UR13+0x4400], R14 ;  /* 0x0044000e92007988 */ /* 0x020fe2000800000d */
[----:B------:R-:W-:Y:S01]  /*2750*/  USHF.L.U32 UR4, UR24, 0x15, URZ ;  /* 0x0000001518047899 */ /* 0x000fe200080006ff */
[----:B------:R-:W-:-:S02]  /*2760*/  UMOV UR5, 0x1 ;  /* 0x0000000100057882 */ /* 0x000fc40000000000 */
[----:B------:R-:W-:Y:S01]  /*2770*/  STS.U8 [R146+UR13+0x4800], R13 ;  /* 0x0048000d92007988 */ /* 0x000fe2000800000d */
[----:B------:R-:W-:Y:S02]  /*2780*/  UIADD3 UR10, UPT, UPT, UR13, 0xc000, URZ ;  /* 0x0000c0000d0a7890 */ /* 0x000fe4000fffe0ff */
[----:B------:R-:W-:Y:S01]  /*2790*/  UIADD3 UR32, UPT, UPT, UR12, 0x80, URZ ;  /* 0x000000800c207890 */ /* 0x000fe2000fffe0ff */
[----:B------:R-:W-:Y:S01]  /*27a0*/  STS.U8 [R146+UR13+0x4c00], R12 ;  /* 0x004c000c92007988 */ /* 0x000fe2000800000d */
[----:B-1----:R-:W-:Y:S01]  /*27b0*/  PRMT R39, RZ, 0x7610, R39 ;  /* 0x00007610ff277816 */ /* 0x002fe20000000027 */
[----:B------:R-:W1:Y:S02]  /*27c0*/  LDCU.64 UR16, c[0x0][0x3d0] ;  /* 0x00007a00ff1077ac */ /* 0x000e640008000a00 */
[----:B------:R-:W-:Y:S04]  /*27d0*/  STS.U8 [R146+UR13+0x5000], R11 ;  /* 0x0050000b92007988 */ /* 0x000fe8000800000d */
        /* <DEDUP_REMOVED lines=20> */
[----:B------:R0:W-:Y:S04]  /*2920*/  STS.U8 [R67+UR13+0x4180], R5 ;  /* 0x0041800543007988 */ /* 0x0001e8000800000d */
[----:B------:R-:W-:Y:S04]  /*2930*/  STS.U8 [R67+UR13+0x4580], R19 ;  /* 0x0045801343007988 */ /* 0x000fe8000800000d */
[----:B------:R-:W-:Y:S01]  /*2940*/  STS.U8 [R67+UR13+0x4980], R26 ;  /* 0x0049801a43007988 */ /* 0x000fe2000800000d */
[----:B------:R-:W-:Y:S01]  /*2950*/  ULOP3.LUT UR4, UR4, 0x600000, URZ, 0xc0, !UPT ;  /* 0x0060000004047892 */ /* 0x000fe2000f8ec0ff */
[----:B0-----:R-:W-:-:S02]  /*2960*/  LOP3.LUT R5, R146, 0x70, RZ, 0x3c, !PT ;  /* 0x0000007092057812 */ /* 0x001fc400078e3cff */
        /* <DEDUP_REMOVED lines=15> */
[----:B0-----:R-:W-:-:S03]  /*2a60*/  LOP3.LUT R68, R146, 0x60, RZ, 0x3c, !PT ;  /* 0x0000006092447812 */ /* 0x001fc600078e3cff */
[----:B------:R-:W-:Y:S01]  /*2a70*/  STS.U8 [R71+UR13+0x4a80], R27 ;  /* 0x004a801b47007988 */ /* 0x000fe2000800000d */
[----:B------:R-:W-:Y:S01]  /*2a80*/  UIADD3 UR15, UPT, UPT, UR14, UR4, URZ ;  /* 0x000000040e0f7290 */ /* 0x000fe2000fffe0ff */
[----:B------:R-:W-:Y:S02]  /*2a90*/  VOTEU.ALL UP1, P4 ;  /* 0x0000000000ff7886 */ /* 0x000fe40002020000 */
[----:B------:R-:W-:Y:S01]  /*2aa0*/  STS.U8 [R71+UR13+0x4e80], R34 ;  /* 0x004e802247007988 */ /* 0x000fe2000800000d */
[----:B------:R-:W-:Y:S01]  /*2ab0*/  VOTEU.ALL UP2, P4 ;  /* 0x0000000000ff7886 */ /* 0x000fe20002040000 */
[----:B------:R-:W-:Y:S02]  /*2ac0*/  ISETP.LT.AND P0, PT, RZ, UR32, PT ;  /* 0x00000020ff007c0c */ /* 0x000fe4000bf01270 */
[----:B------:R-:W-:Y:S01]  /*2ad0*/  STS.U8 [R71+UR13+0x5280], R86 ;  /* 0x0052805647007988 */ /* 0x000fe2000800000d */
[----:B------:R-:W-:Y:S02]  /*2ae0*/  PRMT R7, RZ, 0x7610, R7 ;  /* 0x00007610ff077816 */ /* 0x000fe40000000007 */
[----:B------:R-:W-:Y:S01]  /*2af0*/  PRMT R11, RZ, 0x7610, R11 ;  /* 0x00007610ff0b7816 */ /* 0x000fe2000000000b */
[----:B------:R-:W-:Y:S01]  /*2b00*/  STS.U8 [R71+UR13+0x5680], R100 ;  /* 0x0056806447007988 */ /* 0x000fe2000800000d */
[----:B------:R-:W-:-:S02]  /*2b10*/  PRMT R15, RZ, 0x7610, R15 ;  /* 0x00007610ff0f7816 */ /* 0x000fc4000000000f */
[----:B------:R-:W-:Y:S01]  /*2b20*/  PRMT R19, RZ, 0x7610, R19 ;  /* 0x00007610ff137816 */ /* 0x000fe20000000013 */
[----:B------:R-:W-:Y:S01]  /*2b30*/  STS.U8 [R71+UR13+0x5a80], R114 ;  /* 0x005a807247007988 */ /* 0x000fe2000800000d */
[----:B------:R-:W-:Y:S02]  /*2b40*/  PRMT R23, RZ, 0x7610, R23 ;  /* 0x00007610ff177816 */ /* 0x000fe40000000017 */
[----:B------:R-:W-:Y:S01]  /*2b50*/  PRMT R31, RZ, 0x7610, R31 ;  /* 0x00007610ff1f7816 */ /* 0x000fe2000000001f */
        /* <DEDUP_REMOVED lines=27> */
[----:B------:R0:W-:Y:S01]  /*2d10*/  STS.U8 [R5+UR13+0x4380], R0 ;  /* 0x0043800005007988 */ /* 0x0001e2000800000d */
        /* <DEDUP_REMOVED lines=20> */
[----:B------:R0:W-:Y:S01]  /*2e60*/  STS.U8 [R5+UR13+0x5f80], R44 ;  /* 0x005f802c05007988 */ /* 0x0001e2000800000d */
[----:B------:R-:W-:-:S02]  /*2e70*/  PRMT R14, RZ, 0x7610, R14 ;  /* 0x00007610ff0e7816 */ /* 0x000fc4000000000e */
[----:B------:R-:W-:Y:S01]  /*2e80*/  PRMT R18, RZ, 0x7610, R18 ;  /* 0x00007610ff127816 */ /* 0x000fe20000000012 */
[----:B------:R-:W-:Y:S01]  /*2e90*/  STTM.x64 tmem[UR15], RZ ;  /* 0x000000ff000079ed */ /* 0x000fe2000834000f */
[----:B------:R-:W0:Y:S02]  /*2ea0*/  FENCE.VIEW.ASYNC.T ;  /* 0x00000000000073c6 */ /* 0x000e240000000200 */
[----:B0-----:R-:W-:Y:S01]  /*2eb0*/  BAR.SYNC.DEFER_BLOCKING 0x0 ;  /* 0x0000000000007b1d */ /* 0x001fe20000010000 */
[----:B------:R-:W-:-:S04]  /*2ec0*/  @!UP1 UIADD3 UR6, UPT, UPT, -UR5, 0x100000, URZ ;  /* 0x0010000005069890 */ /* 0x000fc8000fffe1ff */
[----:B------:R-:W-:Y:S02]  /*2ed0*/  @!UP1 USHF.L.U32 UR7, UR6, 0xb, URZ ;  /* 0x0000000b06079899 */ /* 0x000fe400080006ff */
[----:B------:R-:W-:Y:S01]  /*2ee0*/  @!UP1 USHF.L.U32 UR6, UR6, 0x1, URZ ;  /* 0x0000000106069899 */ /* 0x000fe200080006ff */
[----:B------:R-:W-:Y:S02]  /*2ef0*/  PRMT R0, RZ, 0x7610, R0 ;  /* 0x00007610ff007816 */ /* 0x000fe40000000000 */
[----:B------:R-:W-:Y:S02]  /*2f00*/  PRMT R26, RZ, 0x7610, R26 ;  /* 0x00007610ff1a7816 */ /* 0x000fe4000000001a */
[----:B------:R-:W-:Y:S02]  /*2f10*/  PRMT R30, RZ, 0x7610, R30 ;  /* 0x00007610ff1e7816 */ /* 0x000fe4000000001e */
[----:B------:R-:W-:Y:S02]  /*2f20*/  PRMT R38, RZ, 0x7610, R38 ;  /* 0x00007610ff267816 */ /* 0x000fe40000000026 */
[----:B------:R-:W-:-:S02]  /*2f30*/  PRMT R46, RZ, 0x7610, R46 ;  /* 0x00007610ff2e7816 */ /* 0x000fc4000000002e */
[----:B------:R-:W-:Y:S02]  /*2f40*/  PRMT R50, RZ, 0x7610, R50 ;  /* 0x00007610ff327816 */ /* 0x000fe40000000032 */
[----:B------:R-:W-:Y:S02]  /*2f50*/  PRMT R54, RZ, 0x7610, R54 ;  /* 0x00007610ff367816 */ /* 0x000fe40000000036 */
[----:B------:R-:W-:Y:S02]  /*2f60*/  PRMT R58, RZ, 0x7610, R58 ;  /* 0x00007610ff3a7816 */ /* 0x000fe4000000003a */
[----:B------:R-:W-:Y:S02]  /*2f70*/  PRMT R62, RZ, 0x7610, R62 ;  /* 0x00007610ff3e7816 */ /* 0x000fe4000000003e */
[----:B------:R-:W-:Y:S01]  /*2f80*/  PRMT R66, RZ, 0x7610, R66 ;  /* 0x00007610ff427816 */ /* 0x000fe20000000042 */
[----:B-1----:R-:W-:Y:S01]  /*2f90*/  UIMAD UR16, UR11, UR16, URZ ;  /* 0x000000100b1072a4 */ /* 0x002fe2000f8e02ff */
[----:B------:R-:W-:Y:S01]  /*2fa0*/  LOP3.LUT R3, R3, 0xf7ffffff, RZ, 0xc0, !PT ;  /* 0xf7ffffff03037812 */ /* 0x000fe200078ec0ff */
[----:B------:R-:W0:Y:S02]  /*2fb0*/  FENCE.VIEW.ASYNC.S ;  /* 0x00000000000073c6 */ /* 0x000e240000000000 */
[----:B0-----:R0:W1:Y:S02]  /*2fc0*/  @!UP2 SYNCS.EXCH.64 URZ, [UR10], UR6 ;  /* 0x000000060affa5b2 */ /* 0x0010640008000100 */
[----:B-1----:R-:W-:Y:S01]  /*2fd0*/  BAR.SYNC.DEFER_BLOCKING 0x0 ;  /* 0x0000000000007b1d */ /* 0x002fe20000010000 */
[----:B------:R-:W-:-:S02]  /*2fe0*/  PRMT R27, RZ, 0x7610, R27 ;  /* 0x00007610ff1b7816 */ /* 0x000fc4000000001b */
[----:B------:R-:W-:Y:S02]  /*2ff0*/  PRMT R35, RZ, 0x7610, R35 ;  /* 0x00007610ff237816 */ /* 0x000fe40000000023 */
        /* <DEDUP_REMOVED lines=10> */
[----:B--2---:R-:W2:Y:S01]  /*30a0*/  @P0 LDG.E.U8 R0, desc[UR26][R82.64] ;  /* 0x0000001a52000981 */ /* 0x004ea2000c1e1100 */
[----:B------:R-:W-:Y:S01]  /*30b0*/  PRMT R42, RZ, 0x7610, R42 ;  /* 0x00007610ff2a7816 */ /* 0x000fe2000000002a */
[----:B------:R-:W-:Y:S01]  /*30c0*/  IMAD R5, R146, UR17, RZ ;  /* 0x0000001192057c24 */ /* 0x000fe2000f8e02ff */
[----:B------:R-:W-:Y:S01]  /*30d0*/  USHF.R.S32.HI UR4, URZ, 0x1f, UR16 ;  /* 0x0000001fff047899 */ /* 0x000fe20008011410 */
[----:B---3--:R-:W3:Y:S01]  /*30e0*/  @P0 LDG.E.U8 R7, desc[UR26][R80.64] ;  /* 0x0000001a50070981 */ /* 0x008ee2000c1e1100 */
[----:B------:R-:W-:Y:S01]  /*30f0*/  UIADD3 UR18, UPT, UPT, UR13, 0x8000, URZ ;  /* 0x000080000d127890 */ /* 0x000fe2000fffe0ff */
[----:B------:R-:W-:-:S02]  /*3100*/  @P4 LOP3.LUT R3, R3, 0x8000000, RZ, 0xfc, !PT ;  /* 0x0800000003034812 */ /* 0x000fc400078efcff */
[----:B----4-:R-:W4:Y:S04]  /*3110*/  @P0 LDG.E.U8 R11, desc[UR26][R78.64] ;  /* 0x0000001a4e0b0981 */ /* 0x010f28000c1e1100 */
[----:B------:R-:W4:Y:S04]  /*3120*/  @P0 LDG.E.U8 R15, desc[UR26][R126.64] ;  /* 0x0000001a7e0f0981 */ /* 0x000f28000c1e1100 */
        /* <DEDUP_REMOVED lines=30> */
[----:B------:R1:W4:Y:S04]  /*3310*/  @P0 LDG.E.U8 R13, desc[UR26][R134.64] ;  /* 0x0000001a860d0981 */ /* 0x000328000c1e1100 */
[----:B------:R-:W4:Y:S04]  /*3320*/  @P0 LDG.E.U8 R17, desc[UR26][R150.64] ;  /* 0x0000001a96110981 */ /* 0x000f28000c1e1100 */
[----:B------:R-:W4:Y:S01]  /*3330*/  @P0 LDG.E.U8 R21, desc[UR26][R148.64] ;  /* 0x0000001a94150981 */ /* 0x000f22000c1e1100 */
[----:B0-----:R-:W-:-:S04]  /*3340*/  @!UP1 UIADD3 UR6, UPT, UPT, -UR5, 0x100000, URZ ;  /* 0x0010000005069890 */ /* 0x001fc8000fffe1ff */
[----:B------:R-:W-:Y:S02]  /*3350*/  @!UP1 USHF.L.U32 UR7, UR6, 0xb, URZ ;  /* 0x0000000b06079899 */ /* 0x000fe400080006ff */
[----:B------:R-:W-:Y:S01]  /*3360*/  @!UP1 USHF.L.U32 UR6, UR6, 0x1, URZ ;  /* 0x0000000106069899 */ /* 0x000fe200080006ff */
[----:B------:R-:W-:Y:S01]  /*3370*/  VOTEU.ALL UP2, P4 ;  /* 0x0000000000ff7886 */ /* 0x000fe20002040000 */
[----:B-1----:R-:W0:Y:S01]  /*3380*/  LDC.64 R134, c[0x0][0x390] ;  /* 0x0000e400ff867b82 */ /* 0x002e220000000a00 */
[----:B------:R-:W4:Y:S04]  /*3390*/  @P0 LDG.E.U8 R25, desc[UR26][R228.64] ;  /* 0x0000001ae4190981 */ /* 0x000f28000c1e1100 */
[----:B------:R-:W4:Y:S04]  /*33a0*/  @P0 LDG.E.U8 R29, desc[UR26][R222.64] ;  /* 0x0000001ade1d0981 */ /* 0x000f28000c1e1100 */
[----:B------:R-:W4:Y:S01]  /*33b0*/  @P0 LDG.E.U8 R33, desc[UR26][R216.64] ;  /* 0x0000001ad8210981 */ /* 0x000f22000c1e1100 */
[----:B------:R1:W0:Y:S03]  /*33c0*/  @!UP2 SYNCS.EXCH.64 URZ, [UR13+0xc008], UR6 ;  /* 0x00c008060dffa5b2 */ /* 0x0002260008000100 */
        /* <DEDUP_REMOVED lines=12> */
[----:B------:R-:W4:Y:S04]  /*3490*/  @P0 LDG.E.U8 R22, desc[UR26][R164.64] ;  /* 0x0000001aa4160981 */ /* 0x000f28000c1e1100 */
[----:B------:R-:W4:Y:S01]  /*34a0*/  @P0 LDG.E.U8 R26, desc[UR26][R242.64] ;  /* 0x0000001af21a0981 */ /* 0x000f22000c1e1100 */
[----:B0-----:R-:W0:Y:S03]  /*34b0*/  LDC R246, c[0x0][0x3d8] ;  /* 0x0000f600fff67b82 */ /* 0x001e260000000800 */
        /* <DEDUP_REMOVED lines=9> */
[----:B------:R-:W4:Y:S01]  /*3550*/  @P0 LDG.E.U8 R66, desc[UR26][R152.64] ;  /* 0x0000001a98420981 */ /* 0x000f22000c1e1100 */
[----:B------:R-:W-:Y:S01]  /*3560*/  IADD3 R134, P1, P2, R5, UR16, R134 ;  /* 0x0000001005867c10 */ /* 0x000fe2000fa3e086 */
[----:B-1----:R-:W1:Y:S01]  /*3570*/  LDCU UR6, c[0x0][0x3d8] ;  /* 0x00007b00ff0677ac */ /* 0x002e620008000800 */
[----:B------:R-:W-:-:S02]  /*3580*/  SHF.R.S32.HI R68, RZ, 0x1f, R5 ;  /* 0x0000001fff447819 */ /* 0x000fc40000011405 */
[----:B------:R-:W0:Y:S01]  /*3590*/  LDC R5, c[0x0][0x3d8] ;  /* 0x0000f600ff057b82 */ /* 0x000e220000000800 */
[----:B--2---:R0:W-:Y:S04]  /*35a0*/  STS.U8 [R146+UR13+0x6000], R0 ;  /* 0x0060000092007988 */ /* 0x0041e8000800000d */
[----:B---3--:R-:W-:Y:S04]  /*35b0*/  STS.U8 [R146+UR13+0x6200], R7 ;  /* 0x0062000792007988 */ /* 0x008fe8000800000d */
[----:B----4-:R-:W-:Y:S04]  /*35c0*/  STS.U8 [R146+UR13+0x6400], R11 ;  /* 0x0064000b92007988 */ /* 0x010fe8000800000d */
        /* <DEDUP_REMOVED lines=40> */
[----:B------:R-:W-:Y:S01]  /*3850*/  STS.U8 [R69+UR13+0x7700], R49 ;  /* 0x0077003145007988 */ /* 0x000fe2000800000d */
[----:B0-----:R-:W-:-:S03]  /*3860*/  IMAD.SHL.U32 R0, R246, 0x8, RZ ;  /* 0x00000008f6007824 */ /* 0x001fc600078e00ff */
[----:B------:R-:W-:Y:S01]  /*3870*/  STS.U8 [R69+UR13+0x7900], R53 ;  /* 0x0079003545007988 */ /* 0x000fe2000800000d */
[----:B------:R-:W-:-:S03]  /*3880*/  IADD3.X R135, PT, PT, R68, UR4, R135, P1, P2 ;  /* 0x0000000444877c10 */ /* 0x000fc60008fe4487 */
[----:B------:R-:W-:Y:S04]  /*3890*/  STS.U8 [R69+UR13+0x7b00], R57 ;  /* 0x007b003945007988 */ /* 0x000fe8000800000d */
[----:B------:R-:W-:Y:S04]  /*38a0*/  STS.U8 [R69+UR13+0x7d00], R61 ;  /* 0x007d003d45007988 */ /* 0x000fe8000800000d */
[----:B------:R-:W-:Y:S04]  /*38b0*/  STS.U8 [R69+UR13+0x7f00], R65 ;  /* 0x007f004145007988 */ /* 0x000fe8000800000d */
[----:B------:R1:W-:Y:S01]  /*38c0*/  STS.U8 [R67+UR13+0x6180], R6 ;  /* 0x0061800643007988 */ /* 0x0003e2000800000d */
[----:B--2---:R-:W-:-:S02]  /*38d0*/  IADD3 R8, P3, PT, R0, R134, RZ ;  /* 0x0000008600087210 */ /* 0x004fc40007f7e0ff */
[----:B-1----:R-:W-:-:S04]  /*38e0*/  IADD3 R6, P2, PT, R134, UR6, RZ ;  /* 0x0000000686067c10 */ /* 0x002fc8000ff5e0ff */
[----:B------:R-:W-:Y:S01]  /*38f0*/  LEA.HI.X.SX32 R7, R5, R135, 0x1, P2 ;  /* 0x0000008705077211 */ /* 0x000fe200010f0eff */
[----:B------:R0:W-:Y:S04]  /*3900*/  STL [R1+0x208], R8 ;  /* 0x0002080801007387 */ /* 0x0001e80000100800 */
[----:B------:R0:W-:Y:S04]  /*3910*/  STS.U8 [R67+UR13+0x6380], R10 ;  /* 0x0063800a43007988 */ /* 0x0001e8000800000d */
[----:B------:R0:W-:Y:S01]  /*3920*/  STL.64 [R1+0x230], R6 ;  /* 0x0002300601007387 */ /* 0x0001e20000100a00 */
[----:B------:R-:W-:-:S04]  /*3930*/  @!UP1 UIADD3 UR4, UPT, UPT, -UR5, 0x100000, URZ ;  /* 0x0010000005049890 */ /* 0x000fc8000fffe1ff */
[----:B------:R-:W-:Y:S02]  /*3940*/  @!UP1 USHF.L.U32 UR5, UR4, 0xb, URZ ;  /* 0x0000000b04059899 */ /* 0x000fe400080006ff */
[----:B------:R-:W-:Y:S01]  /*3950*/  @!UP1 USHF.L.U32 UR4, UR4, 0x1, URZ ;  /* 0x0000000104049899 */ /* 0x000fe200080006ff */
[----:B------:R0:W-:Y:S01]  /*3960*/  STS.U8 [R67+UR13+0x6580], R14 ;  /* 0x0065800e43007988 */ /* 0x0001e2000800000d */
[----:B------:R-:W-:-:S03]  /*3970*/  ISETP.EQ.U32.AND P1, PT, RZ, UR24, P0 ;  /* 0x00000018ff007c0c */ /* 0x000fc60008722070 */
[----:B------:R0:W-:Y:S04]  /*3980*/  STS.U8 [R67+UR13+0x6780], R18 ;  /* 0x0067801243007988 */ /* 0x0001e8000800000d */
[----:B------:R0:W-:Y:S04]  /*3990*/  STS.U8 [R67+UR13+0x6980], R22 ;  /* 0x0069801643007988 */ /* 0x0001e8000800000d */
[----:B------:R0:W-:Y:S04]  /*39a0*/  STS.U8 [R67+UR13+0x6b80], R26 ;  /* 0x006b801a43007988 */ /* 0x0001e8000800000d */
[----:B------:R0:W-:Y:S04]  /*39b0*/  STS.U8 [R67+UR13+0x6d80], R30 ;  /* 0x006d801e43007988 */ /* 0x0001e8000800000d */
[----:B------:R0:W-:Y:S04]  /*39c0*/  STS.U8 [R67+UR13+0x6f80], R34 ;  /* 0x006f802243007988 */ /* 0x0001e8000800000d */
[----:B------:R0:W-:Y:S01]  /*39d0*/  STS.U8 [R67+UR13+0x7180], R38 ;  /* 0x0071802643007988 */ /* 0x0001e2000800000d */
[----:B------:R-:W-:-:S03]  /*39e0*/  VOTEU.ALL UP2, P4 ;  /* 0x0000000000ff7886 */ /* 0x000fc60002040000 */
[----:B------:R0:W-:Y:S04]  /*39f0*/  STS.U8 [R67+UR13+0x7380], R42 ;  /* 0x0073802a43007988 */ /* 0x0001e8000800000d */
[----:B------:R0:W-:Y:S04]  /*3a00*/  STS.U8 [R67+UR13+0x7580], R46 ;  /* 0x0075802e43007988 */ /* 0x0001e8000800000d */
[----:B------:R0:W-:Y:S04]  /*3a10*/  STS.U8 [R67+UR13+0x7780], R50 ;  /* 0x0077803243007988 */ /* 0x0001e8000800000d */
[----:B------:R0:W-:Y:S04]  /*3a20*/  STS.U8 [R67+UR13+0x7980], R54 ;  /* 0x0079803643007988 */ /* 0x0001e8000800000d */
[----:B------:R0:W-:Y:S04]  /*3a30*/  STS.U8 [R67+UR13+0x7b80], R58 ;  /* 0x007b803a43007988 */ /* 0x0001e8000800000d */
[----:B------:R0:W-:Y:S01]  /*3a40*/  STS.U8 [R67+UR13+0x7d80], R62 ;  /* 0x007d803e43007988 */ /* 0x0001e2000800000d */
[----:B------:R-:W-:-:S03]  /*3a50*/  UIADD3 UR16, UPT, UPT, UR14, 0x40, URZ ;  /* 0x000000400e107890 */ /* 0x000fc6000fffe0ff */
[----:B------:R0:W-:Y:S01]  /*3a60*/  STS.U8 [R67+UR13+0x7f80], R66 ;  /* 0x007f804243007988 */ /* 0x0001e2000800000d */
[----:B------:R1:W-:Y:S06]  /*3a70*/  MEMBAR.ALL.CTA ;  /* 0x0000000000007992 */ /* 0x0003ec0000008000 */
[----:B-1----:R-:W-:Y:S04]  /*3a80*/  FENCE.VIEW.ASYNC.S ;  /* 0x00000000000073c6 */ /* 0x002fe80000000000 */
[----:B------:R-:W1:Y:S02]  /*3a90*/  FENCE.VIEW.ASYNC.S ;  /* 0x00000000000073c6 */ /* 0x000e640000000000 */
[----:B-1----:R0:W1:Y:S01]  /*3aa0*/  @!UP2 SYNCS.EXCH.64 URZ, [UR13+0x8000], UR4 ;  /* 0x008000040dffa5b2 */ /* 0x0020620008000100 */
[----:B------:R-:W-:Y:S01]  /*3ab0*/  PRMT R177, RZ, 0x7610, R177 ;  /* 0x00007610ffb17816 */ /* 0x000fe200000000b1 */
[----:B-1----:R-:W-:Y:S06]  /*3ac0*/  BAR.SYNC.DEFER_BLOCKING 0x0 ;  /* 0x0000000000007b1d */ /* 0x002fec0000010000 */
[----:B0-----:R-:W-:Y:S05]  /*3ad0*/  @!P1 BRA `(.L_x_6) ;  /* 0x00000000006c9947 */ /* 0x001fea0003800000 */
[----:B------:R-:W-:Y:S02]  /*3ae0*/  UIADD3 UR4, UPT, UPT, UR13, 0x4000, URZ ;  /* 0x000040000d047890 */ /* 0x000fe4000fffe0ff */
[----:B------:R-:W-:Y:S02]  /*3af0*/  UIADD3 UR5, UPT, UPT, UR13, 0x6000, URZ ;  /* 0x000060000d057890 */ /* 0x000fe4000fffe0ff */
[----:B------:R-:W-:Y:S02]  /*3b00*/  USHF.R.U32.HI UR4, URZ, 0x4, UR4 ;  /* 0x00000004ff047899 */ /* 0x000fe40008011604 */
[----:B------:R-:W-:Y:S02]  /*3b10*/  USHF.R.U32.HI UR5, URZ, 0x4, UR5 ;  /* 0x00000004ff057899 */ /* 0x000fe40008011605 */
[----:B------:R-:W-:Y:S02]  /*3b20*/  USGXT.U32 UR6, UR4, 0xe ;  /* 0x0000000e0406789a */ /* 0x000fe40008000000 */
[----:B------:R-:W-:Y:S01]  /*3b30*/  USGXT.U32 UR8, UR5, 0xe ;  /* 0x0000000e0508789a */ /* 0x000fe20008000000 */
[----:B------:R-:W-:Y:S01]  /*3b40*/  UMOV UR20, 0x100 ;  /* 0x0000010000147882 */ /* 0x000fe20000000000 */
[----:B------:R-:W-:Y:S01]  /*3b50*/  UMOV UR21, 0x40004040 ;  /* 0x4000404000157882 */ /* 0x000fe20000000000 */
[----:B------:R-:W-:Y:S01]  /*3b60*/  UMOV UR22, 0xfffffffe ;  /* 0xfffffffe00167882 */ /* 0x000fe20000000000 */
[----:B------:R-:W-:Y:S01]  /*3b70*/  UMOV UR23, 0x7fffbfdf ;  /* 0x7fffbfdf00177882 */ /* 0x000fe20000000000 */
[----:B------:R-:W-:Y:S01]  /*3b80*/  UMOV UR7, URZ ;  /* 0x000000ff00077c82 */ /* 0x000fe20008000000 */
[----:B------:R-:W-:Y:S01]  /*3b90*/  UMOV UR9, URZ ;  /* 0x000000ff00097c82 */ /* 0x000fe20008000000 */
[----:B------:R-:W-:-:S02]  /*3ba0*/  UIADD3.64 UR20, UPT, UPT, UR6, UR20, URZ ;  /* 0x0000001406147297 */ /* 0x000fc4000fffe0ff */
[----:B------:R-:W-:Y:S01]  /*3bb0*/  UIADD3.64 UR22, UPT, UPT, UR8, -UR22, URZ ;  /* 0x8000001608167297 */ /* 0x000fe2000fffe0ff */
[----:B------:R-:W-:Y:S01]  /*3bc0*/  UMOV UR28, 0x0 ;  /* 0x00000000001c7882 */ /* 0x000fe20000000000 */
[----:B------:R-:W-:Y:S01]  /*3bd0*/  UMOV UR29, 0x8208010 ;  /* 0x08208010001d7882 */ /* 0x000fe20000000000 */
[----:B------:R-:W-:Y:S01]  /*3be0*/  UMOV UR4, UR18 ;  /* 0x0000001200047c82 */ /* 0x000fe20008000000 */
[----:B------:R-:W-:Y:S01]  /*3bf0*/  UMOV UR5, URZ ;  /* 0x000000ff00057c82 */ /* 0x000fe20008000000 */
[----:B------:R-:W-:Y:S01]  /*3c00*/  UMOV UR7, 0x40004040 ;  /* 0x4000404000077882 */ /* 0x000fe20000000000 */
[----:B------:R-:W-:Y:S01]  /*3c10*/  UMOV UR9, 0x80004020 ;  /* 0x8000402000097882 */ /* 0x000fe20000000000 */
[----:B------:R-:W-:Y:S01]  /*3c20*/  UMOV UR30, 0x0 ;  /* 0x00000000001e7882 */ /* 0x000fe20000000000 */
[----:B------:R-:W-:Y:S01]  /*3c30*/  UMOV UR31, 0x8208010 ;  /* 0x08208010001f7882 */ /* 0x000fe20000000000 */
[----:B------:R-:W-:Y:S01]  /*3c40*/  UMOV UR4, UR4 ;  /* 0x0000000400047c82 */ /* 0x000fe20008000000 */
[----:B------:R0:W-:Y:S01]  /*3c50*/  UTCQMMA gdesc[UR6], gdesc[UR8], tmem[UR16], tmem[UR28], idesc[UR29], !UPT ;  /* 0x00ff1c08060075ea */ /* 0x0001e2000f800310 */
[----:B------:R0:W-:Y:S01]  /*3c60*/  UTCQMMA gdesc[UR20], gdesc[UR22], tmem[UR16], tmem[UR30], idesc[UR31], UPT ;  /* 0x00ff1e16140075ea */ /* 0x0001e2000b800310 */
[----:B------:R0:W-:Y:S01]  /*3c70*/  UTCBAR [UR4], URZ ;  /* 0x000000ff040073e9 */ /* 0x0001e200080000ff */
[----:B------:R-:W-:Y:S01]  /*3c80*/  NOP ;  /* 0x0000000000007918 */ /* 0x000fe20000000000 */
.L_x_6:
[----:B------:R-:W-:Y:S05]  /*3c90*/  @!P0 BRA `(.L_x_7) ;  /* 0x0000000000088947 */ /* 0x000fea0003800000 */
[----:B------:R-:W1:Y:S02]  /*3ca0*/  SYNCS.PHASECHK.TRANS64.TRYWAIT P2, [UR13+0x8000], RZ ;  /* 0x008000ffff0075a7 */ /* 0x000e64000804110d */
[----:B-1----:R-:W-:Y:S05]  /*3cb0*/  @!P2 BRA `(.L_x_8) ;  /* 0x00000134000ca947 */ /* 0x002fea0003800000 */
.L_x_7:
[----:B------:R-:W2:Y:S04]  /*3cc0*/  LDL.64 R142, [R1+0x208] ;  /* 0x00020800018e7983 */ /* 0x000ea80000100a00 */
[----:B------:R-:W2:Y:S04]  /*3cd0*/  LDL.64 R138, [R1+0x208] ;  /* 0x00020800018a7983 */ /* 0x000ea80000100a00 */
[----:B------:R-:W3:Y:S01]  /*3ce0*/  LDL.64 R140, [R1+0x230] ;  /* 0x00023000018c7983 */ /* 0x000ee20000100a00 */
[----:B------:R-:W1:Y:S01]  /*3cf0*/  S2R R248, SR_TID.X ;  /* 0x0000000000f87919 */ /* 0x000e620000002100 */
[----:B------:R-:W-:Y:S01]  /*3d00*/  BAR.SYNC.DEFER_BLOCKING 0x0 ;  /* 0x0000000000007b1d */ /* 0x000fe20000010000 */
[----:B------:R-:W-:-:S02]  /*3d10*/  PRMT R176, RZ, 0x7610, R176 ;  /* 0x00007610ffb07816 */ /* 0x000fc400000000b0 */
[----:B------:R-:W-:Y:S01]  /*3d20*/  PRMT R184, RZ, 0x7610, R184 ;  /* 0x00007610ffb87816 */ /* 0x000fe200000000b8 */
[C---:B------:R-:W-:Y:S01]  /*3d30*/  IMAD R2, R246.reuse, 0x9, RZ ;  /* 0x00000009f6027824 */ /* 0x040fe200078e02ff */
[----:B------:R-:W-:Y:S01]  /*3d40*/  PRMT R186, RZ, 0x7610, R186 ;  /* 0x00007610ffba7816 */ /* 0x000fe200000000ba */
[----:B------:R-:W-:Y:S01]  /*3d50*/  IMAD R132, R246, 0x3, RZ ;  /* 0x00000003f6847824 */ /* 0x000fe200078e02ff */
[----:B------:R-:W-:Y:S01]  /*3d60*/  PRMT R194, RZ, 0x7610, R194 ;  /* 0x00007610ffc27816 */ /* 0x000fe200000000c2 */
[----:B------:R-:W4:Y:S01]  /*3d70*/  LDTM.x128 R4, tmem[UR15+0x40] ;  /* 0x0000400f000479ee */ /* 0x000f2200083c0000 */
[----:B------:R-:W5:Y:S01]  /*3d80*/  LDC R136, c[0x0][0x3d8] ;  /* 0x0000f600ff887b82 */ /* 0x000f620000000800 */
[----:B------:R-:W-:Y:S01]  /*3d90*/  PRMT R203, RZ, 0x7610, R203 ;  /* 0x00007610ffcb7816 */ /* 0x000fe200000000cb */
[----:B0-----:R-:W4:Y:S01]  /*3da0*/  LDCU UR4, c[0x0][0x3a8] ;  /* 0x00007500ff0477ac */ /* 0x001f220008000800 */
[----:B------:R-:W-:Y:S02]  /*3db0*/  PRMT R193, RZ, 0x7610, R193 ;  /* 0x00007610ffc17816 */ /* 0x000fe400000000c1 */
        /* <DEDUP_REMOVED lines=32> */
[----:B------:R-:W-:Y:S01]  /*3fc0*/  PRMT R204, RZ, 0x7610, R204 ;  /* 0x00007610ffcc7816 */ /* 0x000fe200000000cc */
[----:B------:R-:W-:Y:S01]  /*3fd0*/  UISETP.GT.AND UP2, UPT, UR12, -0x1, UPT ;  /* 0xffffffff0c00788c */ /* 0x000fe2000bf44270 */
[----:B-1----:R-:W-:Y:S01]  /*3fe0*/  LOP3.LUT P2, RZ, R248, 0x7f, RZ, 0xc0, !PT ;  /* 0x0000007ff8ff7812 */ /* 0x002fe2000784c0ff */
[----:B------:R-:W0:-:S12]  /*3ff0*/  LDC R247, c[0x0][0x3d8] ;  /* 0x0000f600fff77b82 */ /* 0x000e180000000800 */
[----:B------:R-:W1:Y:S01]  /*4000*/  @!P2 SYNCS.CCTL.IV [UR13+0x8000] ;  /* 0x00800000ff00a9b1 */ /* 0x000e62000800000d */
[----:B------:R-:W-:Y:S01]  /*4010*/  NOP ;  /* 0x0000000000007918 */ /* 0x000fe20000000000 */
[----:B--2---:R-:W-:Y:S01]  /*4020*/  IMAD.MOV.U32 R138, RZ, RZ, R142 ;  /* 0x000000ffff8a7224 */ /* 0x004fe200078e008e */
[----:B------:R-:W-:Y:S01]  /*4030*/  LEA.HI.X.SX32 R139, R0, R135, 0x1, P3 ;  /* 0x00000087008b7211 */ /* 0x000fe200018f0eff */
[----:B------:R-:W-:Y:S02]  /*4040*/  IMAD.SHL.U32 R0, R246, 0x2, RZ ;  /* 0x00000002f6007824 */ /* 0x000fe400078e00ff */
[----:B----4-:R-:W-:Y:S01]  /*4050*/  FMUL R149, R7, UR4 ;  /* 0x0000000407957c20 */ /* 0x010fe20008400000 */
[----:B---3--:R2:W3:Y:S04]  /*4060*/  @P0 LDG.E.U8 R184, desc[UR26][R140.64] ;  /* 0x0000001a8cb80981 */ /* 0x0084e8000c1e1100 */
[----:B------:R4:W3:Y:S04]  /*4070*/  @P0 LDG.E.U8 R176, desc[UR26][R138.64] ;  /* 0x0000001a8ab00981 */ /* 0x0008e8000c1e1100 */
[----:B------:R0:W-:Y:S01]  /*4080*/  STL [R1+0x20c], R139 ;  /* 0x00020c8b01007387 */ /* 0x0001e20000100800 */
[----:B--2---:R-:W-:-:S02]  /*4090*/  IADD3 R140, P3, PT, R2, R134, RZ ;  /* 0x00000086028c7210 */ /* 0x004fc40007f7e0ff */
[----:B------:R-:W-:Y:S01]  /*40a0*/  ISETP.GT.AND P5, PT, R133, 0x2, PT ;  /* 0x000000028500780c */ /* 0x000fe20003fa4270 */
[----:B------:R-:W-:Y:S01]  /*40b0*/  FMUL R151, R5, UR4 ;  /* 0x0000000405977c20 */ /* 0x000fe20008400000 */
[-C--:B----4-:R-:W-:Y:S01]  /*40c0*/  IADD3 R138, P2, PT, R0, R134.reuse, RZ ;  /* 0x00000086008a7210 */ /* 0x090fe20007f5e0ff */
[----:B------:R-:W-:Y:S01]  /*40d0*/  FMUL R148, R8, UR4 ;  /* 0x0000000408947c20 */ /* 0x000fe20008400000 */
[----:B------:R-:W-:Y:S01]  /*40e0*/  FMUL R217, R4, UR4 ;  /* 0x0000000404d97c20 */ /* 0x000fe20008400000 */
[----:B------:R-:W-:Y:S01]  /*40f0*/  FMUL R150, R6, UR4 ;  /* 0x0000000406967c20 */ /* 0x000fe20008400000 */
[-C--:B0-----:R-:W-:Y:S01]  /*4100*/  LEA.HI.X.SX32 R139, R0, R135.reuse, 0x1, P2 ;  /* 0x00000087008b7211 */ /* 0x081fe200010f0eff */
[----:B------:R-:W-:Y:S01]  /*4110*/  IMAD R0, R246, 0xa, RZ ;  /* 0x0000000af6007824 */ /* 0x000fe200078e02ff */
[----:B------:R-:W-:Y:S01]  /*4120*/  LEA.HI.X.SX32 R141, R2, R135, 0x1, P3 ;  /* 0x00000087028d7211 */ /* 0x000fe200018f0eff */
[----:B------:R-:W-:Y:S01]  /*4130*/  IMAD R2, R246, 0xb, RZ ;  /* 0x0000000bf6027824 */ /* 0x000fe200078e02ff */
[----:B------:R-:W-:Y:S01]  /*4140*/  ISETP.GT.AND P4, PT, R133, 0x1, PT ;  /* 0x000000018500780c */ /* 0x000fe20003f84270 */
[----:B------:R-:W2:Y:S01]  /*4150*/  @P0 LDG.E.U8 R194, desc[UR26][R138.64] ;  /* 0x0000001a8ac20981 */ /* 0x000ea2000c1e1100 */
[----:B------:R-:W-:-:S03]  /*4160*/  IADD3 R142, P3, PT, R0, R134, RZ ;  /* 0x00000086008e7210 */ /* 0x000fc60007f7e0ff */
[----:B------:R0:W-:Y:S01]  /*4170*/  STL.64 [R1+0x200], R140 ;  /* 0x0002008c01007387 */ /* 0x0001e20000100a00 */
[----:B------:R-:W-:-:S03]  /*4180*/  LEA.HI.X.SX32 R143, R0, R135, 0x1, P3 ;  /* 0x00000087008f7211 */ /* 0x000fc600018f0eff */
[----:B------:R0:W4:Y:S04]  /*4190*/  @P0 LDG.E.U8 R186, desc[UR26][R140.64] ;  /* 0x0000001a8cba0981 */ /* 0x000128000c1e1100 */
[----:B------:R1:W-:Y:S01]  /*41a0*/  STL.64 [R1+0x228], R138 ;  /* 0x0002288a01007387 */ /* 0x0003e20000100a00 */
[----:B------:R-:W-:-:S03]  /*41b0*/  IMAD.SHL.U32 R0, R246, 0x4, RZ ;  /* 0x00000004f6007824 */ /* 0x000fc600078e00ff */
[----:B------:R5:W2:Y:S01]  /*41c0*/  @P0 LDG.E.U8 R193, desc[UR26][R142.64] ;  /* 0x0000001a8ec10981 */ /* 0x000aa2000c1e1100 */
[-C--:B0-----:R-:W-:Y:S01]  /*41d0*/  IADD3 R140, P2, PT, R132, R134.reuse, RZ ;  /* 0x00000086848c7210 */ /* 0x081fe20007f5e0ff */
[----:B------:R-:W-:Y:S01]  /*41e0*/  FMUL R152, R41, UR4 ;  /* 0x0000000429987c20 */ /* 0x000fe20008400000 */
[----:B------:R-:W-:Y:S01]  /*41f0*/  FMUL R37, R37, UR4 ;  /* 0x0000000425257c20 */ /* 0x000fe20008400000 */
[----:B------:R-:W-:Y:S01]  /*4200*/  FMUL R158, R57, UR4 ;  /* 0x00000004399e7c20 */ /* 0x000fe20008400000 */
[----:B------:R-:W-:Y:S01]  /*4210*/  FMUL R38, R38, UR4 ;  /* 0x0000000426267c20 */ /* 0x000fe20008400000 */
[----:B------:R-:W-:Y:S01]  /*4220*/  FMUL R159, R56, UR4 ;  /* 0x00000004389f7c20 */ /* 0x000fe20008400000 */
[----:B-1----:R-:W-:Y:S01]  /*4230*/  IADD3 R138, P3, PT, R2, R134, RZ ;  /* 0x00000086028a7210 */ /* 0x002fe20007f7e0ff */
[----:B------:R-:W-:Y:S01]  /*4240*/  FMUL R36, R36, UR4 ;  /* 0x0000000424247c20 */ /* 0x000fe20008400000 */
[-C--:B------:R-:W-:Y:S01]  /*4250*/  LEA.HI.X.SX32 R141, R132, R135.reuse, 0x1, P2 ;  /* 0x00000087848d7211 */ /* 0x080fe200010f0eff */
[----:B------:R-:W-:Y:S01]  /*4260*/  FMUL R160, R58, UR4 ;  /* 0x000000043aa07c20 */ /* 0x000fe20008400000 */
[----:B------:R-:W-:Y:S01]  /*4270*/  LEA.HI.X.SX32 R139, R2, R135, 0x1, P3 ;  /* 0x00000087028b7211 */ /* 0x000fe200018f0eff */
[----:B------:R5:W-:Y:S01]  /*4280*/  STL.64 [R1+0x1f8], R142 ;  /* 0x0001f88e01007387 */ /* 0x000be20000100a00 */
[----:B------:R-:W0:Y:S01]  /*4290*/  LDC R132, c[0x0][0x3d8] ;  /* 0x0000f600ff847b82 */ /* 0x000e220000000800 */
[----:B------:R-:W-:-:S02]  /*42a0*/  IMAD R2, R246, 0xc, RZ ;  /* 0x0000000cf6027824 */ /* 0x000fc400078e02ff */
[----:B------:R-:W-:Y:S04]  /*42b0*/  STL.64 [R1+0x220], R140 ;  /* 0x0002208c01007387 */ /* 0x000fe80000100a00 */
[----:B------:R1:W-:Y:S04]  /*42c0*/  STL.64 [R1+0x1f0], R138 ;  /* 0x0001f08a01007387 */ /* 0x0003e80000100a00 */
[----:B------:R1:W2:Y:S01]  /*42d0*/  @P0 LDG.E.U8 R203, desc[UR26][R138.64] ;  /* 0x0000001a8acb0981 */ /* 0x0002a2000c1e1100 */
[----:B-----5:R-:W-:-:S03]  /*42e0*/  IADD3 R142, P2, PT, R0, R134, RZ ;  /* 0x00000086008e7210 */ /* 0x020fc60007f5e0ff */
[----:B------:R5:W2:Y:S01]  /*42f0*/  @P0 LDG.E.U8 R200, desc[UR26][R140.64] ;  /* 0x0000001a8cc80981 */ /* 0x000aa2000c1e1100 */
[----:B------:R-:W-:Y:S01]  /*4300*/  FMUL R39, R39, UR4 ;  /* 0x0000000427277c20 */ /* 0x000fe20008400000 */
[----:B------:R-:W-:Y:S01]  /*4310*/  FMUL R40, R40, UR4 ;  /* 0x0000000428287c20 */ /* 0x000fe20008400000 */
[----:B------:R-:W-:Y:S01]  /*4320*/  FMUL R156, R53, UR4 ;  /* 0x00000004359c7c20 */ /* 0x000fe20008400000 */
[----:B------:R-:W-:Y:S01]  /*4330*/  FMUL R157, R55, UR4 ;  /* 0x00000004379d7c20 */ /* 0x000fe20008400000 */
[----:B------:R-:W-:Y:S01]  /*4340*/  FMUL R153, R50, UR4 ;  /* 0x0000000432997c20 */ /* 0x000fe20008400000 */
[----:B-1----:R-:W1:Y:S01]  /*4350*/  LDC R138, c[0x0][0x3d8] ;  /* 0x0000f600ff8a7b82 */ /* 0x002e620000000800 */
[-C--:B------:R-:W-:Y:S01]  /*4360*/  LEA.HI.X.SX32 R143, R0, R135.reuse, 0x1, P2 ;  /* 0x00000087008f7211 */ /* 0x080fe200010f0eff */
[----:B------:R-:W-:Y:S01]  /*4370*/  FMUL R43, R43, UR4 ;  /* 0x000000042b2b7c20 */ /* 0x000fe20008400000 */
[----:B------:R-:W-:Y:S01]  /*4380*/  FMUL R44, R44, UR4 ;  /* 0x000000042c2c7c20 */ /* 0x000fe20008400000 */
[----:B-----5:R-:W-:Y:S01]  /*4390*/  IADD3 R140, P3, PT, R2, R134, RZ ;  /* 0x00000086028c7210 */ /* 0x020fe20007f7e0ff */
[----:B------:R-:W-:Y:S01]  /*43a0*/  FMUL R161, R60, UR4 ;  /* 0x000000043ca17c20 */ /* 0x000fe20008400000 */
[----:B------:R-:W-:Y:S01]  /*43b0*/  FMUL R45, R45, UR4 ;  /* 0x000000042d2d7c20 */ /* 0x000fe20008400000 */
[----:B------:R-:W-:Y:S01]  /*43c0*/  FMUL R46, R46, UR4 ;  /* 0x000000042e2e7c20 */ /* 0x000fe20008400000 */
[----:B------:R-:W5:Y:S01]  /*43d0*/  LDC R139, c[0x0][0x3d8] ;  /* 0x0000f600ff8b7b82 */ /* 0x000f620000000800 */
[----:B------:R-:W-:Y:S01]  /*43e0*/  LEA.HI.X.SX32 R141, R2, R135, 0x1, P3 ;  /* 0x00000087028d7211 */ /* 0x000fe200018f0eff */
[----:B------:R-:W-:Y:S01]  /*43f0*/  IMAD R0, R246, 0x5, RZ ;  /* 0x00000005f6007824 */ /* 0x000fe200078e02ff */
[----:B------:R-:W-:Y:S01]  /*4400*/  STL.64 [R1+0x218], R142 ;  /* 0x0002188e01007387 */ /* 0x000fe20000100a00 */
[----:B------:R-:W-:-:S03]  /*4410*/  IMAD.SHL.U32 R2, R136, 0x10, RZ ;  /* 0x0000001088027824 */ /* 0x000fc600078e00ff */
[----:B------:R0:W-:Y:S01]  /*4420*/  STL.64 [R1+0x1e8], R140 ;  /* 0x0001e88c01007387 */ /* 0x0001e20000100a00 */
[----:B------:R-:W5:Y:S03]  /*4430*/  LDC R136, c[0x0][0x3d8] ;  /* 0x0000f600ff887b82 */ /* 0x000f660000000800 */
[----:B------:R0:W2:Y:S01]  /*4440*/  @P0 LDG.E.U8 R208, desc[UR26][R140.64] ;  /* 0x0000001a8cd00981 */ /* 0x0000a2000c1e1100 */
[----:B------:R-:W-:-:S03]  /*4450*/  IADD3 R144, P2, PT, R0, R134, RZ ;  /* 0x0000008600907210 */ /* 0x000fc60007f5e0ff */
[----:B------:R0:W2:Y:S01]  /*4460*/  @P0 LDG.E.U8 R209, desc[UR26][R142.64] ;  /* 0x0000001a8ed10981 */ /* 0x0000a2000c1e1100 */
[----:B------:R-:W-:Y:S01]  /*4470*/  FMUL R162, R59, UR4 ;  /* 0x000000043ba27c20 */ /* 0x000fe20008400000 */
[----:B------:R-:W-:Y:S01]  /*4480*/  FMUL R47, R47, UR4 ;  /* 0x000000042f2f7c20 */ /* 0x000fe20008400000 */
[----:B------:R-:W-:Y:S01]  /*4490*/  FMUL R48, R48, UR4 ;  /* 0x0000000430307c20 */ /* 0x000fe20008400000 */
[----:B------:R-:W-:Y:S01]  /*44a0*/  FMUL R49, R49, UR4 ;  /* 0x0000000431317c20 */ /* 0x000fe20008400000 */
[----:B------:R-:W-:Y:S01]  /*44b0*/  FMUL R163, R63, UR4 ;  /* 0x000000043fa37c20 */ /* 0x000fe20008400000 */
[----:B0-----:R-:W0:Y:S01]  /*44c0*/  LDC R140, c[0x0][0x3d8] ;  /* 0x0000f600ff8c7b82 */ /* 0x001e220000000800 */
[-C--:B------:R-:W-:Y:S01]  /*44d0*/  LEA.HI.X.SX32 R145, R0, R135.reuse, 0x1, P2 ;  /* 0x0000008700917211 */ /* 0x080fe200010f0eff */
[----:B------:R-:W-:Y:S02]  /*44e0*/  IMAD R0, R132, 0x11, RZ ;  /* 0x0000001184007824 */ /* 0x000fe400078e02ff */
[----:B------:R-:W-:Y:S01]  /*44f0*/  FMUL R154, R52, UR4 ;  /* 0x00000004349a7c20 */ /* 0x000fe20008400000 */
[-C--:B------:R-:W-:Y:S01]  /*4500*/  IADD3 R142, P3, PT, R2, R134.reuse, RZ ;  /* 0x00000086028e7210 */ /* 0x080fe20007f7e0ff */
[----:B-1----:R-:W-:Y:S01]  /*4510*/  IMAD R132, R138, 0x12, RZ ;  /* 0x000000128a847824 */ /* 0x002fe200078e02ff */
[----:B------:R1:W2:Y:S01]  /*4520*/  @P0 LDG.E.U8 R215, desc[UR26][R144.64] ;  /* 0x0000001a90d70981 */ /* 0x0002a2000c1e1100 */
[----:B------:R-:W0:Y:S01]  /*4530*/  LDC R138, c[0x0][0x3d8] ;  /* 0x0000f600ff8a7b82 */ /* 0x000e220000000800 */
[-C--:B------:R-:W-:Y:S01]  /*4540*/  LEA.HI.X.SX32 R143, R2, R135.reuse, 0x1, P3 ;  /* 0x00000087028f7211 */ /* 0x080fe200018f0eff */
[----:B-----5:R-:W-:Y:S01]  /*4550*/  IMAD R2, R139, 0x13, RZ ;  /* 0x000000138b027824 */ /* 0x020fe200078e02ff */
[C---:B------:R-:W-:Y:S01]  /*4560*/  IADD3 R146, P2, PT, R0.reuse, R134, RZ ;  /* 0x0000008600927210 */ /* 0x040fe20007f5e0ff */
[----:B------:R1:W-:Y:S04]  /*4570*/  STL.64 [R1+0x210], R144 ;  /* 0x0002109001007387 */ /* 0x0003e80000100a00 */
[----:B------:R-:W5:Y:S01]  /*4580*/  LDC R141, c[0x0][0x3d8] ;  /* 0x0000f600ff8d7b82 */ /* 0x000f620000000800 */
[----:B------:R0:W-:Y:S01]  /*4590*/  STL.64 [R1+0x1e0], R142 ;  /* 0x0001e08e01007387 */ /* 0x0001e20000100a00 */
[----:B------:R-:W-:-:S03]  /*45a0*/  LEA.HI.X.SX32 R147, R0, R135, 0x1, P2 ;  /* 0x0000008700937211 */ /* 0x000fc600010f0eff */
[----:B------:R0:W2:Y:S01]  /*45b0*/  @P0 LDG.E.U8 R180, desc[UR26][R142.64] ;  /* 0x0000001a8eb40981 */ /* 0x0000a2000c1e1100 */
[-C--:B-1----:R-:W-:Y:S02]  /*45c0*/  IADD3 R144, P3, PT, R132, R134.reuse, RZ ;  /* 0x0000008684907210 */ /* 0x082fe40007f7e0ff */
[----:B------:R-:W1:Y:S01]  /*45d0*/  LDC R139, c[0x0][0x3d8] ;  /* 0x0000f600ff8b7b82 */ /* 0x000e620000000800 */
[----:B0-----:R-:W-:Y:S01]  /*45e0*/  IMAD R0, R140, 0x14, RZ ;  /* 0x000000148c007824 */ /* 0x001fe200078e02ff */
[----:B------:R-:W2:Y:S01]  /*45f0*/  @P0 LDG.E.U8 R185, desc[UR26][R146.64] ;  /* 0x0000001a92b90981 */ /* 0x000ea2000c1e1100 */
[-C--:B------:R-:W-:Y:S02]  /*4600*/  LEA.HI.X.SX32 R145, R132, R135.reuse, 0x1, P3 ;  /* 0x0000008784917211 */ /* 0x080fe400018f0eff */
[----:B------:R-:W-:Y:S01]  /*4610*/  IADD3 R142, P2, PT, R2, R134, RZ ;  /* 0x00000086028e7210 */ /* 0x000fe20007f5e0ff */
[----:B------:R-:W-:Y:S02]  /*4620*/  FMUL R155, R54, UR4 ;  /* 0x00000004369b7c20 */ /* 0x000fe40008400000 */
[----:B------:R-:W0:Y:S01]  /*4630*/  LDC R132, c[0x0][0x3d8] ;  /* 0x0000f600ff847b82 */ /* 0x000e220000000800 */
[----:B------:R-:W-:Y:S01]  /*4640*/  STL.64 [R1+0x1d8], R146 ;  /* 0x0001d89201007387 */ /* 0x000fe20000100a00 */
[----:B------:R-:W-:Y:S01]  /*4650*/  LEA.HI.X.SX32 R143, R2, R135, 0x1, P2 ;  /* 0x00000087028f7211 */ /* 0x000fe200010f0eff */
[----:B------:R-:W-:-:S02]  /*4660*/  IMAD R2, R136, 0x18, RZ ;  /* 0x0000001888027824 */ /* 0x000fc400078e02ff */
[----:B------:R5:W-:Y:S03]  /*4670*/  STL.64 [R1+0x1d0], R144 ;  /* 0x0001d09001007387 */ /* 0x000be60000100a00 */
[----:B------:R-:W1:Y:S01]  /*4680*/  LDC R136, c[0x0][0x3d8] ;  /* 0x0000f600ff887b82 */ /* 0x000e620000000800 */
[----:B------:R5:W2:Y:S04]  /*4690*/  @P0 LDG.E.U8 R192, desc[UR26][R144.64] ;  /* 0x0000001a90c00981 */ /* 0x000aa8000c1e1100 */
[----:B------:R5:W-:Y:S03]  /*46a0*/  STL.64 [R1+0x1c8], R142 ;  /* 0x0001c88e01007387 */ /* 0x000be60000100a00 */
[----:B------:R-:W1:Y:S01]  /*46b0*/  LDC R140, c[0x0][0x3d8] ;  /* 0x0000f600ff8c7b82 */ /* 0x000e620000000800 */
[----:B------:R5:W2:Y:S02]  /*46c0*/  @P0 LDG.E.U8 R202, desc[UR26][R142.64] ;  /* 0x0000001a8eca0981 */ /* 0x000aa4000c1e1100 */
[----:B-----5:R-:W-:Y:S01]  /*46d0*/  IADD3 R144, P2, PT, R0, R134, RZ ;  /* 0x0000008600907210 */ /* 0x020fe20007f5e0ff */
[----:B------:R-:W-:Y:S01]  /*46e0*/  FMUL R164, R62, UR4 ;  /* 0x000000043ea47c20 */ /* 0x000fe20008400000 */
[----:B------:R-:W-:Y:S01]  /*46f0*/  FMUL R61, R61, UR4 ;  /* 0x000000043d3d7c20 */ /* 0x000fe20008400000 */
[----:B------:R-:W-:Y:S01]  /*4700*/  FMUL R167, R68, UR4 ;  /* 0x0000000444a77c20 */ /* 0x000fe20008400000 */
[----:B------:R-:W-:Y:S01]  /*4710*/  LEA.HI.X.SX32 R145, R0, R135, 0x1, P2 ;  /* 0x0000008700917211 */ /* 0x000fe200010f0eff */
[----:B------:R-:W-:-:S02]  /*4720*/  IMAD R0, R138, 0x19, RZ ;  /* 0x000000198a007824 */ /* 0x000fc400078e02ff */
[----:B------:R-:W-:Y:S01]  /*4730*/  FMUL R165, R64, UR4 ;  /* 0x0000000440a57c20 */ /* 0x000fe20008400000 */
[----:B------:R-:W5:Y:S01]  /*4740*/  LDC R138, c[0x0][0x3d8] ;  /* 0x0000f600ff8a7b82 */ /* 0x000f620000000800 */
[CC--:B------:R-:W-:Y:S01]  /*4750*/  IADD3 R142, P3, PT, R2.reuse, R134.reuse, RZ ;  /* 0x00000086028e7210 */ /* 0x0c0fe20007f7e0ff */
[----:B------:R0:W-:Y:S03]  /*4760*/  STL.64 [R1+0x1c0], R144 ;  /* 0x0001c09001007387 */ /* 0x0001e60000100a00 */
[-C--:B------:R-:W-:Y:S01]  /*4770*/  LEA.HI.X.SX32 R143, R2, R135.reuse, 0x1, P3 ;  /* 0x00000087028f7211 */ /* 0x080fe200018f0eff */
[----:B------:R0:W2:Y:S01]  /*4780*/  @P0 LDG.E.U8 R211, desc[UR26][R144.64] ;  /* 0x0000001a90d30981 */ /* 0x0000a2000c1e1100 */
[----:B------:R-:W-:Y:S02]  /*4790*/  IMAD R2, R141, 0x1a, RZ ;  /* 0x0000001a8d027824 */ /* 0x000fe400078e02ff */
[----:B0-----:R-:W-:Y:S01]  /*47a0*/  IMAD R132, R132, 0x1c, RZ ;  /* 0x0000001c84847824 */ /* 0x001fe200078e02ff */
[----:B------:R0:W-:Y:S01]  /*47b0*/  STL.64 [R1+0x1b8], R142 ;  /* 0x0001b88e01007387 */ /* 0x0001e20000100a00 */
[----:B------:R-:W5:Y:S03]  /*47c0*/  LDC R141, c[0x0][0x3d8] ;  /* 0x0000f600ff8d7b82 */ /* 0x000f660000000800 */
[----:B------:R0:W2:Y:S01]  /*47d0*/  @P0 LDG.E.U8 R179, desc[UR26][R142.64] ;  /* 0x0000001a8eb30981 */ /* 0x0000a2000c1e1100 */
[----:B------:R-:W-:Y:S01]  /*47e0*/  IADD3 R144, P2, PT, R0, R134, RZ ;  /* 0x0000008600907210 */ /* 0x000fe20007f5e0ff */
[----:B------:R-:W-:Y:S01]  /*47f0*/  FMUL R166, R65, UR4 ;  /* 0x0000000441a67c20 */ /* 0x000fe20008400000 */
[----:B------:R-:W-:Y:S01]  /*4800*/  FMUL R67, R67, UR4 ;  /* 0x0000000443437c20 */ /* 0x000fe20008400000 */
[----:B------:R-:W-:Y:S01]  /*4810*/  FMUL R70, R70, UR4 ;  /* 0x0000000446467c20 */ /* 0x000fe20008400000 */
[----:B------:R-:W-:Y:S01]  /*4820*/  LEA.HI.X.SX32 R145, R0, R135, 0x1, P2 ;  /* 0x0000008700917211 */ /* 0x000fe200010f0eff */
[----:B-1----:R-:W-:-:S02]  /*4830*/  IMAD R0, R139, 0x1b, RZ ;  /* 0x0000001b8b007824 */ /* 0x002fc400078e02ff */
[----:B------:R-:W-:Y:S01]  /*4840*/  FMUL R169, R71, UR4 ;  /* 0x0000000447a97c20 */ /* 0x000fe20008400000 */
[----:B------:R-:W1:Y:S01]  /*4850*/  LDC R139, c[0x0][0x3d8] ;  /* 0x0000f600ff8b7b82 */ /* 0x000e620000000800 */
[-C--:B0-----:R-:W-:Y:S01]  /*4860*/  IADD3 R142, P3, PT, R2, R134.reuse, RZ ;  /* 0x00000086028e7210 */ /* 0x081fe20007f7e0ff */
[----:B------:R0:W-:Y:S01]  /*4870*/  STL.64 [R1+0x1b0], R144 ;  /* 0x0001b09001007387 */ /* 0x0001e20000100a00 */
[-C--:B------:R-:W-:Y:S02]  /*4880*/  IADD3 R146, P2, PT, R0, R134.reuse, RZ ;  /* 0x0000008600927210 */ /* 0x080fe40007f5e0ff */
[-C--:B------:R-:W-:Y:S01]  /*4890*/  LEA.HI.X.SX32 R143, R2, R135.reuse, 0x1, P3 ;  /* 0x00000087028f7211 */ /* 0x080fe200018f0eff */
[----:B------:R0:W2:Y:S01]  /*48a0*/  @P0 LDG.E.U8 R188, desc[UR26][R144.64] ;  /* 0x0000001a90bc0981 */ /* 0x0000a2000c1e1100 */
[----:B------:R-:W-:Y:S01]  /*48b0*/  IMAD.SHL.U32 R2, R136, 0x20, RZ ;  /* 0x0000002088027824 */ /* 0x000fe200078e00ff */
[-C--:B------:R-:W-:Y:S01]  /*48c0*/  LEA.HI.X.SX32 R147, R0, R135.reuse, 0x1, P2 ;  /* 0x0000008700937211 */ /* 0x080fe200010f0eff */
[----:B------:R-:W3:Y:S01]  /*48d0*/  LDC R136, c[0x0][0x3d8] ;  /* 0x0000f600ff887b82 */ /* 0x000ee20000000800 */
[----:B------:R0:W-:Y:S04]  /*48e0*/  STL.64 [R1+0x1a8], R142 ;  /* 0x0001a88e01007387 */ /* 0x0001e80000100a00 */
[----:B------:R0:W2:Y:S02]  /*48f0*/  @P0 LDG.E.U8 R197, desc[UR26][R142.64] ;  /* 0x0000001a8ec50981 */ /* 0x0000a4000c1e1100 */
[----:B0-----:R-:W-:Y:S01]  /*4900*/  IADD3 R144, P3, PT, R132, R134, RZ ;  /* 0x0000008684907210 */ /* 0x001fe20007f7e0ff */
[----:B------:R-:W-:Y:S01]  /*4910*/  IMAD R0, R140, 0x21, RZ ;  /* 0x000000218c007824 */ /* 0x000fe200078e02ff */
[----:B------:R-:W-:Y:S01]  /*4920*/  STL.64 [R1+0x1a0], R146 ;  /* 0x0001a09201007387 */ /* 0x000fe20000100a00 */
[----:B------:R-:W0:Y:S01]  /*4930*/  LDC R140, c[0x0][0x3d8] ;  /* 0x0000f600ff8c7b82 */ /* 0x000e220000000800 */
[----:B------:R-:W-:-:S02]  /*4940*/  LEA.HI.X.SX32 R145, R132, R135, 0x1, P3 ;  /* 0x0000008784917211 */ /* 0x000fc400018f0eff */
[----:B------:R-:W2:Y:S01]  /*4950*/  @P0 LDG.E.U8 R201, desc[UR26][R146.64] ;  /* 0x0000001a92c90981 */ /* 0x000ea2000c1e1100 */
[----:B------:R-:W-:-:S03]  /*4960*/  IADD3 R142, P2, PT, R2, R134, RZ ;  /* 0x00000086028e7210 */ /* 0x000fc60007f5e0ff */
[----:B------:R5:W2:Y:S01]  /*4970*/  @P0 LDG.E.U8 R210, desc[UR26][R144.64] ;  /* 0x0000001a90d20981 */ /* 0x000aa2000c1e1100 */
[----:B------:R-:W0:Y:S01]  /*4980*/  LDC R132, c[0x0][0x3d8] ;  /* 0x0000f600ff847b82 */ /* 0x000e220000000800 */
[-C--:B------:R-:W-:Y:S01]  /*4990*/  LEA.HI.X.SX32 R143, R2, R135.reuse, 0x1, P2 ;  /* 0x00000087028f7211 */ /* 0x080fe200010f0eff */
[----:B-----5:R-:W-:Y:S01]  /*49a0*/  IMAD R2, R138, 0x22, RZ ;  /* 0x000000228a027824 */ /* 0x020fe200078e02ff */
[----:B------:R5:W-:Y:S04]  /*49b0*/  STL.64 [R1+0x198], R144 ;  /* 0x0001989001007387 */ /* 0x000be80000100a00 */
[----:B------:R1:W2:Y:S01]  /*49c0*/  @P0 LDG.E.U8 R178, desc[UR26][R142.64] ;  /* 0x0000001a8eb20981 */ /* 0x0002a2000c1e1100 */
[----:B------:R-:W3:Y:S03]  /*49d0*/  LDC R138, c[0x0][0x3d8] ;  /* 0x0000f600ff8a7b82 */ /* 0x000ee60000000800 */
[----:B------:R1:W-:Y:S01]  /*49e0*/  STL.64 [R1+0x190], R142 ;  /* 0x0001908e01007387 */ /* 0x0003e20000100a00 */
[-C--:B-----5:R-:W-:Y:S01]  /*49f0*/  IADD3 R144, P2, PT, R0, R134.reuse, RZ ;  /* 0x0000008600907210 */ /* 0x0a0fe20007f5e0ff */
[----:B------:R-:W-:Y:S01]  /*4a00*/  FMUL R168, R72, UR4 ;  /* 0x0000000448a87c20 */ /* 0x000fe20008400000 */
[----:B------:R-:W-:Y:S01]  /*4a10*/  FMUL R170, R73, UR4 ;  /* 0x0000000449aa7c20 */ /* 0x000fe20008400000 */
[----:B------:R-:W-:Y:S01]  /*4a20*/  FMUL R172, R74, UR4 ;  /* 0x000000044aac7c20 */ /* 0x000fe20008400000 */
[-C--:B------:R-:W-:Y:S01]  /*4a30*/  LEA.HI.X.SX32 R145, R0, R135.reuse, 0x1, P2 ;  /* 0x0000008700917211 */ /* 0x080fe200010f0eff */
[----:B------:R-:W-:Y:S01]  /*4a40*/  FMUL R171, R75, UR4 ;  /* 0x000000044bab7c20 */ /* 0x000fe20008400000 */
[----:B------:R-:W-:Y:S01]  /*4a50*/  FMUL R173, R76, UR4 ;  /* 0x000000044cad7c20 */ /* 0x000fe20008400000 */
[----:B------:R-:W-:Y:S01]  /*4a60*/  FMUL R175, R77, UR4 ;  /* 0x000000044daf7c20 */ /* 0x000fe20008400000 */
[CC--:B-1----:R-:W-:Y:S01]  /*4a70*/  IADD3 R142, P3, PT, R2.reuse, R134.reuse, RZ ;  /* 0x00000086028e7210 */ /* 0x0c2fe20007f7e0ff */
[----:B------:R-:W-:Y:S01]  /*4a80*/  IMAD R0, R139, 0x23, RZ ;  /* 0x000000238b007824 */ /* 0x000fe200078e02ff */
[----:B------:R1:W-:Y:S01]  /*4a90*/  STL.64 [R1+0x188], R144 ;  /* 0x0001889001007387 */ /* 0x0003e20000100a00 */
[----:B------:R-:W5:Y:S01]  /*4aa0*/  LDC R139, c[0x0][0x3d8] ;  /* 0x0000f600ff8b7b82 */ /* 0x000f620000000800 */
[-C--:B------:R-:W-:Y:S01]  /*4ab0*/  LEA.HI.X.SX32 R143, R2, R135.reuse, 0x1, P3 ;  /* 0x00000087028f7211 */ /* 0x080fe200018f0eff */
[----:B------:R-:W-:Y:S01]  /*4ac0*/  IMAD R2, R141, 0x24, RZ ;  /* 0x000000248d027824 */ /* 0x000fe200078e02ff */
[----:B------:R1:W2:Y:S04]  /*4ad0*/  @P0 LDG.E.U8 R187, desc[UR26][R144.64] ;  /* 0x0000001a90bb0981 */ /* 0x0002a8000c1e1100 */
[----:B------:R0:W-:Y:S01]  /*4ae0*/  STL.64 [R1+0x180], R142 ;  /* 0x0001808e01007387 */ /* 0x0001e20000100a00 */
[----:B------:R-:W4:Y:S03]  /*4af0*/  LDC R141, c[0x0][0x3d8] ;  /* 0x0000f600ff8d7b82 */ /* 0x000f260000000800 */
[----:B------:R0:W2:Y:S01]  /*4b00*/  @P0 LDG.E.U8 R196, desc[UR26][R142.64] ;  /* 0x0000001a8ec40981 */ /* 0x0000a2000c1e1100 */
[-C--:B-1----:R-:W-:Y:S01]  /*4b10*/  IADD3 R144, P2, PT, R0, R134.reuse, RZ ;  /* 0x0000008600907210 */ /* 0x082fe20007f5e0ff */
[----:B------:R-:W-:Y:S01]  /*4b20*/  FMUL R174, R78, UR4 ;  /* 0x000000044eae7c20 */ /* 0x000fe20008400000 */
[----:B------:R-:W-:Y:S01]  /*4b30*/  FMUL R216, R85, UR4 ;  /* 0x0000000455d87c20 */ /* 0x000fe20008400000 */
[----:B------:R-:W-:Y:S01]  /*4b40*/  FMUL R79, R79, UR4 ;  /* 0x000000044f4f7c20 */ /* 0x000fe20008400000 */
[-C--:B------:R-:W-:Y:S01]  /*4b50*/  LEA.HI.X.SX32 R145, R0, R135.reuse, 0x1, P2 ;  /* 0x0000008700917211 */ /* 0x080fe200010f0eff */
[----:B------:R-:W-:Y:S01]  /*4b60*/  FMUL R80, R80, UR4 ;  /* 0x0000000450507c20 */ /* 0x000fe20008400000 */
[----:B------:R-:W-:Y:S01]  /*4b70*/  FMUL R219, R86, UR4 ;  /* 0x0000000456db7c20 */ /* 0x000fe20008400000 */
[----:B------:R-:W-:Y:S01]  /*4b80*/  FMUL R218, R87, UR4 ;  /* 0x0000000457da7c20 */ /* 0x000fe20008400000 */
[----:B0-----:R-:W-:Y:S01]  /*4b90*/  IADD3 R142, P3, PT, R2, R134, RZ ;  /* 0x00000086028e7210 */ /* 0x001fe20007f7e0ff */
[----:B------:R-:W-:Y:S01]  /*4ba0*/  IMAD R0, R132, 0x28, RZ ;  /* 0x0000002884007824 */ /* 0x000fe200078e02ff */
[----:B------:R0:W2:Y:S02]  /*4bb0*/  @P0 LDG.E.U8 R207, desc[UR26][R144.64] ;  /* 0x0000001a90cf0981 */ /* 0x0000a4000c1e1100 */
[----:B------:R-:W-:Y:S01]  /*4bc0*/  LEA.HI.X.SX32 R143, R2, R135, 0x1, P3 ;  /* 0x00000087028f7211 */ /* 0x000fe200018f0eff */
[----:B---3--:R-:W-:-:S02]  /*4bd0*/  IMAD R2, R136, 0x29, RZ ;  /* 0x0000002988027824 */ /* 0x008fc400078e02ff */
[----:B------:R-:W-:Y:S01]  /*4be0*/  FMUL R81, R81, UR4 ;  /* 0x0000000451517c20 */ /* 0x000fe20008400000 */
[----:B------:R-:W1:Y:S01]  /*4bf0*/  LDC R136, c[0x0][0x3d8] ;  /* 0x0000f600ff887b82 */ /* 0x000e620000000800 */
[-C--:B------:R-:W-:Y:S01]  /*4c00*/  IADD3 R146, P2, PT, R0, R134.reuse, RZ ;  /* 0x0000008600927210 */ /* 0x080fe20007f5e0ff */
[----:B------:R-:W-:Y:S01]  /*4c10*/  IMAD R132, R138, 0x2a, RZ ;  /* 0x0000002a8a847824 */ /* 0x000fe200078e02ff */
[----:B------:R0:W-:Y:S02]  /*4c20*/  STL.64 [R1+0x178], R144 ;  /* 0x0001789001007387 */ /* 0x0001e40000100a00 */
[----:B------:R-:W-:Y:S02]  /*4c30*/  LEA.HI.X.SX32 R147, R0, R135, 0x1, P2 ;  /* 0x0000008700937211 */ /* 0x000fe400010f0eff */
[----:B------:R3:W-:Y:S01]  /*4c40*/  STL.64 [R1+0x170], R142 ;  /* 0x0001708e01007387 */ /* 0x0007e20000100a00 */
[----:B------:R-:W4:Y:S03]  /*4c50*/  LDC R138, c[0x0][0x3d8] ;  /* 0x0000f600ff8a7b82 */ /* 0x000f260000000800 */
[----:B------:R3:W2:Y:S01]  /*4c60*/  @P0 LDG.E.U8 R214, desc[UR26][R142.64] ;  /* 0x0000001a8ed60981 */ /* 0x0006a2000c1e1100 */
[----:B0-----:R-:W-:Y:S01]  /*4c70*/  IADD3 R144, P3, PT, R2, R134, RZ ;  /* 0x0000008602907210 */ /* 0x001fe20007f7e0ff */
[----:B------:R-:W-:-:S02]  /*4c80*/  IMAD R0, R140, 0x2b, RZ ;  /* 0x0000002b8c007824 */ /* 0x000fc400078e02ff */
[----:B------:R-:W2:Y:S01]  /*4c90*/  @P0 LDG.E.U8 R183, desc[UR26][R146.64] ;  /* 0x0000001a92b70981 */ /* 0x000ea2000c1e1100 */
[----:B---3--:R-:W-:Y:S01]  /*4ca0*/  IADD3 R142, P2, PT, R132, R134, RZ ;  /* 0x00000086848e7210 */ /* 0x008fe20007f5e0ff */
[----:B------:R-:W-:Y:S01]  /*4cb0*/  FMUL R82, R82, UR4 ;  /* 0x0000000452527c20 */ /* 0x000fe20008400000 */
[-C--:B------:R-:W-:Y:S01]  /*4cc0*/  LEA.HI.X.SX32 R145, R2, R135.reuse, 0x1, P3 ;  /* 0x0000008702917211 */ /* 0x080fe200018f0eff */
[----:B------:R-:W-:Y:S01]  /*4cd0*/  FMUL R220, R88, UR4 ;  /* 0x0000000458dc7c20 */ /* 0x000fe20008400000 */
[----:B------:R-:W-:Y:S01]  /*4ce0*/  LEA.HI.X.SX32 R143, R132, R135, 0x1, P2 ;  /* 0x00000087848f7211 */ /* 0x000fe200010f0eff */
[----:B------:R-:W-:Y:S01]  /*4cf0*/  STL.64 [R1+0x168], R146 ;  /* 0x0001689201007387 */ /* 0x000fe20000100a00 */
[----:B-----5:R-:W-:Y:S02]  /*4d00*/  IMAD R2, R139, 0x2c, RZ ;  /* 0x0000002c8b027824 */ /* 0x020fe400078e02ff */
[----:B------:R-:W0:Y:S01]  /*4d10*/  LDC R139, c[0x0][0x3d8] ;  /* 0x0000f600ff8b7b82 */ /* 0x000e220000000800 */
[----:B------:R-:W-:Y:S04]  /*4d20*/  STL.64 [R1+0x160], R144 ;  /* 0x0001609001007387 */ /* 0x000fe80000100a00 */
[----:B------:R3:W-:Y:S04]  /*4d30*/  STL.64 [R1+0x158], R142 ;  /* 0x0001588e01007387 */ /* 0x0007e80000100a00 */
[----:B------:R3:W5:Y:S01]  /*4d40*/  @P0 LDG.E.U8 R195, desc[UR26][R142.64] ;  /* 0x0000001a8ec30981 */ /* 0x000762000c1e1100 */
[----:B-1----:R-:W-:-:S02]  /*4d50*/  IMAD R132, R136, 0x30, RZ ;  /* 0x0000003088847824 */ /* 0x002fc400078e02ff */
[----:B------:R-:W1:Y:S01]  /*4d60*/  LDC R136, c[0x0][0x3d8] ;  /* 0x0000f600ff887b82 */ /* 0x000e620000000800 */
[----:B------:R4:W2:Y:S01]  /*4d70*/  @P0 LDG.E.U8 R191, desc[UR26][R144.64] ;  /* 0x0000001a90bf0981 */ /* 0x0008a2000c1e1100 */
[----:B------:R-:W-:Y:S01]  /*4d80*/  FMUL R221, R89, UR4 ;  /* 0x0000000459dd7c20 */ /* 0x000fe20008400000 */
[----:B------:R-:W-:Y:S01]  /*4d90*/  FMUL R83, R83, UR4 ;  /* 0x0000000453537c20 */ /* 0x000fe20008400000 */
[----:B------:R-:W-:Y:S01]  /*4da0*/  FMUL R84, R84, UR4 ;  /* 0x0000000454547c20 */ /* 0x000fe20008400000 */
[----:B------:R-:W-:Y:S01]  /*4db0*/  FMUL R222, R91, UR4 ;  /* 0x000000045bde7c20 */ /* 0x000fe20008400000 */
[----:B------:R-:W-:Y:S01]  /*4dc0*/  FMUL R223, R92, UR4 ;  /* 0x000000045cdf7c20 */ /* 0x000fe20008400000 */
[-C--:B---3--:R-:W-:Y:S01]  /*4dd0*/  IADD3 R142, P2, PT, R0, R134.reuse, RZ ;  /* 0x00000086008e7210 */ /* 0x088fe20007f5e0ff */
[----:B------:R-:W-:Y:S01]  /*4de0*/  FMUL R225, R98, UR4 ;  /* 0x0000000462e17c20 */ /* 0x000fe20008400000 */
[----:B------:R-:W-:Y:S01]  /*4df0*/  FMUL R224, R95, UR4 ;  /* 0x000000045fe07c20 */ /* 0x000fe20008400000 */
[----:B------:R-:W-:Y:S01]  /*4e00*/  FMUL R227, R101, UR4 ;  /* 0x0000000465e37c20 */ /* 0x000fe20008400000 */
[-C--:B------:R-:W-:Y:S01]  /*4e10*/  LEA.HI.X.SX32 R143, R0, R135.reuse, 0x1, P2 ;  /* 0x00000087008f7211 */ /* 0x080fe200010f0eff */
[----:B----4-:R-:W-:Y:S01]  /*4e20*/  IMAD R0, R141, 0x31, RZ ;  /* 0x000000318d007824 */ /* 0x010fe200078e02ff */
[----:B------:R-:W-:Y:S01]  /*4e30*/  IADD3 R144, P3, PT, R2, R134, RZ ;  /* 0x0000008602907210 */ /* 0x000fe20007f7e0ff */
[----:B------:R-:W-:Y:S01]  /*4e40*/  FMUL R226, R102, UR4 ;  /* 0x0000000466e27c20 */ /* 0x000fe20008400000 */
[----:B------:R-:W-:Y:S01]  /*4e50*/  FMUL R229, R104, UR4 ;  /* 0x0000000468e57c20 */ /* 0x000fe20008400000 */
[----:B------:R3:W-:Y:S01]  /*4e60*/  STL.64 [R1+0x150], R142 ;  /* 0x0001508e01007387 */ /* 0x0007e20000100a00 */
[----:B------:R-:W-:-:S03]  /*4e70*/  LEA.HI.X.SX32 R145, R2, R135, 0x1, P3 ;  /* 0x0000008702917211 */ /* 0x000fc600018f0eff */
[----:B------:R3:W4:Y:S01]  /*4e80*/  @P0 LDG.E.U8 R206, desc[UR26][R142.64] ;  /* 0x0000001a8ece0981 */ /* 0x000722000c1e1100 */
[CC--:B------:R-:W-:Y:S01]  /*4e90*/  IADD3 R140, P3, PT, R0.reuse, R134.reuse, RZ ;  /* 0x00000086008c7210 */ /* 0x0c0fe20007f7e0ff */
[----:B0-----:R-:W-:Y:S02]  /*4ea0*/  IMAD R2, R139, 0x33, RZ ;  /* 0x000000338b027824 */ /* 0x001fe400078e02ff */
[----:B------:R0:W2:Y:S01]  /*4eb0*/  @P0 LDG.E.U8 R213, desc[UR26][R144.64] ;  /* 0x0000001a90d50981 */ /* 0x0000a2000c1e1100 */
[-C--:B------:R-:W-:Y:S01]  /*4ec0*/  LEA.HI.X.SX32 R141, R0, R135.reuse, 0x1, P3 ;  /* 0x00000087008d7211 */ /* 0x080fe200018f0eff */
[----:B------:R-:W-:Y:S01]  /*4ed0*/  FMUL R90, R90, UR4 ;  /* 0x000000045a5a7c20 */ /* 0x000fe20008400000 */
[----:B------:R-:W-:Y:S01]  /*4ee0*/  FMUL R228, R103, UR4 ;  /* 0x0000000467e47c20 */ /* 0x000fe20008400000 */
[----:B------:R-:W-:Y:S01]  /*4ef0*/  FMUL R230, R106, UR4 ;  /* 0x000000046ae67c20 */ /* 0x000fe20008400000 */
[----:B------:R-:W-:Y:S01]  /*4f00*/  FMUL R232, R107, UR4 ;  /* 0x000000046be87c20 */ /* 0x000fe20008400000 */
[----:B---3--:R-:W-:Y:S01]  /*4f10*/  IADD3 R142, P2, PT, R132, R134, RZ ;  /* 0x00000086848e7210 */ /* 0x008fe20007f5e0ff */
[----:B------:R-:W-:Y:S01]  /*4f20*/  IMAD R0, R138, 0x32, RZ ;  /* 0x000000328a007824 */ /* 0x000fe200078e02ff */
[----:B------:R0:W-:Y:S01]  /*4f30*/  STL.64 [R1+0x148], R144 ;  /* 0x0001489001007387 */ /* 0x0001e20000100a00 */
[----:B------:R-:W3:Y:S01]  /*4f40*/  LDC R138, c[0x0][0x3d8] ;  /* 0x0000f600ff8a7b82 */ /* 0x000ee20000000800 */
[----:B------:R-:W-:-:S02]  /*4f50*/  LEA.HI.X.SX32 R143, R132, R135, 0x1, P2 ;  /* 0x00000087848f7211 */ /* 0x000fc400010f0eff */
[----:B------:R1:W2:Y:S04]  /*4f60*/  @P0 LDG.E.U8 R190, desc[UR26][R140.64] ;  /* 0x0000001a8cbe0981 */ /* 0x0002a8000c1e1100 */
[----:B------:R-:W-:Y:S01]  /*4f70*/  STL.64 [R1+0x140], R142 ;  /* 0x0001408e01007387 */ /* 0x000fe20000100a00 */
[----:B------:R-:W3:Y:S03]  /*4f80*/  LDC R132, c[0x0][0x3d8] ;  /* 0x0000f600ff847b82 */ /* 0x000ee60000000800 */
[----:B------:R1:W-:Y:S01]  /*4f90*/  STL.64 [R1+0x138], R140 ;  /* 0x0001388c01007387 */ /* 0x0003e20000100a00 */
[----:B0-----:R-:W-:Y:S01]  /*4fa0*/  FMUL R145, R11, UR4 ;  /* 0x000000040b917c20 */ /* 0x001fe20008400000 */
[----:B------:R-:W-:-:S02]  /*4fb0*/  FMUL R146, R10, UR4 ;  /* 0x000000040a927c20 */ /* 0x000fc40008400000 */
[----:B------:R-:W2:Y:S01]  /*4fc0*/  @P0 LDG.E.U8 R182, desc[UR26][R142.64] ;  /* 0x0000001a8eb60981 */ /* 0x000ea2000c1e1100 */
[----:B------:R-:W-:Y:S01]  /*4fd0*/  FMUL R93, R93, UR4 ;  /* 0x000000045d5d7c20 */ /* 0x000fe20008400000 */
[----:B------:R-:W-:Y:S01]  /*4fe0*/  FMUL R94, R94, UR4 ;  /* 0x000000045e5e7c20 */ /* 0x000fe20008400000 */
[----:B------:R-:W-:Y:S01]  /*4ff0*/  FMUL R231, R108, UR4 ;  /* 0x000000046ce77c20 */ /* 0x000fe20008400000 */
[----:B------:R-:W-:Y:S01]  /*5000*/  FMUL R233, R109, UR4 ;  /* 0x000000046de97c20 */ /* 0x000fe20008400000 */
[----:B------:R-:W-:Y:S01]  /*5010*/  FMUL R234, R110, UR4 ;  /* 0x000000046eea7c20 */ /* 0x000fe20008400000 */
[----:B------:R-:W-:Y:S01]  /*5020*/  FMUL R96, R96, UR4 ;  /* 0x0000000460607c20 */ /* 0x000fe20008400000 */
[----:B------:R-:W-:Y:S01]  /*5030*/  FMUL R236, R113, UR4 ;  /* 0x0000000471ec7c20 */ /* 0x000fe20008400000 */
[----:B-1----:R-:W-:Y:S01]  /*5040*/  IADD3 R140, P2, PT, R0, R134, RZ ;  /* 0x00000086008c7210 */ /* 0x002fe20007f5e0ff */
[----:B------:R-:W-:Y:S01]  /*5050*/  FMUL R97, R97, UR4 ;  /* 0x0000000461617c20 */ /* 0x000fe20008400000 */
[----:B------:R-:W-:Y:S01]  /*5060*/  FMUL R235, R114, UR4 ;  /* 0x0000000472eb7c20 */ /* 0x000fe20008400000 */
[----:B------:R-:W-:Y:S01]  /*5070*/  FMUL R237, R121, UR4 ;  /* 0x0000000479ed7c20 */ /* 0x000fe20008400000 */
[----:B------:R-:W-:Y:S01]  /*5080*/  LEA.HI.X.SX32 R141, R0, R135, 0x1, P2 ;  /* 0x00000087008d7211 */ /* 0x000fe200010f0eff */
[----:B------:R-:W-:Y:S01]  /*5090*/  FMUL R100, R100, UR4 ;  /* 0x0000000464647c20 */ /* 0x000fe20008400000 */
[----:B------:R-:W-:Y:S01]  /*50a0*/  FMUL R239, R122, UR4 ;  /* 0x000000047aef7c20 */ /* 0x000fe20008400000 */
[----:B------:R-:W-:Y:S01]  /*50b0*/  FMUL R238, R123, UR4 ;  /* 0x000000047bee7c20 */ /* 0x000fe20008400000 */
[----:B------:R-:W-:Y:S01]  /*50c0*/  FMUL R240, R124, UR4 ;  /* 0x000000047cf07c20 */ /* 0x000fe20008400000 */
[----:B------:R0:W-:Y:S04]  /*50d0*/  STL.64 [R1+0x130], R140 ;  /* 0x0001308c01007387 */ /* 0x0001e80000100a00 */
[----:B------:R0:W2:Y:S01]  /*50e0*/  @P0 LDG.E.U8 R199, desc[UR26][R140.64] ;  /* 0x0000001a8cc70981 */ /* 0x0000a2000c1e1100 */
[----:B------:R-:W-:-:S02]  /*50f0*/  IMAD R0, R136, 0x34, RZ ;  /* 0x0000003488007824 */ /* 0x000fc400078e02ff */
[----:B------:R-:W1:Y:S01]  /*5100*/  LDC R136, c[0x0][0x3d8] ;  /* 0x0000f600ff887b82 */ /* 0x000e620000000800 */
[----:B------:R-:W-:Y:S01]  /*5110*/  FMUL R241, R125, UR4 ;  /* 0x000000047df17c20 */ /* 0x000fe20008400000 */
[----:B------:R-:W-:Y:S01]  /*5120*/  FMUL R242, R127, UR4 ;  /* 0x000000047ff27c20 */ /* 0x000fe20008400000 */
[----:B------:R-:W-:Y:S01]  /*5130*/  FMUL R244, R129, UR4 ;  /* 0x0000000481f47c20 */ /* 0x000fe20008400000 */
[----:B------:R-:W-:Y:S01]  /*5140*/  FMUL R243, R130, UR4 ;  /* 0x0000000482f37c20 */ /* 0x000fe20008400000 */
[----:B------:R-:W-:Y:S01]  /*5150*/  FMUL R245, R131, UR4 ;  /* 0x0000000483f57c20 */ /* 0x000fe20008400000 */
[----:B------:R-:W-:Y:S01]  /*5160*/  FMUL R112, R112, UR4 ;  /* 0x0000000470707c20 */ /* 0x000fe20008400000 */
[----:B0-----:R-:W-:Y:S01]  /*5170*/  IADD3 R140, P2, PT, R2, R134, RZ ;  /* 0x00000086028c7210 */ /* 0x001fe20007f5e0ff */
        /* <DEDUP_REMOVED lines=10> */
[----:B---3--:R-:W-:-:S02]  /*5220*/  IMAD R2, R132, 0x38, RZ ;  /* 0x0000003884027824 */ /* 0x008fc400078e02ff */
[----:B------:R-:W3:Y:S01]  /*5230*/  LDC R132, c[0x0][0x3d8] ;  /* 0x0000f600ff847b82 */ /* 0x000ee20000000800 */
[----:B------:R-:W-:Y:S01]  /*5240*/  FMUL R128, R128, UR4 ;  /* 0x0000000480807c20 */ /* 0x000fe20008400000 */
[----:B------:R-:W-:Y:S01]  /*5250*/  IMAD R247, R247, 0x3c, RZ ;  /* 0x0000003cf7f77824 */ /* 0x000fe200078e02ff */
[----:B------:R-:W2:Y:S01]  /*5260*/  @P0 LDG.E.U8 R177, desc[UR26][R134.64] ;  /* 0x0000001a86b10981 */ /* 0x000ea2000c1e1100 */
[----:B0-----:R-:W-:-:S04]  /*5270*/  IADD3 R140, P2, PT, R0, R134, RZ ;  /* 0x00000086008c7210 */ /* 0x001fc80007f5e0ff */
[----:B------:R-:W-:Y:S01]  /*5280*/  LEA.HI.X.SX32 R141, R0, R135, 0x1, P2 ;  /* 0x00000087008d7211 */ /* 0x000fe200010f0eff */
[----:B------:R-:W-:-:S04]  /*5290*/  IMAD R0, R138, 0x39, RZ ;  /* 0x000000398a007824 */ /* 0x000fc800078e02ff */
[----:B------:R0:W-:Y:S04]  /*52a0*/  STL.64 [R1+0x120], R140 ;  /* 0x0001208c01007387 */ /* 0x0001e80000100a00 */
[----:B------:R0:W2:Y:S02]  /*52b0*/  @P0 LDG.E.U8 R212, desc[UR26][R140.64] ;  /* 0x0000001a8cd40981 */ /* 0x0000a4000c1e1100 */
[----:B0-----:R-:W-:-:S04]  /*52c0*/  IADD3 R140, P2, PT, R2, R134, RZ ;  /* 0x00000086028c7210 */ /* 0x001fc80007f5e0ff */
[-C--:B------:R-:W-:Y:S02]  /*52d0*/  LEA.HI.X.SX32 R141, R2, R135.reuse, 0x1, P2 ;  /* 0x00000087028d7211 */ /* 0x080fe400010f0eff */
[----:B------:R-:W-:Y:S01]  /*52e0*/  IADD3 R138, P2, PT, R0, R134, RZ ;  /* 0x00000086008a7210 */ /* 0x000fe20007f5e0ff */
[----:B-1----:R-:W-:Y:S02]  /*52f0*/  IMAD R2, R136, 0x3a, RZ ;  /* 0x0000003a88027824 */ /* 0x002fe400078e02ff */
[----:B------:R-:W-:Y:S01]  /*5300*/  FMUL R11, R30, UR4 ;  /* 0x000000041e0b7c20 */ /* 0x000fe20008400000 */
[----:B------:R-:W-:Y:S01]  /*5310*/  FMUL R143, R13, UR4 ;  /* 0x000000040d8f7c20 */ /* 0x000fe20008400000 */
[----:B------:R-:W-:Y:S01]  /*5320*/  LEA.HI.X.SX32 R139, R0, R135, 0x1, P2 ;  /* 0x00000087008b7211 */ /* 0x000fe200010f0eff */
[----:B------:R-:W-:Y:S04]  /*5330*/  STL.64 [R1+0x118], R140 ;  /* 0x0001188c01007387 */ /* 0x000fe80000100a00 */
[----:B------:R0:W-:Y:S04]  /*5340*/  STL.64 [R1+0x110], R138 ;  /* 0x0001108a01007387 */ /* 0x0001e80000100a00 */
[----:B------:R0:W2:Y:S01]  /*5350*/  @P0 LDG.E.U8 R189, desc[UR26][R138.64] ;  /* 0x0000001a8abd0981 */ /* 0x0000a2000c1e1100 */
[----:B---3--:R-:W-:-:S02]  /*5360*/  IMAD R0, R132, 0x3b, RZ ;  /* 0x0000003b84007824 */ /* 0x008fc400078e02ff */
[----:B------:R-:W-:Y:S01]  /*5370*/  FMUL R142, R14, UR4 ;  /* 0x000000040e8e7c20 */ /* 0x000fe20008400000 */
[----:B------:R-:W3:Y:S01]  /*5380*/  @P0 LDG.E.U8 R181, desc[UR26][R140.64] ;  /* 0x0000001a8cb50981 */ /* 0x000ee2000c1e1100 */
[----:B0-----:R-:W-:-:S04]  /*5390*/  IADD3 R138, P2, PT, R2, R134, RZ ;  /* 0x00000086028a7210 */ /* 0x001fc80007f5e0ff */
[----:B------:R-:W-:-:S05]  /*53a0*/  LEA.HI.X.SX32 R139, R2, R135, 0x1, P2 ;  /* 0x00000087028b7211 */ /* 0x000fca00010f0eff */
[----:B------:R0:W-:Y:S04]  /*53b0*/  STL.64 [R1+0x108], R138 ;  /* 0x0001088a01007387 */ /* 0x0001e80000100a00 */
[----:B------:R0:W2:Y:S01]  /*53c0*/  @P0 LDG.E.U8 R198, desc[UR26][R138.64] ;  /* 0x0000001a8ac60981 */ /* 0x0000a2000c1e1100 */
[----:B------:R-:W-:Y:S02]  /*53d0*/  FSEL R30, R149, -INF , P5 ;  /* 0xff800000951e7808 */ /* 0x000fe40002800000 */
[----:B------:R-:W-:Y:S02]  /*53e0*/  ISETP.GT.AND P5, PT, R133, 0x5, PT ;  /* 0x000000058500780c */ /* 0x000fe40003fa4270 */
[----:B0-----:R-:W-:-:S04]  /*53f0*/  IADD3 R138, P2, PT, R0, R134, RZ ;  /* 0x00000086008a7210 */ /* 0x001fc80007f5e0ff */
[----:B------:R-:W-:Y:S02]  /*5400*/  LEA.HI.X.SX32 R139, R0, R135, 0x1, P2 ;  /* 0x00000087008b7211 */ /* 0x000fe400010f0eff */
[----:B------:R-:W-:Y:S01]  /*5410*/  ISETP.GT.AND P2, PT, R133, RZ, PT ;  /* 0x000000ff8500720c */ /* 0x000fe20003f44270 */
[----:B------:R-:W-:Y:S01]  /*5420*/  FMUL R13, R32, UR4 ;  /* 0x00000004200d7c20 */ /* 0x000fe20008400000 */
[----:B------:R-:W-:Y:S01]  /*5430*/  FMUL R14, R33, UR4 ;  /* 0x00000004210e7c20 */ /* 0x000fe20008400000 */
[----:B------:R-:W-:Y:S01]  /*5440*/  FSEL R33, R146, -INF , P5 ;  /* 0xff80000092217808 */ /* 0x000fe20002800000 */
[----:B------:R-:W-:Y:S01]  /*5450*/  FMUL R140, R16, UR4 ;  /* 0x00000004108c7c20 */ /* 0x000fe20008400000 */
[----:B------:R-:W-:Y:S01]  /*5460*/  FSEL R32, R151, -INF , P2 ;  /* 0xff80000097207808 */ /* 0x000fe20001000000 */
[----:B------:R0:W2:Y:S01]  /*5470*/  @P0 LDG.E.U8 R204, desc[UR26][R138.64] ;  /* 0x0000001a8acc0981 */ /* 0x0000a2000c1e1100 */
[C---:B------:R-:W-:Y:S02]  /*5480*/  ISETP.GT.AND P2, PT, R133.reuse, 0x3, PT ;  /* 0x000000038500780c */ /* 0x040fe40003f44270 */
[----:B------:R-:W-:Y:S01]  /*5490*/  ISETP.GT.AND P5, PT, R133, 0x8, PT ;  /* 0x000000088500780c */ /* 0x000fe20003fa4270 */
[----:B------:R0:W-:Y:S01]  /*54a0*/  STL.64 [R1+0x100], R138 ;  /* 0x0001008a01007387 */ /* 0x0001e20000100a00 */
[----:B------:R-:W-:Y:S01]  /*54b0*/  FMUL R16, R35, UR4 ;  /* 0x0000000423107c20 */ /* 0x000fe20008400000 */
[----:B------:R-:W-:-:S02]  /*54c0*/  FSEL R35, R148, -INF , P2 ;  /* 0xff80000094237808 */ /* 0x000fc40001000000 */
[----:B------:R-:W-:Y:S01]  /*54d0*/  ISETP.GT.AND P2, PT, R133, 0x6, PT ;  /* 0x000000068500780c */ /* 0x000fe20003f44270 */
[----:B------:R-:W-:Y:S01]  /*54e0*/  FMUL R10, R29, UR4 ;  /* 0x000000041d0a7c20 */ /* 0x000fe20008400000 */
[----:B------:R-:W-:Y:S01]  /*54f0*/  FMUL R4, R21, UR4 ;  /* 0x0000000415047c20 */ /* 0x000fe20008400000 */
[----:B0-----:R-:W-:Y:S01]  /*5500*/  FMUL R138, R18, UR4 ;  /* 0x00000004128a7c20 */ /* 0x001fe20008400000 */
[----:B------:R-:W-:Y:S02]  /*5510*/  FSEL R18, R143, -INF , P5 ;  /* 0xff8000008f127808 */ /* 0x000fe40002800000 */
[----:B------:R-:W-:Y:S01]  /*5520*/  ISETP.GT.AND P5, PT, R133, 0xb, PT ;  /* 0x0000000b8500780c */ /* 0x000fe20003fa4270 */
[----:B------:R-:W-:Y:S01]  /*5530*/  FMUL R136, R19, UR4 ;  /* 0x0000000413887c20 */ /* 0x000fe20008400000 */
[----:B------:R-:W-:Y:S02]  /*5540*/  FSEL R29, R145, -INF , P2 ;  /* 0xff800000911d7808 */ /* 0x000fe40001000000 */
[----:B------:R-:W-:-:S02]  /*5550*/  ISETP.GT.AND P2, PT, R133, 0x9, PT ;  /* 0x000000098500780c */ /* 0x000fc40003f44270 */
[----:B------:R-:W-:Y:S02]  /*5560*/  FSEL R21, R140, -INF , P5 ;  /* 0xff8000008c157808 */ /* 0x000fe40002800000 */
[----:B------:R-:W-:Y:S01]  /*5570*/  ISETP.GT.AND P5, PT, R133, 0xe, PT ;  /* 0x0000000e8500780c */ /* 0x000fe20003fa4270 */
[----:B------:R-:W-:Y:S01]  /*5580*/  FMUL R139, R17, UR4 ;  /* 0x00000004118b7c20 */ /* 0x000fe20008400000 */
[----:B------:R-:W-:Y:S01]  /*5590*/  FMUL R5, R24, UR4 ;  /* 0x0000000418057c20 */ /* 0x000fe20008400000 */
[----:B------:R-:W-:Y:S01]  /*55a0*/  FSEL R19, R142, -INF , P2 ;  /* 0xff8000008e137808 */ /* 0x000fe20001000000 */
[----:B------:R-:W-:Y:S01]  /*55b0*/  FMUL R2, R22, UR4 ;  /* 0x0000000416027c20 */ /* 0x000fe20008400000 */
[C---:B------:R-:W-:Y:S02]  /*55c0*/  ISETP.GT.AND P2, PT, R133.reuse, 0xc, PT ;  /* 0x0000000c8500780c */ /* 0x040fe40003f44270 */
[----:B------:R-:W-:Y:S02]  /*55d0*/  FSEL R24, R136, -INF , P5 ;  /* 0xff80000088187808 */ /* 0x000fe40002800000 */
[----:B------:R-:W-:Y:S01]  /*55e0*/  ISETP.GT.AND P5, PT, R133, 0x11, PT ;  /* 0x000000118500780c */ /* 0x000fe20003fa4270 */
[----:B------:R-:W-:Y:S01]  /*55f0*/  FMUL R132, R20, UR4 ;  /* 0x0000000414847c20 */ /* 0x000fe20008400000 */
[----:B------:R-:W-:Y:S01]  /*5600*/  FMUL R8, R27, UR4 ;  /* 0x000000041b087c20 */ /* 0x000fe20008400000 */
[----:B------:R-:W-:Y:S01]  /*5610*/  FSEL R22, R139, -INF , P2 ;  /* 0xff8000008b167808 */ /* 0x000fe20001000000 */
[----:B------:R-:W-:Y:S01]  /*5620*/  FMUL R6, R25, UR4 ;  /* 0x0000000419067c20 */ /* 0x000fe20008400000 */
[----:B------:R-:W-:-:S02]  /*5630*/  ISETP.GT.AND P2, PT, R133, 0xf, PT ;  /* 0x0000000f8500780c */ /* 0x000fc40003f44270 */
[----:B------:R-:W-:Y:S02]  /*5640*/  FSEL R27, R2, -INF , P5 ;  /* 0xff800000021b7808 */ /* 0x000fe40002800000 */
[----:B------:R-:W-:Y:S02]  /*5650*/  ISETP.GT.AND P5, PT, R133, 0x14, PT ;  /* 0x000000148500780c */ /* 0x000fe40003fa4270 */
[----:B------:R-:W-:Y:S01]  /*5660*/  PLOP3.LUT P3, PT, PT, PT, UP2, 0x80, 0x8 ;  /* 0x000000000008781c */ /* 0x000fe20003f6f028 */
[----:B------:R-:W-:Y:S01]  /*5670*/  FMUL R147, R9, UR4 ;  /* 0x0000000409937c20 */ /* 0x000fe20008400000 */
[----:B------:R-:W-:Y:S01]  /*5680*/  FMUL R144, R12, UR4 ;  /* 0x000000040c907c20 */ /* 0x000fe20008400000 */
[----:B------:R-:W-:Y:S01]  /*5690*/  FMUL R0, R23, UR4 ;  /* 0x0000000417007c20 */ /* 0x000fe20008400000 */
[----:B------:R-:W-:Y:S01]  /*56a0*/  FSEL R25, R132, -INF , P2 ;  /* 0xff80000084197808 */ /* 0x000fe20001000000 */
[----:B------:R-:W-:Y:S01]  /*56b0*/  FMUL R9, R28, UR4 ;  /* 0x000000041c097c20 */ /* 0x000fe20008400000 */
[----:B------:R-:W-:Y:S01]  /*56c0*/  FMUL R12, R31, UR4 ;  /* 0x000000041f0c7c20 */ /* 0x000fe20008400000 */
[----:B------:R-:W-:Y:S01]  /*56d0*/  FMUL R41, R42, UR4 ;  /* 0x000000042a297c20 */ /* 0x000fe20008400000 */
[----:B------:R-:W-:-:S02]  /*56e0*/  ISETP.GT.AND P2, PT, R133, 0x12, PT ;  /* 0x000000128500780c */ /* 0x000fc40003f44270 */
[----:B------:R-:W-:Y:S02]  /*56f0*/  FSEL R6, R6, -INF , P5 ;  /* 0xff80000006067808 */ /* 0x000fe40002800000 */
[----:B------:R-:W-:Y:S02]  /*5700*/  FSEL R31, R150, -INF , P4 ;  /* 0xff800000961f7808 */ /* 0x000fe40002000000 */
[----:B------:R-:W-:Y:S02]  /*5710*/  ISETP.GT.AND P5, PT, R133, 0x17, PT ;  /* 0x000000178500780c */ /* 0x000fe40003fa4270 */
[----:B------:R-:W-:Y:S02]  /*5720*/  FSEL R42, R217, -INF , P3 ;  /* 0xff800000d92a7808 */ /* 0x000fe40001800000 */
[----:B------:R-:W-:Y:S02]  /*5730*/  ISETP.GT.AND P4, PT, R133, 0x4, PT ;  /* 0x000000048500780c */ /* 0x000fe40003f84270 */
[----:B------:R-:W-:Y:S01]  /*5740*/  FSEL R28, R0, -INF , P2 ;  /* 0xff800000001c7808 */ /* 0x000fe20001000000 */
[----:B------:R-:W-:Y:S01]  /*5750*/  FMUL R141, R15, UR4 ;  /* 0x000000040f8d7c20 */ /* 0x000fe20008400000 */
[----:B------:R-:W-:-:S02]  /*5760*/  FSEL R9, R9, -INF , P5 ;  /* 0xff80000009097808 */ /* 0x000fc40002800000 */
[----:B------:R-:W-:Y:S01]  /*5770*/  FMNMX3 R0, R42, R32, R31, !PT ;  /* 0x000000202a007276 */ /* 0x000fe2000780001f */
[----:B------:R-:W-:Y:S01]  /*5780*/  FMUL R15, R34, UR4 ;  /* 0x00000004220f7c20 */ /* 0x000fe20008400000 */
[----:B------:R-:W-:Y:S02]  /*5790*/  ISETP.GT.AND P5, PT, R133, 0x1a, PT ;  /* 0x0000001a8500780c */ /* 0x000fe40003fa4270 */
[----:B------:R-:W-:Y:S02]  /*57a0*/  FSEL R34, R147, -INF , P4 ;  /* 0xff80000093227808 */ /* 0x000fe40002000000 */
[----:B------:R-:W-:Y:S02]  /*57b0*/  ISETP.GT.AND P4, PT, R133, 0x7, PT ;  /* 0x000000078500780c */ /* 0x000fe40003f84270 */
[----:B------:R-:W-:Y:S02]  /*57c0*/  FMNMX3 R0, R0, R30, R35, !PT ;  /* 0x0000001e00007276 */ /* 0x000fe40007800023 */
[----:B------:R-:W-:-:S02]  /*57d0*/  FSEL R12, R12, -INF , P5 ;  /* 0xff8000000c0c7808 */ /* 0x000fc40002800000 */
[----:B------:R-:W-:Y:S02]  /*57e0*/  ISETP.GT.AND P5, PT, R133, 0x1d, PT ;  /* 0x0000001d8500780c */ /* 0x000fe40003fa4270 */
[----:B------:R-:W-:Y:S02]  /*57f0*/  FSEL R17, R144, -INF , P4 ;  /* 0xff80000090117808 */ /* 0x000fe40002000000 */
[----:B------:R-:W-:Y:S01]  /*5800*/  FMNMX3 R0, R0, R34, R33, !PT ;  /* 0x0000002200007276 */ /* 0x000fe20007800021 */
[----:B------:R-:W-:Y:S01]  /*5810*/  FMUL R7, R26, UR4 ;  /* 0x000000041a077c20 */ /* 0x000fe20008400000 */
[----:B------:R-:W-:Y:S02]  /*5820*/  FSEL R15, R15, -INF , P5 ;  /* 0xff8000000f0f7808 */ /* 0x000fe40002800000 */
[C---:B------:R-:W-:Y:S02]  /*5830*/  ISETP.GT.AND P4, PT, R133.reuse, 0xa, PT ;  /* 0x0000000a8500780c */ /* 0x040fe40003f84270 */
[----:B------:R-:W-:-:S02]  /*5840*/  ISETP.GT.AND P2, PT, R133, 0x15, PT ;  /* 0x000000158500780c */ /* 0x000fc40003f44270 */
[----:B------:R-:W-:Y:S02]  /*5850*/  ISETP.GT.AND P5, PT, R133, 0x20, PT ;  /* 0x000000208500780c */ /* 0x000fe40003fa4270 */
[----:B------:R-:W-:Y:S02]  /*5860*/  FMNMX3 R0, R0, R29, R17, !PT ;  /* 0x0000001d00007276 */ /* 0x000fe40007800011 */
[----:B------:R-:W-:Y:S02]  /*5870*/  FSEL R20, R141, -INF , P4 ;  /* 0xff8000008d147808 */ /* 0x000fe40002000000 */
[----:B------:R-:W-:Y:S02]  /*5880*/  FSEL R7, R7, -INF , P2 ;  /* 0xff80000007077808 */ /* 0x000fe40001000000 */
[----:B------:R-:W-:Y:S02]  /*5890*/  FSEL R57, R37, -INF , P5 ;  /* 0xff80000025397808 */ /* 0x000fe40002800000 */
[----:B------:R-:W-:-:S02]  /*58a0*/  ISETP.GT.AND P4, PT, R133, 0xd, PT ;  /* 0x0000000d8500780c */ /* 0x000fc40003f84270 */
[----:B------:R-:W-:Y:S02]  /*58b0*/  ISETP.GT.AND P2, PT, R133, 0x18, PT ;  /* 0x000000188500780c */ /* 0x000fe40003f44270 */
[----:B------:R-:W-:Y:S02]  /*58c0*/  FMNMX3 R37, R0, R18, R19, !PT ;  /* 0x0000001200257276 */ /* 0x000fe40007800013 */
[----:B------:R-:W-:Y:S02]  /*58d0*/  FSEL R23, R138, -INF , P4 ;  /* 0xff8000008a177808 */ /* 0x000fe40002000000 */
[----:B------:R-:W-:Y:S02]  /*58e0*/  FSEL R10, R10, -INF , P2 ;  /* 0xff8000000a0a7808 */ /* 0x000fe40001000000 */
[----:B------:R-:W-:Y:S02]  /*58f0*/  FMNMX3 R37, R37, R20, R21, !PT ;  /* 0x0000001425257276 */ /* 0x000fe40007800015 */
[----:B------:R-:W-:-:S02]  /*5900*/  ISETP.GT.AND P2, PT, R133, 0x1b, PT ;  /* 0x0000001b8500780c */ /* 0x000fc40003f44270 */
[----:B------:R-:W-:Y:S02]  /*5910*/  ISETP.GT.AND P4, PT, R133, 0x10, PT ;  /* 0x000000108500780c */ /* 0x000fe40003f84270 */
[----:B------:R-:W-:Y:S02]  /*5920*/  FMNMX3 R37, R37, R22, R23, !PT ;  /* 0x0000001625257276 */ /* 0x000fe40007800017 */
[----:B------:R-:W-:Y:S02]  /*5930*/  FSEL R13, R13, -INF , P2 ;  /* 0xff8000000d0d7808 */ /* 0x000fe40001000000 */
[C---:B------:R-:W-:Y:S02]  /*5940*/  ISETP.GT.AND P2, PT, R133.reuse, 0x1e, PT ;  /* 0x0000001e8500780c */ /* 0x040fe40003f44270 */
[----:B------:R-:W-:Y:S02]  /*5950*/  FSEL R26, R4, -INF , P4 ;  /* 0xff800000041a7808 */ /* 0x000fe40002000000 */
[----:B------:R-:W-:-:S02]  /*5960*/  ISETP.GT.AND P4, PT, R133, 0x13, PT ;  /* 0x000000138500780c */ /* 0x000fc40003f84270 */
[----:B------:R-:W-:Y:S02]  /*5970*/  FMNMX3 R37, R37, R24, R25, !PT ;  /* 0x0000001825257276 */ /* 0x000fe40007800019 */
[----:B------:R-:W-:Y:S02]  /*5980*/  FSEL R16, R16, -INF , P2 ;  /* 0xff80000010107808 */ /* 0x000fe40001000000 */
[----:B------:R-:W-:Y:S02]  /*5990*/  ISETP.GT.AND P2, PT, R133, 0x21, PT ;  /* 0x000000218500780c */ /* 0x000fe40003f44270 */
[----:B------:R-:W-:Y:S02]  /*59a0*/  FSEL R5, R5, -INF , P4 ;  /* 0xff80000005057808 */ /* 0x000fe40002000000 */
[----:B------:R-:W-:Y:S02]  /*59b0*/  FMNMX3 R37, R37, R26, R27, !PT ;  /* 0x0000001a25257276 */ /* 0x000fe4000780001b */
[----:B------:R-:W-:-:S02]  /*59c0*/  ISETP.GT.AND P4, PT, R133, 0x16, PT ;  /* 0x000000168500780c */ /* 0x000fc40003f84270 */
[----:B------:R-:W-:Y:S02]  /*59d0*/  FSEL R56, R38, -INF , P2 ;  /* 0xff80000026387808 */ /* 0x000fe40001000000 */
[----:B------:R-:W-:Y:S02]  /*59e0*/  FMNMX3 R38, R37, R28, R5, !PT ;  /* 0x0000001c25267276 */ /* 0x000fe40007800005 */
[----:B------:R-:W-:Y:S02]  /*59f0*/  FSEL R8, R8, -INF , P4 ;  /* 0xff80000008087808 */ /* 0x000fe40002000000 */
[----:B------:R-:W-:Y:S02]  /*5a00*/  ISETP.GT.AND P4, PT, R133, 0x19, PT ;  /* 0x000000198500780c */ /* 0x000fe40003f84270 */
[----:B------:R-:W-:Y:S02]  /*5a10*/  FMNMX3 R38, R38, R6, R7, !PT ;  /* 0x0000000626267276 */ /* 0x000fe40007800007 */
[----:B------:R-:W-:-:S02]  /*5a20*/  FSEL R11, R11, -INF , P4 ;  /* 0xff8000000b0b7808 */ /* 0x000fc40002000000 */
[----:B------:R-:W-:Y:S02]  /*5a30*/  FMNMX3 R38, R38, R8, R9, !PT ;  /* 0x0000000826267276 */ /* 0x000fe40007800009 */
[C---:B------:R-:W-:Y:S02]  /*5a40*/  ISETP.GT.AND P4, PT, R133.reuse, 0x1c, PT ;  /* 0x0000001c8500780c */ /* 0x040fe40003f84270 */
[----:B------:R-:W-:Y:S02]  /*5a50*/  FMNMX3 R38, R38, R10, R11, !PT ;  /* 0x0000000a26267276 */ /* 0x000fe4000780000b */
[----:B------:R-:W-:Y:S02]  /*5a60*/  FSEL R14, R14, -INF , P4 ;  /* 0xff8000000e0e7808 */ /* 0x000fe40002000000 */
[----:B------:R-:W-:Y:S02]  /*5a70*/  ISETP.GT.AND P4, PT, R133, 0x1f, PT ;  /* 0x0000001f8500780c */ /* 0x000fe40003f84270 */
[----:B------:R-:W-:-:S02]  /*5a80*/  FMNMX3 R38, R38, R12, R13, !PT ;  /* 0x0000000c26267276 */ /* 0x000fc4000780000d */
[----:B------:R-:W-:Y:S02]  /*5a90*/  FSEL R58, R36, -INF , P4 ;  /* 0xff800000243a7808 */ /* 0x000fe40002000000 */
[----:B------:R-:W-:Y:S02]  /*5aa0*/  FMNMX3 R38, R38, R14, R15, !PT ;  /* 0x0000000e26267276 */ /* 0x000fe4000780000f */
[C---:B------:R-:W-:Y:S02]  /*5ab0*/  ISETP.GT.AND P4, PT, R133.reuse, 0x22, PT ;  /* 0x000000228500780c */ /* 0x040fe40003f84270 */
[C---:B------:R-:W-:Y:S02]  /*5ac0*/  ISETP.GT.AND P3, PT, R133.reuse, 0x23, PT ;  /* 0x000000238500780c */ /* 0x040fe40003f64270 */
[----:B------:R-:W-:Y:S02]  /*5ad0*/  FMNMX3 R38, R38, R16, R58, !PT ;  /* 0x0000001026267276 */ /* 0x000fe4000780003a */
[----:B------:R-:W-:-:S02]  /*5ae0*/  ISETP.GT.AND P2, PT, R133, 0x24, PT ;  /* 0x000000248500780c */ /* 0x000fc40003f44270 */
[----:B------:R-:W-:Y:S02]  /*5af0*/  ISETP.GT.AND P5, PT, R133, 0x25, PT ;  /* 0x000000258500780c */ /* 0x000fe40003fa4270 */
[----:B------:R-:W-:Y:S02]  /*5b00*/  FSEL R55, R39, -INF , P4 ;  /* 0xff80000027377808 */ /* 0x000fe40002000000 */
[----:B------:R-:W-:Y:S02]  /*5b10*/  FSEL R53, R40, -INF , P3 ;  /* 0xff80000028357808 */ /* 0x000fe40001800000 */
[----:B------:R-:W-:Y:S01]  /*5b20*/  FMNMX3 R38, R38, R57, R56, !PT ;  /* 0x0000003926267276 */ /* 0x000fe20007800038 */
[----:B------:R-:W-:Y:S01]  /*5b30*/  FMUL R50, R51, UR4 ;  /* 0x0000000433327c20 */ /* 0x000fe20008400000 */
[C---:B------:R-:W-:Y:S02]  /*5b40*/  ISETP.GT.AND P4, PT, R133.reuse, 0x26, PT ;  /* 0x000000268500780c */ /* 0x040fe40003f84270 */
[----:B------:R-:W-:-:S02]  /*5b50*/  ISETP.GT.AND P3, PT, R133, 0x27, PT ;  /* 0x000000278500780c */ /* 0x000fc40003f64270 */
[----:B------:R-:W-:Y:S02]  /*5b60*/  FSEL R51, R152, -INF , P2 ;  /* 0xff80000098337808 */ /* 0x000fe40001000000 */
[----:B------:R-:W-:Y:S02]  /*5b70*/  FSEL R60, R41, -INF , P5 ;  /* 0xff800000293c7808 */ /* 0x000fe40002800000 */
[----:B------:R-:W-:Y:S02]  /*5b80*/  FMNMX3 R38, R38, R55, R53, !PT ;  /* 0x0000003726267276 */ /* 0x000fe40007800035 */
[C---:B------:R-:W-:Y:S02]  /*5b90*/  ISETP.GT.AND P2, PT, R133.reuse, 0x28, PT ;  /* 0x000000288500780c */ /* 0x040fe40003f44270 */
[----:B------:R-:W-:Y:S02]  /*5ba0*/  ISETP.GT.AND P5, PT, R133, 0x29, PT ;  /* 0x000000298500780c */ /* 0x000fe40003fa4270 */
[----:B------:R-:W-:-:S02]  /*5bb0*/  FSEL R59, R43, -INF , P4 ;  /* 0xff8000002b3b7808 */ /* 0x000fc40002000000 */
[----:B------:R-:W-:Y:S02]  /*5bc0*/  FSEL R36, R44, -INF , P3 ;  /* 0xff8000002c247808 */ /* 0x000fe40001800000 */
[----:B------:R-:W-:Y:S02]  /*5bd0*/  FMNMX3 R38, R38, R51, R60, !PT ;  /* 0x0000003326267276 */ /* 0x000fe4000780003c */
[C---:B------:R-:W-:Y:S02]  /*5be0*/  ISETP.GT.AND P4, PT, R133.reuse, 0x2a, PT ;  /* 0x0000002a8500780c */ /* 0x040fe40003f84270 */
[----:B------:R-:W-:Y:S02]  /*5bf0*/  ISETP.GT.AND P3, PT, R133, 0x2b, PT ;  /* 0x0000002b8500780c */ /* 0x000fe40003f64270 */
[----:B------:R-:W-:Y:S02]  /*5c00*/  FSEL R0, R45, -INF , P2 ;  /* 0xff8000002d007808 */ /* 0x000fe40001000000 */
[----:B------:R-:W-:-:S02]  /*5c10*/  FSEL R2, R46, -INF , P5 ;  /* 0xff8000002e027808 */ /* 0x000fc40002800000 */
[----:B------:R-:W-:Y:S02]  /*5c20*/  FMNMX3 R38, R38, R59, R36, !PT ;  /* 0x0000003b26267276 */ /* 0x000fe40007800024 */
[C---:B------:R-:W-:Y:S02]  /*5c30*/  ISETP.GT.AND P2, PT, R133.reuse, 0x2c, PT ;  /* 0x0000002c8500780c */ /* 0x040fe40003f44270 */
[----:B------:R-:W-:Y:S02]  /*5c40*/  ISETP.GT.AND P5, PT, R133, 0x2d, PT ;  /* 0x0000002d8500780c */ /* 0x000fe40003fa4270 */
[----:B------:R-:W-:Y:S02]  /*5c50*/  FSEL R4, R47, -INF , P4 ;  /* 0xff8000002f047808 */ /* 0x000fe40002000000 */
[----:B------:R-:W-:Y:S02]  /*5c60*/  FSEL R63, R48, -INF , P3 ;  /* 0xff800000303f7808 */ /* 0x000fe40001800000 */
[----:B------:R-:W-:-:S02]  /*5c70*/  FMNMX3 R38, R38, R0, R2, !PT ;  /* 0x0000000026267276 */ /* 0x000fc40007800002 */
[C---:B------:R-:W-:Y:S02]  /*5c80*/  ISETP.GT.AND P4, PT, R133.reuse, 0x2e, PT ;  /* 0x0000002e8500780c */ /* 0x040fe40003f84270 */
[----:B------:R-:W-:Y:S02]  /*5c90*/  ISETP.GT.AND P3, PT, R133, 0x2f, PT ;  /* 0x0000002f8500780c */ /* 0x000fe40003f64270 */
[----:B------:R-:W-:Y:S02]  /*5ca0*/  FSEL R54, R49, -INF , P2 ;  /* 0xff80000031367808 */ /* 0x000fe40001000000 */
[----:B------:R-:W-:Y:S02]  /*5cb0*/  FSEL R52, R153, -INF , P5 ;  /* 0xff80000099347808 */ /* 0x000fe40002800000 */
[----:B------:R-:W-:Y:S02]  /*5cc0*/  FMNMX3 R38, R38, R4, R63, !PT ;  /* 0x0000000426267276 */ /* 0x000fe4000780003f */
[----:B------:R-:W-:-:S02]  /*5cd0*/  FSEL R62, R50, -INF , P4 ;  /* 0xff800000323e7808 */ /* 0x000fc40002000000 */
[C---:B------:R-:W-:Y:S02]  /*5ce0*/  ISETP.GT.AND P2, PT, R133.reuse, 0x30, PT ;  /* 0x000000308500780c */ /* 0x040fe40003f44270 */
[C---:B------:R-:W-:Y:S02]  /*5cf0*/  ISETP.GT.AND P5, PT, R133.reuse, 0x31, PT ;  /* 0x000000318500780c */ /* 0x040fe40003fa4270 */
[----:B------:R-:W-:Y:S02]  /*5d00*/  FSEL R50, R154, -INF , P3 ;  /* 0xff8000009a327808 */ /* 0x000fe40001800000 */
[----:B------:R-:W-:Y:S02]  /*5d10*/  FMNMX3 R38, R38, R54, R52, !PT ;  /* 0x0000003626267276 */ /* 0x000fe40007800034 */
        /* <DEDUP_REMOVED lines=14> */
[----:B------:R-:W-:Y:S01]  /*5e00*/  FMNMX3 R38, R38, R44, R41, !PT ;  /* 0x0000002c26267276 */ /* 0x000fe20007800029 */
[----:B------:R-:W-:Y:S01]  /*5e10*/  FMUL R68, R69, UR4 ;  /* 0x0000000445447c20 */ /* 0x000fe20008400000 */
[C---:B------:R-:W-:Y:S02]  /*5e20*/  ISETP.GT.AND P2, PT, R133.reuse, 0x38, PT ;  /* 0x000000388500780c */ /* 0x040fe40003f44270 */
[----:B------:R-:W-:Y:S02]  /*5e30*/  ISETP.GT.AND P5, PT, R133, 0x39, PT ;  /* 0x000000398500780c */ /* 0x000fe40003fa4270 */
[----:B------:R-:W-:Y:S02]  /*5e40*/  FSEL R39, R162, -INF , P4 ;  /* 0xff800000a2277808 */ /* 0x000fe40002000000 */
[----:B------:R-:W-:Y:S02]  /*5e50*/  FSEL R69, R161, -INF , P3 ;  /* 0xff800000a1457808 */ /* 0x000fe40001800000 */
[----:B------:R-:W-:-:S02]  /*5e60*/  FMNMX3 R38, R38, R37, R40, !PT ;  /* 0x0000002526267276 */ /* 0x000fc40007800028 */
[----:B------:R-:W-:Y:S02]  /*5e70*/  FSEL R64, R61, -INF , P2 ;  /* 0xff8000003d407808 */ /* 0x000fe40001000000 */
[C---:B------:R-:W-:Y:S02]  /*5e80*/  ISETP.GT.AND P4, PT, R133.reuse, 0x3a, PT ;  /* 0x0000003a8500780c */ /* 0x040fe40003f84270 */
[C---:B------:R-:W-:Y:S02]  /*5e90*/  ISETP.GT.AND P3, PT, R133.reuse, 0x3b, PT ;  /* 0x0000003b8500780c */ /* 0x040fe40003f64270 */
[----:B------:R-:W-:Y:S02]  /*5ea0*/  FSEL R61, R164, -INF , P5 ;  /* 0xff800000a43d7808 */ /* 0x000fe40002800000 */
[----:B------:R-:W-:Y:S01]  /*5eb0*/  FMNMX3 R38, R38, R39, R69, !PT ;  /* 0x0000002726267276 */ /* 0x000fe20007800045 */
[----:B------:R-:W-:Y:S01]  /*5ec0*/  FMUL R65, R66, UR4 ;  /* 0x0000000442417c20 */ /* 0x000fe20008400000 */
[----:B------:R-:W-:-:S02]  /*5ed0*/  ISETP.GT.AND P2, PT, R133, 0x3c, PT ;  /* 0x0000003c8500780c */ /* 0x000fc40003f44270 */
[----:B------:R-:W-:Y:S02]  /*5ee0*/  ISETP.GT.AND P5, PT, R133, 0x3d, PT ;  /* 0x0000003d8500780c */ /* 0x000fe40003fa4270 */
[----:B------:R-:W-:Y:S02]  /*5ef0*/  FSEL R66, R163, -INF , P4 ;  /* 0xff800000a3427808 */ /* 0x000fe40002000000 */
        /* <DEDUP_REMOVED lines=23> */
[C---:B------:R-:W-:Y:S02]  /*6070*/  ISETP.GT.AND P3, PT, R133.reuse, 0x47, PT ;  /* 0x000000478500780c */ /* 0x040fe40003f64270 */
[----:B------:R-:W-:Y:S02]  /*6080*/  FSEL R76, R170, -INF , P2 ;  /* 0xff800000aa4c7808 */ /* 0x000fe40001000000 */
[----:B------:R-:W-:Y:S02]  /*6090*/  FSEL R77, R172, -INF , P5 ;  /* 0xff800000ac4d7808 */ /* 0x000fe40002800000 */
[----:B------:R-:W-:Y:S02]  /*60a0*/  FMNMX3 R38, R38, R74, R75, !PT ;  /* 0x0000004a26267276 */ /* 0x000fe4000780004b */
        /* <DEDUP_REMOVED lines=30> */
[----:B------:R-:W-:Y:S01]  /*6290*/  FMNMX3 R38, R38, R95, R99, !PT ;  /* 0x0000005f26267276 */ /* 0x000fe20007800063 */
[----:B------:R-:W-:Y:S01]  /*62a0*/  FMUL R104, R105, UR4 ;  /* 0x0000000469687c20 */ /* 0x000fe20008400000 */
[----:B------:R-:W-:-:S02]  /*62b0*/  ISETP.GT.AND P2, PT, R133, 0x54, PT ;  /* 0x000000548500780c */ /* 0x000fc40003f44270 */
[C---:B------:R-:W-:Y:S02]  /*62c0*/  ISETP.GT.AND P5, PT, R133.reuse, 0x55, PT ;  /* 0x000000558500780c */ /* 0x040fe40003fa4270 */
        /* <DEDUP_REMOVED lines=12> */
[----:B------:R-:W-:Y:S01]  /*6390*/  FMNMX3 R38, R38, R106, R107, !PT ;  /* 0x0000006a26267276 */ /* 0x000fe2000780006b */
[----:B------:R-:W-:Y:S01]  /*63a0*/  FMUL R110, R111, UR4 ;  /* 0x000000046f6e7c20 */ /* 0x000fe20008400000 */
        /* <DEDUP_REMOVED lines=90> */
[----:B------:R-:W-:Y:S02]  /*6950*/  ISETP.GT.AND P3, PT, R133, 0x7e, PT ;  /* 0x0000007e8500780c */ /* 0x000fe40003f64270 */
[----:B------:R-:W-:Y:S02]  /*6960*/  FSEL R173, R244, -INF , P2 ;  /* 0xff800000f4ad7808 */ /* 0x000fe40001000000 */
[----:B------:R-:W-:Y:S02]  /*6970*/  FSEL R170, R243, -INF , P5 ;  /* 0xff800000f3aa7808 */ /* 0x000fe40002800000 */
[----:B------:R-:W-:-:S02]  /*6980*/  FMNMX3 R38, R38, R165, R168, !PT ;  /* 0x000000a526267276 */ /* 0x000fc400078000a8 */
[----:B------:R-:W-:Y:S02]  /*6990*/  FSEL R171, R245, -INF , P3 ;  /* 0xff800000f5ab7808 */ /* 0x000fe40001800000 */
[----:B------:R-:W-:-:S04]  /*69a0*/  FMNMX3 R68, R38, R173, R170, !PT ;  /* 0x000000ad26447276 */ /* 0x000fc800078000aa */
[----:B------:R-:W-:-:S05]  /*69b0*/  FMNMX3 R68, R68, -INF , R171, !PT ;  /* 0xff80000044447876 */ /* 0x000fca00078000ab */
[--C-:B------:R-:W-:Y:S01]  /*69c0*/  FADD R32, R32, -R68.reuse ;  /* 0x8000004420207221 */ /* 0x100fe20000000000 */
[--C-:B------:R-:W-:Y:S01]  /*69d0*/  FADD R38, R42, -R68.reuse ;  /* 0x800000442a267221 */ /* 0x100fe20000000000 */
[----:B------:R-:W-:Y:S02]  /*69e0*/  FADD R31, R31, -R68 ;  /* 0x800000441f1f7221 */ /* 0x000fe40000000000 */
[----:B------:R-:W-:Y:S01]  /*69f0*/  FMUL R32, R32, 1.4426950216293334961 ;  /* 0x3fb8aa3b20207820 */ /* 0x000fe20000400000 */
[----:B------:R-:W-:-:S03]  /*6a00*/  FMUL R38, R38, 1.4426950216293334961 ;  /* 0x3fb8aa3b26267820 */ /* 0x000fc60000400000 */
[----:B------:R0:W-:Y:S01]  /*6a10*/  MUFU.EX2 R132, R32 ;  /* 0x0000002000847308 */ /* 0x0001e20000000800 */
[--C-:B------:R-:W-:Y:S01]  /*6a20*/  FADD R35, R35, -R68.reuse ;  /* 0x8000004423237221 */ /* 0x100fe20000000000 */
[----:B0-----:R-:W-:Y:S01]  /*6a30*/  FMUL R32, R31, 1.4426950216293334961 ;  /* 0x3fb8aa3b1f207820 */ /* 0x001fe20000400000 */
[----:B------:R-:W-:-:S05]  /*6a40*/  FADD R31, R30, -R68 ;  /* 0x800000441e1f7221 */ /* 0x000fca0000000000 */
[----:B------:R-:W0:Y:S01]  /*6a50*/  MUFU.EX2 R163, R38 ;  /* 0x0000002600a37308 */ /* 0x000e220000000800 */
[----:B------:R-:W-:Y:S01]  /*6a60*/  FMUL R31, R31, 1.4426950216293334961 ;  /* 0x3fb8aa3b1f1f7820 */ /* 0x000fe20000400000 */
[----:B------:R-:W-:-:S06]  /*6a70*/  FMUL R35, R35, 1.4426950216293334961 ;  /* 0x3fb8aa3b23237820 */ /* 0x000fcc0000400000 */
[----:B------:R1:W0:Y:S01]  /*6a80*/  MUFU.EX2 R30, R32 ;  /* 0x00000020001e7308 */ /* 0x0002220000000800 */
[--C-:B------:R-:W-:Y:S01]  /*6a90*/  FADD R34, R34, -R68.reuse ;  /* 0x8000004422227221 */ /* 0x100fe20000000000 */
[----:B------:R-:W-:-:S06]  /*6aa0*/  FADD R33, R33, -R68 ;  /* 0x8000004421217221 */ /* 0x000fcc0000000000 */
[----:B------:R-:W0:Y:S01]  /*6ab0*/  MUFU.EX2 R31, R31 ;  /* 0x0000001f001f7308 */ /* 0x000e220000000800 */
[----:B------:R-:W-:Y:S01]  /*6ac0*/  FMUL R34, R34, 1.4426950216293334961 ;  /* 0x3fb8aa3b22227820 */ /* 0x000fe20000400000 */
[----:B------:R-:W-:Y:S01]  /*6ad0*/  FMUL R33, R33, 1.4426950216293334961 ;  /* 0x3fb8aa3b21217820 */ /* 0x000fe20000400000 */
[----:B-1----:R-:W-:-:S05]  /*6ae0*/  FADD R32, R29, -R68 ;  /* 0x800000441d207221 */ /* 0x002fca0000000000 */
[----:B------:R-:W1:Y:S01]  /*6af0*/  MUFU.EX2 R128, R35 ;  /* 0x0000002300807308 */ /* 0x000e620000000800 */
[----:B------:R-:W-:Y:S01]  /*6b00*/  FMUL R32, R32, 1.4426950216293334961 ;  /* 0x3fb8aa3b20207820 */ /* 0x000fe20000400000 */
[----:B------:R-:W-:-:S06]  /*6b10*/  FADD R17, R17, -R68 ;  /* 0x8000004411117221 */ /* 0x000fcc0000000000 */
[----:B------:R-:W0:Y:S08]  /*6b20*/  MUFU.EX2 R126, R34 ;  /* 0x00000022007e7308 */ /* 0x000e300000000800 */
[----:B------:R0:W1:Y:S01]  /*6b30*/  MUFU.EX2 R29, R33 ;  /* 0x00000021001d7308 */ /* 0x0000620000000800 */
[----:B------:R-:W-:Y:S01]  /*6b40*/  FMUL R17, R17, 1.4426950216293334961 ;  /* 0x3fb8aa3b11117820 */ /* 0x000fe20000400000 */
[--C-:B------:R-:W-:Y:S01]  /*6b50*/  FADD R18, R18, -R68.reuse ;  /* 0x8000004412127221 */ /* 0x100fe20000000000 */
[--C-:B------:R-:W-:Y:S01]  /*6b60*/  FADD R19, R19, -R68.reuse ;  /* 0x8000004413137221 */ /* 0x100fe20000000000 */
[--C-:B------:R-:W-:Y:S01]  /*6b70*/  FADD R20, R20, -R68.reuse ;  /* 0x8000004414147221 */ /* 0x100fe20000000000 */
[--C-:B------:R-:W-:Y:S01]  /*6b80*/  FADD R21, R21, -R68.reuse ;  /* 0x8000004415157221 */ /* 0x100fe20000000000 */
[--C-:B------:R-:W-:Y:S01]  /*6b90*/  FADD R22, R22, -R68.reuse ;  /* 0x8000004416167221 */ /* 0x100fe20000000000 */
[----:B------:R-:W-:Y:S01]  /*6ba0*/  FADD R23, R23, -R68 ;  /* 0x8000004417177221 */ /* 0x000fe20000000000 */
[----:B------:R-:W2:Y:S01]  /*6bb0*/  MUFU.EX2 R32, R32 ;  /* 0x0000002000207308 */ /* 0x000ea20000000800 */
[----:B0-----:R-:W-:Y:S01]  /*6bc0*/  FADD R33, R163, R132 ;  /* 0x00000084a3217221 */ /* 0x001fe20000000000 */
[--C-:B------:R-:W-:Y:S01]  /*6bd0*/  FADD R24, R24, -R68.reuse ;  /* 0x8000004418187221 */ /* 0x100fe20000000000 */
[--C-:B------:R-:W-:Y:S01]  /*6be0*/  FADD R25, R25, -R68.reuse ;  /* 0x8000004419197221 */ /* 0x100fe20000000000 */
[--C-:B------:R-:W-:Y:S01]  /*6bf0*/  FADD R26, R26, -R68.reuse ;  /* 0x800000441a1a7221 */ /* 0x100fe20000000000 */
[----:B------:R-:W-:Y:S01]  /*6c00*/  FADD R33, R30, R33 ;  /* 0x000000211e217221 */ /* 0x000fe20000000000 */
[----:B------:R-:W-:Y:S01]  /*6c10*/  FMUL R18, R18, 1.4426950216293334961 ;  /* 0x3fb8aa3b12127820 */ /* 0x000fe20000400000 */
[--C-:B------:R-:W-:Y:S01]  /*6c20*/  FADD R27, R27, -R68.reuse ;  /* 0x800000441b1b7221 */ /* 0x100fe20000000000 */
[--C-:B------:R-:W-:Y:S01]  /*6c30*/  FADD R28, R28, -R68.reuse ;  /* 0x800000441c1c7221 */ /* 0x100fe20000000000 */
[----:B------:R-:W-:Y:S01]  /*6c40*/  FADD R33, R31, R33 ;  /* 0x000000211f217221 */ /* 0x000fe20000000000 */
[----:B------:R-:W0:Y:S01]  /*6c50*/  MUFU.EX2 R119, R17 ;  /* 0x0000001100777308 */ /* 0x000e220000000800 */
[----:B------:R-:W-:Y:S01]  /*6c60*/  FMUL R19, R19, 1.4426950216293334961 ;  /* 0x3fb8aa3b13137820 */ /* 0x000fe20000400000 */
[--C-:B------:R-:W-:Y:S01]  /*6c70*/  FADD R5, R5, -R68.reuse ;  /* 0x8000004405057221 */ /* 0x100fe20000000000 */
[----:B-1----:R-:W-:Y:S01]  /*6c80*/  FADD R33, R128, R33 ;  /* 0x0000002180217221 */ /* 0x002fe20000000000 */
[----:B------:R-:W-:Y:S01]  /*6c90*/  FMUL R20, R20, 1.4426950216293334961 ;  /* 0x3fb8aa3b14147820 */ /* 0x000fe20000400000 */
[----:B------:R-:W1:Y:S02]  /*6ca0*/  LDC R34, c[0x0][0x3d8] ;  /* 0x0000f600ff227b82 */ /* 0x000e640000000800 */
[----:B------:R-:W-:Y:S01]  /*6cb0*/  FADD R33, R126, R33 ;  /* 0x000000217e217221 */ /* 0x000fe20000000000 */
[----:B------:R-:W0:Y:S03]  /*6cc0*/  MUFU.EX2 R118, R18 ;  /* 0x0000001200767308 */ /* 0x000e260000000800 */
[----:B------:R-:W-:Y:S01]  /*6cd0*/  FADD R33, R29, R33 ;  /* 0x000000211d217221 */ /* 0x000fe20000000000 */
[----:B--2---:R-:W-:Y:S01]  /*6ce0*/  F2FP.SATFINITE.E4M3.F32.PACK_AB_MERGE_C R217, R32, R29, RZ ;  /* 0x0000001d20d9723e */ /* 0x004fe200048070ff */
[----:B------:R-:W-:Y:S01]  /*6cf0*/  FMUL R21, R21, 1.4426950216293334961 ;  /* 0x3fb8aa3b15157820 */ /* 0x000fe20000400000 */
[----:B------:R-:W-:Y:S01]  /*6d00*/  FMUL R22, R22, 1.4426950216293334961 ;  /* 0x3fb8aa3b16167820 */ /* 0x000fe20000400000 */
[----:B------:R-:W-:Y:S01]  /*6d10*/  FMUL R23, R23, 1.4426950216293334961 ;  /* 0x3fb8aa3b17177820 */ /* 0x000fe20000400000 */
[----:B------:R-:W2:Y:S01]  /*6d20*/  MUFU.EX2 R19, R19 ;  /* 0x0000001300137308 */ /* 0x000ea20000000800 */
[----:B------:R-:W-:Y:S01]  /*6d30*/  FADD R32, R32, R33 ;  /* 0x0000002120207221 */ /* 0x000fe20000000000 */
[----:B------:R-:W-:Y:S01]  /*6d40*/  FMUL R24, R24, 1.4426950216293334961 ;  /* 0x3fb8aa3b18187820 */ /* 0x000fe20000400000 */
[----:B------:R-:W-:Y:S01]  /*6d50*/  FMUL R25, R25, 1.4426950216293334961 ;  /* 0x3fb8aa3b19197820 */ /* 0x000fe20000400000 */
[----:B------:R-:W-:Y:S01]  /*6d60*/  FMUL R26, R26, 1.4426950216293334961 ;  /* 0x3fb8aa3b1a1a7820 */ /* 0x000fe20000400000 */
[----:B------:R-:W-:Y:S01]  /*6d70*/  FMUL R27, R27, 1.4426950216293334961 ;  /* 0x3fb8aa3b1b1b7820 */ /* 0x000fe20000400000 */
[----:B------:R-:W-:Y:S01]  /*6d80*/  FMUL R28, R28, 1.4426950216293334961 ;  /* 0x3fb8aa3b1c1c7820 */ /* 0x000fe20000400000 */
[----:B------:R-:W-:Y:S01]  /*6d90*/  FADD R6, R6, -R68 ;  /* 0x8000004406067221 */ /* 0x000fe20000000000 */
[----:B------:R-:W2:Y:S01]  /*6da0*/  MUFU.EX2 R20, R20 ;  /* 0x0000001400147308 */ /* 0x000ea20000000800 */
[----:B0-----:R-:W-:Y:S01]  /*6db0*/  FADD R32, R119, R32 ;  /* 0x0000002077207221 */ /* 0x001fe20000000000 */
[----:B------:R-:W-:Y:S01]  /*6dc0*/  FADD R7, R7, -R68 ;  /* 0x8000004407077221 */ /* 0x000fe20000000000 */
[----:B------:R-:W0:Y:S05]  /*6dd0*/  LDC R17, c[0x0][0x3d8] ;  /* 0x0000f600ff117b82 */ /* 0x000e2a0000000800 */
[----:B------:R-:W1:Y:S01]  /*6de0*/  MUFU.EX2 R117, R21 ;  /* 0x0000001500757308 */ /* 0x000e620000000800 */
[----:B------:R-:W-:-:S07]  /*6df0*/  FADD R32, R118, R32 ;  /* 0x0000002076207221 */ /* 0x000fce0000000000 */
[----:B------:R-:W1:Y:S01]  /*6e00*/  MUFU.EX2 R115, R22 ;  /* 0x0000001600737308 */ /* 0x000e620000000800 */
[----:B--2---:R-:W-:-:S07]  /*6e10*/  FADD R32, R19, R32 ;  /* 0x0000002013207221 */ /* 0x004fce0000000000 */
[----:B------:R-:W2:Y:S01]  /*6e20*/  MUFU.EX2 R23, R23 ;  /* 0x0000001700177308 */ /* 0x000ea20000000800 */
[----:B------:R-:W-:-:S07]  /*6e30*/  FADD R32, R20, R32 ;  /* 0x0000002014207221 */ /* 0x000fce0000000000 */
[----:B------:R-:W0:Y:S01]  /*6e40*/  MUFU.EX2 R24, R24 ;  /* 0x0000001800187308 */ /* 0x000e220000000800 */
[----:B-1----:R-:W-:-:S07]  /*6e50*/  FADD R32, R117, R32 ;  /* 0x0000002075207221 */ /* 0x002fce0000000000 */
[----:B------:R-:W1:Y:S01]  /*6e60*/  MUFU.EX2 R112, R25 ;  /* 0x0000001900707308 */ /* 0x000e620000000800 */
[----:B------:R-:W-:-:S07]  /*6e70*/  FADD R32, R115, R32 ;  /* 0x0000002073207221 */ /* 0x000fce0000000000 */
[----:B------:R-:W1:Y:S01]  /*6e80*/  MUFU.EX2 R110, R26 ;  /* 0x0000001a006e7308 */ /* 0x000e620000000800 */
[----:B--2---:R-:W-:Y:S01]  /*6e90*/  FADD R32, R23, R32 ;  /* 0x0000002017207221 */ /* 0x004fe20000000000 */
[----:B------:R-:W-:-:S06]  /*6ea0*/  FMUL R5, R5, 1.4426950216293334961 ;  /* 0x3fb8aa3b05057820 */ /* 0x000fcc0000400000 */
[----:B------:R-:W2:Y:S01]  /*6eb0*/  MUFU.EX2 R27, R27 ;  /* 0x0000001b001b7308 */ /* 0x000ea20000000800 */
[----:B0-----:R-:W-:Y:S01]  /*6ec0*/  FADD R32, R24, R32 ;  /* 0x0000002018207221 */ /* 0x001fe20000000000 */
[----:B------:R-:W-:-:S06]  /*6ed0*/  FMUL R6, R6, 1.4426950216293334961 ;  /* 0x3fb8aa3b06067820 */ /* 0x000fcc0000400000 */
[----:B------:R-:W0:Y:S01]  /*6ee0*/  MUFU.EX2 R28, R28 ;  /* 0x0000001c001c7308 */ /* 0x000e220000000800 */
[----:B-1----:R-:W-:Y:S01]  /*6ef0*/  FADD R32, R112, R32 ;  /* 0x0000002070207221 */ /* 0x002fe20000000000 */
[----:B------:R-:W-:Y:S01]  /*6f00*/  FMUL R7, R7, 1.4426950216293334961 ;  /* 0x3fb8aa3b07077820 */ /* 0x000fe20000400000 */
[----:B------:R-:W-:-:S05]  /*6f10*/  FADD R8, R8, -R68 ;  /* 0x8000004408087221 */ /* 0x000fca0000000000 */
[----:B------:R1:W3:Y:S01]  /*6f20*/  MUFU.EX2 R100, R5 ;  /* 0x0000000500647308 */ /* 0x0002e20000000800 */
[----:B------:R-:W-:Y:S01]  /*6f30*/  FADD R32, R110, R32 ;  /* 0x000000206e207221 */ /* 0x000fe20000000000 */
[----:B------:R-:W-:Y:S01]  /*6f40*/  FMUL R8, R8, 1.4426950216293334961 ;  /* 0x3fb8aa3b08087820 */ /* 0x000fe20000400000 */
[----:B------:R-:W-:-:S05]  /*6f50*/  FADD R9, R9, -R68 ;  /* 0x8000004409097221 */ /* 0x000fca0000000000 */
[----:B------:R-:W3:Y:S01]  /*6f60*/  MUFU.EX2 R98, R6 ;  /* 0x0000000600627308 */ /* 0x000ee20000000800 */
[----:B-1----:R-:W1:Y:S01]  /*6f70*/  LDC R5, c[0x0][0x3d8] ;  /* 0x0000f600ff057b82 */ /* 0x002e620000000800 */
[----:B--2---:R-:W-:Y:S01]  /*6f80*/  FADD R32, R27, R32 ;  /* 0x000000201b207221 */ /* 0x004fe20000000000 */
[----:B0-----:R-:W-:Y:S01]  /*6f90*/  F2FP.SATFINITE.E4M3.F32.PACK_AB_MERGE_C R174, R28, R27, RZ ;  /* 0x0000001b1cae723e */ /* 0x001fe200048070ff */
[----:B------:R-:W-:-:S04]  /*6fa0*/  FMUL R9, R9, 1.4426950216293334961 ;  /* 0x3fb8aa3b09097820 */ /* 0x000fc80000400000 */
[----:B------:R-:W0:Y:S01]  /*6fb0*/  MUFU.EX2 R7, R7 ;  /* 0x0000000700077308 */ /* 0x000e220000000800 */
[----:B------:R-:W-:Y:S01]  /*6fc0*/  FADD R10, R10, -R68 ;  /* 0x800000440a0a7221 */ /* 0x000fe20000000000 */
[----:B------:R-:W-:Y:S01]  /*6fd0*/  FADD R28, R28, R32 ;  /* 0x000000201c1c7221 */ /* 0x000fe20000000000 */
[----:B------:R-:W-:-:S05]  /*6fe0*/  FADD R11, R11, -R68 ;  /* 0x800000440b0b7221 */ /* 0x000fca0000000000 */
[----:B------:R-:W2:Y:S01]  /*6ff0*/  MUFU.EX2 R8, R8 ;  /* 0x0000000800087308 */ /* 0x000ea20000000800 */
[----:B------:R-:W-:Y:S01]  /*7000*/  FMUL R10, R10, 1.4426950216293334961 ;  /* 0x3fb8aa3b0a0a7820 */ /* 0x000fe20000400000 */
[----:B---3--:R-:W-:Y:S01]  /*7010*/  FADD R28, R100, R28 ;  /* 0x0000001c641c7221 */ /* 0x008fe20000000000 */
[----:B------:R-:W-:Y:S01]  /*7020*/  FMUL R11, R11, 1.4426950216293334961 ;  /* 0x3fb8aa3b0b0b7820 */ /* 0x000fe20000400000 */
[----:B------:R-:W-:Y:S01]  /*7030*/  FADD R12, R12, -R68 ;  /* 0x800000440c0c7221 */ /* 0x000fe20000000000 */
[----:B------:R-:W-:-:S03]  /*7040*/  F2FP.SATFINITE.E4M3.F32.PACK_AB_MERGE_C R218, R31, R30, RZ ;  /* 0x0000001e1fda723e */ /* 0x000fc600048070ff */
[----:B------:R-:W3:Y:S01]  /*7050*/  MUFU.EX2 R97, R9 ;  /* 0x0000000900617308 */ /* 0x000ee20000000800 */
[----:B------:R-:W-:Y:S01]  /*7060*/  IADD3 R250, P2, PT, R247, R134, RZ ;  /* 0x00000086f7fa7210 */ /* 0x000fe20007f5e0ff */
[----:B------:R-:W-:Y:S02]  /*7070*/  IMAD R30, R34, 0xd, RZ ;  /* 0x0000000d221e7824 */ /* 0x000fe400078e02ff */
[----:B------:R-:W-:Y:S01]  /*7080*/  FADD R28, R98, R28 ;  /* 0x0000001c621c7221 */ /* 0x000fe20000000000 */
[----:B------:R-:W-:-:S03]  /*7090*/  FMUL R12, R12, 1.4426950216293334961 ;  /* 0x3fb8aa3b0c0c7820 */ /* 0x000fc60000400000 */
[----:B------:R-:W1:Y:S01]  /*70a0*/  MUFU.EX2 R96, R10 ;  /* 0x0000000a00607308 */ /* 0x000e620000000800 */
[-C--:B------:R-:W-:Y:S01]  /*70b0*/  LEA.HI.X.SX32 R251, R247, R135.reuse, 0x1, P2 ;  /* 0x00000087f7fb7211 */ /* 0x080fe200010f0eff */
[----:B------:R-:W-:Y:S01]  /*70c0*/  FADD R13, R13, -R68 ;  /* 0x800000440d0d7221 */ /* 0x000fe20000000000 */
[-C--:B------:R-:W-:Y:S01]  /*70d0*/  IADD3 R82, P2, PT, R30, R134.reuse, RZ ;  /* 0x000000861e527210 */ /* 0x080fe20007f5e0ff */
[----:B------:R-:W-:Y:S02]  /*70e0*/  IMAD R17, R17, 0x15, RZ ;  /* 0x0000001511117824 */ /* 0x000fe400078e02ff */
[----:B0-----:R-:W-:Y:S02]  /*70f0*/  FADD R28, R7, R28 ;  /* 0x0000001c071c7221 */ /* 0x001fe40000000000 */
[----:B------:R-:W0:Y:S01]  /*7100*/  MUFU.EX2 R11, R11 ;  /* 0x0000000b000b7308 */ /* 0x000e220000000800 */
[----:B------:R-:W-:Y:S01]  /*7110*/  FMUL R13, R13, 1.4426950216293334961 ;  /* 0x3fb8aa3b0d0d7820 */ /* 0x000fe20000400000 */
[----:B------:R-:W-:Y:S01]  /*7120*/  FADD R14, R14, -R68 ;  /* 0x800000440e0e7221 */ /* 0x000fe20000000000 */
[----:B------:R-:W-:Y:S01]  /*7130*/  LEA.HI.X.SX32 R83, R30, R135, 0x1, P2 ;  /* 0x000000871e537211 */ /* 0x000fe200010f0eff */
[----:B--2---:R-:W-:Y:S01]  /*7140*/  FADD R28, R8, R28 ;  /* 0x0000001c081c7221 */ /* 0x004fe20000000000 */
[----:B------:R-:W-:Y:S01]  /*7150*/  IADD3 R30, P2, PT, R17, R134, RZ ;  /* 0x00000086111e7210 */ /* 0x000fe20007f5e0ff */
[----:B------:R-:W-:-:S02]  /*7160*/  FADD R15, R15, -R68 ;  /* 0x800000440f0f7221 */ /* 0x000fc40000000000 */
[----:B------:R-:W2:Y:S01]  /*7170*/  MUFU.EX2 R12, R12 ;  /* 0x0000000c000c7308 */ /* 0x000ea20000000800 */
[----:B-1----:R-:W-:Y:S02]  /*7180*/  IMAD R5, R5, 0x1d, RZ ;  /* 0x0000001d05057824 */ /* 0x002fe400078e02ff */
[----:B------:R-:W-:Y:S01]  /*7190*/  FMUL R14, R14, 1.4426950216293334961 ;  /* 0x3fb8aa3b0e0e7820 */ /* 0x000fe20000400000 */
[----:B---3--:R-:W-:Y:S01]  /*71a0*/  FADD R28, R97, R28 ;  /* 0x0000001c611c7221 */ /* 0x008fe20000000000 */
[----:B------:R-:W-:Y:S01]  /*71b0*/  FADD R16, R16, -R68 ;  /* 0x8000004410107221 */ /* 0x000fe20000000000 */
[----:B------:R-:W-:Y:S01]  /*71c0*/  F2FP.SATFINITE.E4M3.F32.PACK_AB_MERGE_C R175, R24, R23, RZ ;  /* 0x0000001718af723e */ /* 0x000fe200048070ff */
[----:B------:R-:W-:Y:S01]  /*71d0*/  FMUL R15, R15, 1.4426950216293334961 ;  /* 0x3fb8aa3b0f0f7820 */ /* 0x000fe20000400000 */
[----:B------:R-:W1:Y:S01]  /*71e0*/  MUFU.EX2 R93, R13 ;  /* 0x0000000d005d7308 */ /* 0x000e620000000800 */
[----:B------:R-:W-:Y:S02]  /*71f0*/  LEA.HI.X.SX32 R31, R17, R135, 0x1, P2 ;  /* 0x00000087111f7211 */ /* 0x000fe400010f0eff */
[----:B------:R-:W-:Y:S01]  /*7200*/  IADD3 R24, P2, PT, R5, R134, RZ ;  /* 0x0000008605187210 */ /* 0x000fe20007f5e0ff */
[----:B------:R-:W-:Y:S01]  /*7210*/  FADD R28, R96, R28 ;  /* 0x0000001c601c7221 */ /* 0x000fe20000000000 */
[----:B------:R-:W-:-:S03]  /*7220*/  FMUL R16, R16, 1.4426950216293334961 ;  /* 0x3fb8aa3b10107820 */ /* 0x000fc60000400000 */
[----:B------:R-:W3:Y:S01]  /*7230*/  MUFU.EX2 R90, R14 ;  /* 0x0000000e005a7308 */ /* 0x000ee20000000800 */
[----:B------:R-:W-:Y:S01]  /*7240*/  LEA.HI.X.SX32 R25, R5, R135, 0x1, P2 ;  /* 0x0000008705197211 */ /* 0x000fe200010f0eff */
[----:B------:R-:W-:Y:S01]  /*7250*/  FADD R5, R58, -R68 ;  /* 0x800000443a057221 */ /* 0x000fe20000000000 */
[----:B0-----:R-:W-:Y:S01]  /*7260*/  FADD R28, R11, R28 ;  /* 0x0000001c0b1c7221 */ /* 0x001fe20000000000 */
[----:B------:R-:W-:-:S04]  /*7270*/  FADD R57, R57, -R68 ;  /* 0x8000004439397221 */ /* 0x000fc80000000000 */
[----:B------:R-:W0:Y:S01]  /*7280*/  MUFU.EX2 R15, R15 ;  /* 0x0000000f000f7308 */ /* 0x000e220000000800 */
[----:B------:R-:W-:Y:S01]  /*7290*/  FMUL R5, R5, 1.4426950216293334961 ;  /* 0x3fb8aa3b05057820 */ /* 0x000fe20000400000 */
[----:B------:R-:W-:Y:S01]  /*72a0*/  PRMT R94, RZ, 0x7610, R94 ;  /* 0x00007610ff5e7816 */ /* 0x000fe2000000005e */
[----:B--2---:R-:W-:Y:S01]  /*72b0*/  FADD R28, R12, R28 ;  /* 0x0000001c0c1c7221 */ /* 0x004fe20000000000 */
[----:B------:R-:W-:-:S04]  /*72c0*/  FADD R56, R56, -R68 ;  /* 0x8000004438387221 */ /* 0x000fc80000000000 */
[----:B------:R-:W2:Y:S01]  /*72d0*/  MUFU.EX2 R16, R16 ;  /* 0x0000001000107308 */ /* 0x000ea20000000800 */
[----:B------:R-:W-:Y:S01]  /*72e0*/  FMUL R57, R57, 1.4426950216293334961 ;  /* 0x3fb8aa3b39397820 */ /* 0x000fe20000400000 */
[----:B-1----:R-:W-:Y:S01]  /*72f0*/  FADD R28, R93, R28 ;  /* 0x0000001c5d1c7221 */ /* 0x002fe20000000000 */
[----:B------:R-:W-:Y:S01]  /*7300*/  STL.64 [R1+0x58], R250 ;  /* 0x000058fa01007387 */ /* 0x000fe20000100a00 */
[----:B------:R-:W-:Y:S01]  /*7310*/  FMUL R56, R56, 1.4426950216293334961 ;  /* 0x3fb8aa3b38387820 */ /* 0x000fe20000400000 */
[----:B------:R-:W-:-:S03]  /*7320*/  FADD R55, R55, -R68 ;  /* 0x8000004437377221 */ /* 0x000fc60000000000 */
[----:B------:R1:W1:Y:S01]  /*7330*/  MUFU.EX2 R84, R5 ;  /* 0x0000000500547308 */ /* 0x0002620000000800 */
[----:B------:R2:W-:Y:S01]  /*7340*/  STL.64 [R1+0xe8], R82 ;  /* 0x0000e85201007387 */ /* 0x0005e20000100a00 */
[----:B---3--:R-:W-:-:S03]  /*7350*/  FADD R28, R90, R28 ;  /* 0x0000001c5a1c7221 */ /* 0x008fc60000000000 */
[----:B------:R2:W3:Y:S01]  /*7360*/  @P0 LDG.E.U8 R94, desc[UR26][R82.64] ;  /* 0x0000001a525e0981 */ /* 0x0004e2000c1e1100 */
[----:B------:R-:W-:Y:S01]  /*7370*/  FMUL R55, R55, 1.4426950216293334961 ;  /* 0x3fb8aa3b37377820 */ /* 0x000fe20000400000 */
[----:B------:R-:W-:Y:S01]  /*7380*/  FADD R53, R53, -R68 ;  /* 0x8000004435357221 */ /* 0x000fe20000000000 */
[----:B------:R-:W-:Y:S01]  /*7390*/  MUFU.EX2 R56, R56 ;  /* 0x0000003800387308 */ /* 0x000fe20000000800 */
[----:B0-----:R-:W-:-:S07]  /*73a0*/  FADD R28, R15, R28 ;  /* 0x0000001c0f1c7221 */ /* 0x001fce0000000000 */
[----:B--2---:R-:W0:Y:S01]  /*73b0*/  MUFU.EX2 R83, R57 ;  /* 0x0000003900537308 */ /* 0x004e220000000800 */
[C---:B------:R-:W-:Y:S01]  /*73c0*/  F2FP.SATFINITE.E4M3.F32.PACK_AB_MERGE_C R167, R16.reuse, R15, RZ ;  /* 0x0000000f10a7723e */ /* 0x040fe200048070ff */
[----:B------:R-:W-:Y:S01]  /*73d0*/  FMUL R53, R53, 1.4426950216293334961 ;  /* 0x3fb8aa3b35357820 */ /* 0x000fe20000400000 */
[----:B------:R-:W-:Y:S01]  /*73e0*/  FADD R51, R51, -R68 ;  /* 0x8000004433337221 */ /* 0x000fe20000000000 */
[----:B------:R-:W-:Y:S01]  /*73f0*/  FADD R16, R16, R28 ;  /* 0x0000001c10107221 */ /* 0x000fe20000000000 */
[----:B-1----:R-:W-:-:S03]  /*7400*/  FADD R5, R60, -R68 ;  /* 0x800000443c057221 */ /* 0x002fc60000000000 */
[----:B------:R-:W1:Y:S01]  /*7410*/  MUFU.EX2 R55, R55 ;  /* 0x0000003700377308 */ /* 0x000e620000000800 */
[----:B------:R-:W-:Y:S01]  /*7420*/  FMUL R51, R51, 1.4426950216293334961 ;  /* 0x3fb8aa3b33337820 */ /* 0x000fe20000400000 */
[----:B------:R-:W-:Y:S01]  /*7430*/  FADD R16, R84, R16 ;  /* 0x0000001054107221 */ /* 0x000fe20000000000 */
[----:B------:R-:W-:Y:S01]  /*7440*/  FMUL R5, R5, 1.4426950216293334961 ;  /* 0x3fb8aa3b05057820 */ /* 0x000fe20000400000 */
[----:B------:R-:W-:-:S04]  /*7450*/  FADD R59, R59, -R68 ;  /* 0x800000443b3b7221 */ /* 0x000fc80000000000 */
[----:B------:R-:W2:Y:S01]  /*7460*/  MUFU.EX2 R82, R53 ;  /* 0x0000003500527308 */ /* 0x000ea20000000800 */
[----:B0-----:R-:W-:Y:S01]  /*7470*/  FADD R16, R83, R16 ;  /* 0x0000001053107221 */ /* 0x001fe20000000000 */
[----:B------:R-:W-:Y:S01]  /*7480*/  FMUL R59, R59, 1.4426950216293334961 ;  /* 0x3fb8aa3b3b3b7820 */ /* 0x000fe20000400000 */
[--C-:B------:R-:W-:Y:S01]  /*7490*/  FADD R0, R0, -R68.reuse ;  /* 0x8000004400007221 */ /* 0x100fe20000000000 */
[----:B------:R-:W-:-:S04]  /*74a0*/  FADD R36, R36, -R68 ;  /* 0x8000004424247221 */ /* 0x000fc80000000000 */
[----:B------:R-:W0:Y:S01]  /*74b0*/  MUFU.EX2 R81, R51 ;  /* 0x0000003300517308 */ /* 0x000e220000000800 */
[----:B------:R-:W-:Y:S01]  /*74c0*/  FADD R16, R56, R16 ;  /* 0x0000001038107221 */ /* 0x000fe20000000000 */
[----:B------:R-:W-:Y:S01]  /*74d0*/  FMUL R0, R0, 1.4426950216293334961 ;  /* 0x3fb8aa3b00007820 */ /* 0x000fe20000400000 */
[----:B------:R-:W-:-:S05]  /*74e0*/  FMUL R36, R36, 1.4426950216293334961 ;  /* 0x3fb8aa3b24247820 */ /* 0x000fca0000400000 */
[----:B------:R-:W0:Y:S01]  /*74f0*/  MUFU.EX2 R5, R5 ;  /* 0x0000000500057308 */ /* 0x000e220000000800 */
[----:B-1----:R-:W-:Y:S01]  /*7500*/  FADD R16, R55, R16 ;  /* 0x0000001037107221 */ /* 0x002fe20000000000 */
[----:B------:R-:W-:-:S06]  /*7510*/  FADD R2, R2, -R68 ;  /* 0x8000004402027221 */ /* 0x000fcc0000000000 */
[----:B------:R-:W1:Y:S01]  /*7520*/  MUFU.EX2 R59, R59 ;  /* 0x0000003b003b7308 */ /* 0x000e620000000800 */
[----:B--2---:R-:W-:Y:S01]  /*7530*/  FADD R16, R82, R16 ;  /* 0x0000001052107221 */ /* 0x004fe20000000000 */
[----:B------:R-:W-:Y:S01]  /*7540*/  FMUL R2, R2, 1.4426950216293334961 ;  /* 0x3fb8aa3b02027820 */ /* 0x000fe20000400000 */
[----:B------:R-:W-:-:S05]  /*7550*/  FADD R4, R4, -R68 ;  /* 0x8000004404047221 */ /* 0x000fca0000000000 */
[----:B------:R2:W-:Y:S01]  /*7560*/  MUFU.EX2 R70, R0 ;  /* 0x0000000000467308 */ /* 0x0005e20000000800 */
[----:B0-----:R-:W-:Y:S01]  /*7570*/  FADD R16, R81, R16 ;  /* 0x0000001051107221 */ /* 0x001fe20000000000 */
[----:B------:R-:W-:-:S06]  /*7580*/  FMUL R4, R4, 1.4426950216293334961 ;  /* 0x3fb8aa3b04047820 */ /* 0x000fcc0000400000 */
[----:B------:R-:W0:Y:S01]  /*7590*/  MUFU.EX2 R79, R36 ;  /* 0x00000024004f7308 */ /* 0x000e220000000800 */
[----:B--2---:R-:W2:Y:S01]  /*75a0*/  LDC R0, c[0x0][0x3d8] ;  /* 0x0000f600ff007b82 */ /* 0x004ea20000000800 */
[----:B------:R-:W-:-:S06]  /*75b0*/  FADD R16, R5, R16 ;  /* 0x0000001005107221 */ /* 0x000fcc0000000000 */
[----:B------:R-:W2:Y:S01]  /*75c0*/  MUFU.EX2 R2, R2 ;  /* 0x0000000200027308 */ /* 0x000ea20000000800 */
[----:B-1----:R-:W-:Y:S01]  /*75d0*/  FADD R16, R59, R16 ;  /* 0x000000103b107221 */ /* 0x002fe20000000000 */
[----:B------:R-:W-:-:S06]  /*75e0*/  FADD R67, R63, -R68 ;  /* 0x800000443f437221 */ /* 0x000fcc0000000000 */
[----:B------:R-:W1:Y:S01]  /*75f0*/  MUFU.EX2 R4, R4 ;  /* 0x0000000400047308 */ /* 0x000e620000000800 */
[----:B0-----:R-:W-:Y:S01]  /*7600*/  FADD R16, R79, R16 ;  /* 0x000000104f107221 */ /* 0x001fe20000000000 */
[----:B------:R-:W-:Y:S01]  /*7610*/  FMUL R67, R67, 1.4426950216293334961 ;  /* 0x3fb8aa3b43437820 */ /* 0x000fe20000400000 */
[----:B------:R-:W-:Y:S02]  /*7620*/  F2FP.SATFINITE.E4M3.F32.PACK_AB_MERGE_C R160, R59, R5, RZ ;  /* 0x000000053ba0723e */ /* 0x000fe400048070ff */
[----:B------:R-:W-:Y:S01]  /*7630*/  FADD R16, R70, R16 ;  /* 0x0000001046107221 */ /* 0x000fe20000000000 */
[--C-:B------:R-:W-:Y:S01]  /*7640*/  FADD R54, R54, -R68.reuse ;  /* 0x8000004436367221 */ /* 0x100fe20000000000 */
[----:B------:R-:W-:Y:S01]  /*7650*/  FADD R52, R52, -R68 ;  /* 0x8000004434347221 */ /* 0x000fe20000000000 */
[----:B--2---:R-:W-:Y:S02]  /*7660*/  IMAD R5, R0, 0x25, RZ ;  /* 0x0000002500057824 */ /* 0x004fe400078e02ff */
[----:B------:R-:W-:Y:S01]  /*7670*/  FADD R0, R2, R16 ;  /* 0x0000001002007221 */ /* 0x000fe20000000000 */
[----:B------:R-:W-:Y:S01]  /*7680*/  FADD R62, R62, -R68 ;  /* 0x800000443e3e7221 */ /* 0x000fe20000000000 */
[----:B------:R-:W0:Y:S01]  /*7690*/  MUFU.EX2 R67, R67 ;  /* 0x0000004300437308 */ /* 0x000e220000000800 */
[----:B------:R-:W-:Y:S01]  /*76a0*/  FMUL R54, R54, 1.4426950216293334961 ;  /* 0x3fb8aa3b36367820 */ /* 0x000fe20000400000 */
[C---:B-1----:R-:W-:Y:S01]  /*76b0*/  F2FP.SATFINITE.E4M3.F32.PACK_AB_MERGE_C R159, R4.reuse, R2, RZ ;  /* 0x00000002049f723e */ /* 0x042fe200048070ff */
[----:B------:R-:W-:Y:S01]  /*76c0*/  FADD R0, R4, R0 ;  /* 0x0000000004007221 */ /* 0x000fe20000000000 */
[----:B------:R-:W-:Y:S01]  /*76d0*/  FMUL R2, R52, 1.4426950216293334961 ;  /* 0x3fb8aa3b34027820 */ /* 0x000fe20000400000 */
[----:B------:R-:W-:-:S03]  /*76e0*/  FMUL R4, R62, 1.4426950216293334961 ;  /* 0x3fb8aa3b3e047820 */ /* 0x000fc60000400000 */
[----:B------:R-:W1:Y:S01]  /*76f0*/  MUFU.EX2 R65, R54 ;  /* 0x0000003600417308 */ /* 0x000e620000000800 */
[----:B------:R-:W-:Y:S01]  /*7700*/  FADD R50, R50, -R68 ;  /* 0x8000004432327221 */ /* 0x000fe20000000000 */
[----:B------:R-:W-:-:S06]  /*7710*/  IADD3 R10, P2, PT, R5, R134, RZ ;  /* 0x00000086050a7210 */ /* 0x000fcc0007f5e0ff */
[----:B------:R-:W2:Y:S01]  /*7720*/  MUFU.EX2 R2, R2 ;  /* 0x0000000200027308 */ /* 0x000ea20000000800 */
[----:B------:R-:W-:-:S07]  /*7730*/  F2FP.SATFINITE.E4M3.F32.PACK_AB_MERGE_C R169, R12, R11, RZ ;  /* 0x0000000b0ca9723e */ /* 0x000fce00048070ff */
[----:B------:R-:W2:Y:S01]  /*7740*/  MUFU.EX2 R4, R4 ;  /* 0x0000000400047308 */ /* 0x000ea20000000800 */
[----:B------:R-:W-:Y:S01]  /*7750*/  FMUL R50, R50, 1.4426950216293334961 ;  /* 0x3fb8aa3b32327820 */ /* 0x000fe20000400000 */
[--C-:B------:R-:W-:Y:S01]  /*7760*/  FADD R49, R49, -R68.reuse ;  /* 0x8000004431317221 */ /* 0x100fe20000000000 */
[----:B------:R-:W-:Y:S01]  /*7770*/  LEA.HI.X.SX32 R11, R5, R135, 0x1, P2 ;  /* 0x00000087050b7211 */ /* 0x000fe200010f0eff */
[----:B------:R-:W-:Y:S01]  /*7780*/  FADD R5, R48, -R68 ;  /* 0x8000004430057221 */ /* 0x000fe20000000000 */
[----:B0-----:R-:W-:Y:S01]  /*7790*/  FADD R0, R67, R0 ;  /* 0x0000000043007221 */ /* 0x001fe20000000000 */
[----:B------:R-:W-:Y:S02]  /*77a0*/  FMUL R49, R49, 1.4426950216293334961 ;  /* 0x3fb8aa3b31317820 */ /* 0x000fe40000400000 */
[----:B------:R-:W0:Y:S01]  /*77b0*/  MUFU.EX2 R63, R50 ;  /* 0x00000032003f7308 */ /* 0x000e220000000800 */
[----:B------:R-:W-:Y:S01]  /*77c0*/  FMUL R5, R5, 1.4426950216293334961 ;  /* 0x3fb8aa3b05057820 */ /* 0x000fe20000400000 */
[----:B------:R-:W-:Y:S01]  /*77d0*/  FADD R6, R44, -R68 ;  /* 0x800000442c067221 */ /* 0x000fe20000000000 */
[----:B-1----:R-:W-:Y:S01]  /*77e0*/  FADD R0, R65, R0 ;  /* 0x0000000041007221 */ /* 0x002fe20000000000 */
[----:B------:R-:W-:Y:S01]  /*77f0*/  PRMT R12, RZ, 0x7610, R12 ;  /* 0x00007610ff0c7816 */ /* 0x000fe2000000000c */
[----:B------:R-:W-:Y:S01]  /*7800*/  FADD R41, R41, -R68 ;  /* 0x8000004429297221 */ /* 0x000fe20000000000 */
[----:B------:R-:W-:-:S02]  /*7810*/  FMUL R6, R6, 1.4426950216293334961 ;  /* 0x3fb8aa3b06067820 */ /* 0x000fc40000400000 */
[----:B------:R-:W1:Y:S01]  /*7820*/  MUFU.EX2 R48, R49 ;  /* 0x0000003100307308 */ /* 0x000e620000000800 */
[----:B--2---:R-:W-:Y:S01]  /*7830*/  FADD R0, R2, R0 ;  /* 0x0000000002007221 */ /* 0x004fe20000000000 */
[C---:B------:R-:W-:Y:S01]  /*7840*/  F2FP.SATFINITE.E4M3.F32.PACK_AB_MERGE_C R150, R4.reuse, R2, RZ ;  /* 0x000000020496723e */ /* 0x040fe200048070ff */
[----:B------:R-:W-:Y:S01]  /*7850*/  STL.64 [R1+0xd0], R30 ;  /* 0x0000d01e01007387 */ /* 0x000fe20000100a00 */
[----:B------:R-:W2:Y:S01]  /*7860*/  LDC R2, c[0x0][0x3d8] ;  /* 0x0000f600ff027b82 */ /* 0x000ea20000000800 */
[----:B------:R-:W-:Y:S02]  /*7870*/  FADD R37, R37, -R68 ;  /* 0x8000004425257221 */ /* 0x000fe40000000000 */
[----:B------:R0:W-:Y:S01]  /*7880*/  STL.64 [R1+0xb8], R24 ;  /* 0x0000b81801007387 */ /* 0x0001e20000100a00 */
[----:B------:R-:W1:Y:S03]  /*7890*/  MUFU.EX2 R5, R5 ;  /* 0x0000000500057308 */ /* 0x000e660000000800 */
[----:B------:R0:W3:Y:S01]  /*78a0*/  @P0 LDG.E.U8 R12, desc[UR26][R24.64] ;  /* 0x0000001a180c0981 */ /* 0x0000e2000c1e1100 */
[----:B------:R-:W-:Y:S01]  /*78b0*/  FADD R0, R4, R0 ;  /* 0x0000000004007221 */ /* 0x000fe20000000000 */
[----:B------:R-:W-:Y:S01]  /*78c0*/  FMUL R23, R37, 1.4426950216293334961 ;  /* 0x3fb8aa3b25177820 */ /* 0x000fe20000400000 */
[----:B------:R-:W-:-:S02]  /*78d0*/  FADD R40, R40, -R68 ;  /* 0x8000004428287221 */ /* 0x000fc40000000000 */
[----:B------:R-:W4:Y:S01]  /*78e0*/  MUFU.EX2 R6, R6 ;  /* 0x0000000600067308 */ /* 0x000f220000000800 */
[----:B0-----:R-:W-:Y:S01]  /*78f0*/  FMUL R24, R41, 1.4426950216293334961 ;  /* 0x3fb8aa3b29187820 */ /* 0x001fe20000400000 */
[----:B------:R-:W-:Y:S01]  /*7900*/  FADD R0, R63, R0 ;  /* 0x000000003f007221 */ /* 0x000fe20000000000 */
[----:B------:R-:W-:Y:S01]  /*7910*/  FMUL R40, R40, 1.4426950216293334961 ;  /* 0x3fb8aa3b28287820 */ /* 0x000fe20000400000 */
[----:B------:R-:W-:-:S04]  /*7920*/  FADD R39, R39, -R68 ;  /* 0x8000004427277221 */ /* 0x000fc80000000000 */
[----:B------:R-:W0:Y:S01]  /*7930*/  MUFU.EX2 R24, R24 ;  /* 0x0000001800187308 */ /* 0x000e220000000800 */
[----:B-1----:R-:W-:Y:S01]  /*7940*/  FADD R0, R48, R0 ;  /* 0x0000000030007221 */ /* 0x002fe20000000000 */
[----:B------:R-:W-:Y:S01]  /*7950*/  FMUL R39, R39, 1.4426950216293334961 ;  /* 0x3fb8aa3b27277820 */ /* 0x000fe20000400000 */
[----:B------:R-:W-:-:S05]  /*7960*/  FADD R26, R69, -R68 ;  /* 0x80000044451a7221 */ /* 0x000fca0000000000 */
[----:B------:R-:W1:Y:S01]  /*7970*/  MUFU.EX2 R23, R23 ;  /* 0x0000001700177308 */ /* 0x000e620000000800 */
[----:B------:R-:W-:Y:S01]  /*7980*/  FADD R0, R5, R0 ;  /* 0x0000000005007221 */ /* 0x000fe20000000000 */
[----:B------:R-:W-:Y:S01]  /*7990*/  FMUL R26, R26, 1.4426950216293334961 ;  /* 0x3fb8aa3b1a1a7820 */ /* 0x000fe20000400000 */
[----:B------:R-:W-:-:S05]  /*79a0*/  FADD R64, R64, -R68 ;  /* 0x8000004440407221 */ /* 0x000fca0000000000 */
[----:B------:R-:W1:Y:S01]  /*79b0*/  MUFU.EX2 R40, R40 ;  /* 0x0000002800287308 */ /* 0x000e620000000800 */
[----:B------:R-:W-:Y:S01]  /*79c0*/  PRMT R9, RZ, 0x7610, R9 ;  /* 0x00007610ff097816 */ /* 0x000fe20000000009 */
[----:B----4-:R-:W-:Y:S01]  /*79d0*/  FADD R0, R6, R0 ;  /* 0x0000000006007221 */ /* 0x010fe20000000000 */
[----:B------:R-:W-:Y:S01]  /*79e0*/  FMUL R25, R64, 1.4426950216293334961 ;  /* 0x3fb8aa3b40197820 */ /* 0x000fe20000400000 */
[----:B--2---:R-:W-:-:S04]  /*79f0*/  IMAD R2, R2, 0x2d, RZ ;  /* 0x0000002d02027824 */ /* 0x004fc800078e02ff */
[----:B------:R-:W2:Y:S01]  /*7a00*/  MUFU.EX2 R39, R39 ;  /* 0x0000002700277308 */ /* 0x000ea20000000800 */
[----:B0-----:R-:W-:Y:S01]  /*7a10*/  FADD R0, R24, R0 ;  /* 0x0000000018007221 */ /* 0x001fe20000000000 */
[----:B------:R0:W-:Y:S01]  /*7a20*/  STL.64 [R1+0xa0], R10 ;  /* 0x0000a00a01007387 */ /* 0x0001e20000100a00 */
[----:B------:R-:W-:-:S03]  /*7a30*/  FADD R61, R61, -R68 ;  /* 0x800000443d3d7221 */ /* 0x000fc60000000000 */
[----:B------:R0:W4:Y:S02]  /*7a40*/  @P0 LDG.E.U8 R9, desc[UR26][R10.64] ;  /* 0x0000001a0a090981 */ /* 0x000124000c1e1100 */
[----:B------:R-:W2:Y:S01]  /*7a50*/  MUFU.EX2 R26, R26 ;  /* 0x0000001a001a7308 */ /* 0x000ea20000000800 */
[----:B-1----:R-:W-:Y:S01]  /*7a60*/  FADD R0, R23, R0 ;  /* 0x0000000017007221 */ /* 0x002fe20000000000 */
[----:B------:R-:W-:Y:S01]  /*7a70*/  FADD R66, R66, -R68 ;  /* 0x8000004442427221 */ /* 0x000fe20000000000 */
[----:B0-----:R-:W-:-:S05]  /*7a80*/  IADD3 R10, P2, PT, R2, R134, RZ ;  /* 0x00000086020a7210 */ /* 0x001fca0007f5e0ff */
[----:B------:R-:W0:Y:S01]  /*7a90*/  MUFU.EX2 R25, R25 ;  /* 0x0000001900197308 */ /* 0x000e220000000800 */
[----:B------:R-:W-:Y:S01]  /*7aa0*/  FADD R0, R40, R0 ;  /* 0x0000000028007221 */ /* 0x000fe20000000000 */
[----:B------:R-:W-:Y:S01]  /*7ab0*/  LEA.HI.X.SX32 R11, R2, R135, 0x1, P2 ;  /* 0x00000087020b7211 */ /* 0x000fe200010f0eff */
[----:B------:R-:W-:Y:S01]  /*7ac0*/  FMUL R2, R61, 1.4426950216293334961 ;  /* 0x3fb8aa3b3d027820 */ /* 0x000fe20000400000 */
[----:B------:R-:W-:Y:S01]  /*7ad0*/  F2FP.SATFINITE.E4M3.F32.PACK_AB_MERGE_C R141, R6, R5, RZ ;  /* 0x00000005068d723e */ /* 0x000fe200048070ff */
[----:B------:R-:W-:Y:S01]  /*7ae0*/  FMUL R4, R66, 1.4426950216293334961 ;  /* 0x3fb8aa3b42047820 */ /* 0x000fe20000400000 */
[----:B------:R-:W-:Y:S01]  /*7af0*/  FADD R6, R45, -R68 ;  /* 0x800000442d067221 */ /* 0x000fe20000000000 */
[----:B--2---:R-:W-:Y:S01]  /*7b00*/  FADD R0, R39, R0 ;  /* 0x0000000027007221 */ /* 0x004fe20000000000 */
[--C-:B------:R-:W-:Y:S01]  /*7b10*/  FADD R47, R47, -R68.reuse ;  /* 0x800000442f2f7221 */ /* 0x100fe20000000000 */
[----:B------:R-:W1:Y:S01]  /*7b20*/  MUFU.EX2 R2, R2 ;  /* 0x0000000200027308 */ /* 0x000e620000000800 */
[----:B------:R-:W-:Y:S01]  /*7b30*/  F2FP.SATFINITE.E4M3.F32.PACK_AB_MERGE_C R172, R8, R7, RZ ;  /* 0x0000000708ac723e */ /* 0x000fe200048070ff */
[----:B------:R-:W-:Y:S01]  /*7b40*/  FMUL R6, R6, 1.4426950216293334961 ;  /* 0x3fb8aa3b06067820 */ /* 0x000fe20000400000 */
[----:B------:R-:W-:Y:S01]  /*7b50*/  FMUL R28, R47, 1.4426950216293334961 ;  /* 0x3fb8aa3b2f1c7820 */ /* 0x000fe20000400000 */
[----:B------:R-:W-:Y:S01]  /*7b60*/  FADD R43, R43, -R68 ;  /* 0x800000442b2b7221 */ /* 0x000fe20000000000 */
[----:B------:R-:W-:-:S03]  /*7b70*/  FADD R8, R26, R0 ;  /* 0x000000001a087221 */ /* 0x000fc60000000000 */
[----:B------:R-:W2:Y:S01]  /*7b80*/  MUFU.EX2 R4, R4 ;  /* 0x0000000400047308 */ /* 0x000ea20000000800 */
[----:B------:R-:W-:Y:S01]  /*7b90*/  FMUL R27, R43, 1.4426950216293334961 ;  /* 0x3fb8aa3b2b1b7820 */ /* 0x000fe20000400000 */
[----:B------:R-:W-:-:S06]  /*7ba0*/  FADD R46, R46, -R68 ;  /* 0x800000442e2e7221 */ /* 0x000fcc0000000000 */
[----:B------:R0:W-:Y:S01]  /*7bb0*/  MUFU.EX2 R0, R6 ;  /* 0x0000000600007308 */ /* 0x0001e20000000800 */
[----:B------:R-:W-:Y:S01]  /*7bc0*/  FMUL R5, R46, 1.4426950216293334961 ;  /* 0x3fb8aa3b2e057820 */ /* 0x000fe20000400000 */
[----:B0-----:R-:W-:Y:S01]  /*7bd0*/  FADD R6, R25, R8 ;  /* 0x0000000819067221 */ /* 0x001fe20000000000 */
[----:B------:R-:W-:-:S05]  /*7be0*/  FADD R8, R72, -R68 ;  /* 0x8000004448087221 */ /* 0x000fca0000000000 */
[----:B------:R-:W0:Y:S01]  /*7bf0*/  MUFU.EX2 R28, R28 ;  /* 0x0000001c001c7308 */ /* 0x000e220000000800 */
[----:B------:R-:W-:Y:S01]  /*7c00*/  FMUL R8, R8, 1.4426950216293334961 ;  /* 0x3fb8aa3b08087820 */ /* 0x000fe20000400000 */
[----:B------:R-:W-:-:S06]  /*7c10*/  FADD R62, R71, -R68 ;  /* 0x80000044473e7221 */ /* 0x000fcc0000000000 */
[----:B------:R-:W0:Y:S01]  /*7c20*/  MUFU.EX2 R27, R27 ;  /* 0x0000001b001b7308 */ /* 0x000e220000000800 */
[----:B-1----:R-:W-:Y:S01]  /*7c30*/  FADD R6, R2, R6 ;  /* 0x0000000602067221 */ /* 0x002fe20000000000 */
[----:B------:R-:W-:Y:S01]  /*7c40*/  FMUL R62, R62, 1.4426950216293334961 ;  /* 0x3fb8aa3b3e3e7820 */ /* 0x000fe20000400000 */
[----:B--2---:R-:W-:-:S05]  /*7c50*/  F2FP.SATFINITE.E4M3.F32.PACK_AB_MERGE_C R120, R4, R2, RZ ;  /* 0x000000020478723e */ /* 0x004fca00048070ff */
[----:B------:R-:W1:Y:S01]  /*7c60*/  MUFU.EX2 R5, R5 ;  /* 0x0000000500057308 */ /* 0x000e620000000800 */
[----:B------:R-:W-:Y:S01]  /*7c70*/  FADD R4, R4, R6 ;  /* 0x0000000604047221 */ /* 0x000fe20000000000 */
[----:B------:R-:W-:-:S06]  /*7c80*/  FADD R2, R73, -R68 ;  /* 0x8000004449027221 */ /* 0x000fcc0000000000 */
[----:B------:R2:W-:Y:S01]  /*7c90*/  MUFU.EX2 R49, R8 ;  /* 0x0000000800317308 */ /* 0x0005e20000000800 */
[----:B0-----:R-:W-:Y:S01]  /*7ca0*/  FADD R4, R28, R4 ;  /* 0x000000041c047221 */ /* 0x001fe20000000000 */
[----:B--2---:R-:W0:Y:S06]  /*7cb0*/  LDC R8, c[0x0][0x3d8] ;  /* 0x0000f600ff087b82 */ /* 0x004e2c0000000800 */
[----:B------:R-:W2:Y:S01]  /*7cc0*/  MUFU.EX2 R62, R62 ;  /* 0x0000003e003e7308 */ /* 0x000ea20000000800 */
[----:B------:R-:W-:Y:S01]  /*7cd0*/  FMUL R2, R2, 1.4426950216293334961 ;  /* 0x3fb8aa3b02027820 */ /* 0x000fe20000400000 */
[----:B------:R-:W-:Y:S01]  /*7ce0*/  FADD R6, R74, -R68 ;  /* 0x800000444a067221 */ /* 0x000fe20000000000 */
[----:B------:R-:W-:-:S03]  /*7cf0*/  FADD R4, R27, R4 ;  /* 0x000000041b047221 */ /* 0x000fc60000000000 */
[----:B------:R-:W-:Y:S01]  /*7d00*/  FMUL R6, R6, 1.4426950216293334961 ;  /* 0x3fb8aa3b06067820 */ /* 0x000fe20000400000 */
[----:B-1----:R-:W-:Y:S01]  /*7d10*/  FADD R4, R5, R4 ;  /* 0x0000000405047221 */ /* 0x002fe20000000000 */
[----:B------:R-:W1:Y:S01]  /*7d20*/  MUFU.EX2 R2, R2 ;  /* 0x0000000200027308 */ /* 0x000e620000000800 */
[----:B------:R-:W-:Y:S02]  /*7d30*/  PRMT R7, RZ, 0x7610, R7 ;  /* 0x00007610ff077816 */ /* 0x000fe40000000007 */
[C---:B------:R-:W-:Y:S01]  /*7d40*/  FADD R4, R0.reuse, R4 ;  /* 0x0000000400047221 */ /* 0x040fe20000000000 */
[----:B------:R-:W-:Y:S01]  /*7d50*/  F2FP.SATFINITE.E4M3.F32.PACK_AB_MERGE_C R69, R0, R5, RZ ;  /* 0x000000050045723e */ /* 0x000fe200048070ff */
[----:B------:R-:W-:Y:S01]  /*7d60*/  FADD R42, R75, -R68 ;  /* 0x800000444b2a7221 */ /* 0x000fe20000000000 */
[----:B------:R0:W-:Y:S02]  /*7d70*/  STL.64 [R1+0x88], R10 ;  /* 0x0000880a01007387 */ /* 0x0001e40000100a00 */
[----:B------:R-:W0:Y:S01]  /*7d80*/  MUFU.EX2 R6, R6 ;  /* 0x0000000600067308 */ /* 0x000e220000000800 */
[----:B--2---:R-:W-:Y:S01]  /*7d90*/  FADD R4, R62, R4 ;  /* 0x000000043e047221 */ /* 0x004fe20000000000 */
[----:B------:R2:W3:Y:S01]  /*7da0*/  @P0 LDG.E.U8 R7, desc[UR26][R10.64] ;  /* 0x0000001a0a070981 */ /* 0x0004e2000c1e1100 */
[----:B0-----:R-:W-:-:S02]  /*7db0*/  IMAD R0, R8, 0x35, RZ ;  /* 0x0000003508007824 */ /* 0x001fc400078e02ff */
[----:B------:R-:W-:Y:S01]  /*7dc0*/  FADD R4, R49, R4 ;  /* 0x0000000431047221 */ /* 0x000fe20000000000 */
[----:B------:R-:W-:Y:S01]  /*7dd0*/  F2FP.SATFINITE.E4M3.F32.PACK_AB_MERGE_C R140, R39, R40, RZ ;  /* 0x00000028278c723e */ /* 0x000fe200048070ff */
[----:B------:R-:W-:Y:S01]  /*7de0*/  FMUL R42, R42, 1.4426950216293334961 ;  /* 0x3fb8aa3b2a2a7820 */ /* 0x000fe20000400000 */
[----:B------:R-:W-:Y:S01]  /*7df0*/  FADD R40, R76, -R68 ;  /* 0x800000444c287221 */ /* 0x000fe20000000000 */
[----:B--2---:R-:W-:Y:S01]  /*7e00*/  IADD3 R10, P2, PT, R0, R134, RZ ;  /* 0x00000086000a7210 */ /* 0x004fe20007f5e0ff */
[----:B-1----:R-:W-:Y:S02]  /*7e10*/  FADD R4, R2, R4 ;  /* 0x0000000402047221 */ /* 0x002fe40000000000 */
[----:B------:R-:W-:Y:S01]  /*7e20*/  FMUL R40, R40, 1.4426950216293334961 ;  /* 0x3fb8aa3b28287820 */ /* 0x000fe20000400000 */
[----:B------:R-:W-:Y:S01]  /*7e30*/  LEA.HI.X.SX32 R11, R0, R135, 0x1, P2 ;  /* 0x00000087000b7211 */ /* 0x000fe200010f0eff */
[----:B------:R-:W-:Y:S01]  /*7e40*/  FADD R0, R77, -R68 ;  /* 0x800000444d007221 */ /* 0x000fe20000000000 */
[C---:B------:R-:W-:Y:S01]  /*7e50*/  F2FP.SATFINITE.E4M3.F32.PACK_AB_MERGE_C R116, R6.reuse, R2, RZ ;  /* 0x000000020674723e */ /* 0x040fe200048070ff */
[----:B------:R-:W-:Y:S01]  /*7e60*/  FADD R8, R6, R4 ;  /* 0x0000000406087221 */ /* 0x000fe20000000000 */
[----:B------:R-:W0:Y:S01]  /*7e70*/  MUFU.EX2 R42, R42 ;  /* 0x0000002a002a7308 */ /* 0x000e220000000800 */
[--C-:B------:R-:W-:Y:S01]  /*7e80*/  FADD R6, R78, -R68.reuse ;  /* 0x800000444e067221 */ /* 0x100fe20000000000 */
[----:B------:R-:W-:Y:S01]  /*7e90*/  FMUL R0, R0, 1.4426950216293334961 ;  /* 0x3fb8aa3b00007820 */ /* 0x000fe20000400000 */
[----:B------:R-:W-:-:S02]  /*7ea0*/  FADD R61, R85, -R68 ;  /* 0x80000044553d7221 */ /* 0x000fc40000000000 */
[----:B------:R-:W-:-:S03]  /*7eb0*/  FMUL R6, R6, 1.4426950216293334961 ;  /* 0x3fb8aa3b06067820 */ /* 0x000fc60000400000 */
[----:B------:R-:W1:Y:S01]  /*7ec0*/  MUFU.EX2 R40, R40 ;  /* 0x0000002800287308 */ /* 0x000e620000000800 */
[----:B------:R-:W-:Y:S01]  /*7ed0*/  FMUL R61, R61, 1.4426950216293334961 ;  /* 0x3fb8aa3b3d3d7820 */ /* 0x000fe20000400000 */
[----:B------:R-:W-:-:S06]  /*7ee0*/  FADD R52, R86, -R68 ;  /* 0x8000004456347221 */ /* 0x000fcc0000000000 */
[----:B------:R-:W2:Y:S01]  /*7ef0*/  MUFU.EX2 R0, R0 ;  /* 0x0000000000007308 */ /* 0x000ea20000000800 */
[----:B------:R-:W-:Y:S01]  /*7f00*/  FMUL R52, R52, 1.4426950216293334961 ;  /* 0x3fb8aa3b34347820 */ /* 0x000fe20000400000 */
[----:B------:R-:W-:-:S06]  /*7f10*/  FADD R2, R87, -R68 ;  /* 0x8000004457027221 */ /* 0x000fcc0000000000 */
[----:B------:R-:W2:Y:S01]  /*7f20*/  MUFU.EX2 R6, R6 ;  /* 0x0000000600067308 */ /* 0x000ea20000000800 */
[----:B0-----:R-:W-:Y:S01]  /*7f30*/  FADD R8, R42, R8 ;  /* 0x000000082a087221 */ /* 0x001fe20000000000 */
[----:B------:R-:W-:Y:S01]  /*7f40*/  FMUL R2, R2, 1.4426950216293334961 ;  /* 0x3fb8aa3b02027820 */ /* 0x000fe20000400000 */
[----:B------:R-:W-:-:S05]  /*7f50*/  FADD R4, R88, -R68 ;  /* 0x8000004458047221 */ /* 0x000fca0000000000 */
[----:B------:R-:W0:Y:S01]  /*7f60*/  MUFU.EX2 R61, R61 ;  /* 0x0000003d003d7308 */ /* 0x000e220000000800 */
[----:B------:R-:W-:Y:S01]  /*7f70*/  PRMT R5, RZ, 0x7610, R5 ;  /* 0x00007610ff057816 */ /* 0x000fe20000000005 */
[----:B-1----:R-:W-:Y:S01]  /*7f80*/  FADD R8, R40, R8 ;  /* 0x0000000828087221 */ /* 0x002fe20000000000 */
[----:B------:R-:W-:Y:S01]  /*7f90*/  FMUL R4, R4, 1.4426950216293334961 ;  /* 0x3fb8aa3b04047820 */ /* 0x000fe20000400000 */
[----:B------:R-:W-:-:S04]  /*7fa0*/  FADD R57, R89, -R68 ;  /* 0x8000004459397221 */ /* 0x000fc80000000000 */
[----:B------:R-:W1:Y:S01]  /*7fb0*/  MUFU.EX2 R52, R52 ;  /* 0x0000003400347308 */ /* 0x000e620000000800 */
[----:B--2---:R-:W-:Y:S01]  /*7fc0*/  FADD R8, R0, R8 ;  /* 0x0000000800087221 */ /* 0x004fe20000000000 */
[----:B------:R-:W-:Y:S01]  /*7fd0*/  FMUL R57, R57, 1.4426950216293334961 ;  /* 0x3fb8aa3b39397820 */ /* 0x000fe20000400000 */
[----:B------:R2:W-:Y:S01]  /*7fe0*/  STL.64 [R1+0x70], R10 ;  /* 0x0000700a01007387 */ /* 0x0005e20000100a00 */
[----:B------:R-:W-:-:S04]  /*7ff0*/  F2FP.SATFINITE.E4M3.F32.PACK_AB_MERGE_C R87, R6, R0, RZ ;  /* 0x000000000657723e */ /* 0x000fc800048070ff */
[----:B------:R-:W1:Y:S01]  /*8000*/  MUFU.EX2 R2, R2 ;  /* 0x0000000200027308 */ /* 0x000e620000000800 */
[----:B------:R2:W3:Y:S01]  /*8010*/  @P0 LDG.E.U8 R5, desc[UR26][R10.64] ;  /* 0x0000001a0a050981 */ /* 0x0004e2000c1e1100 */
[----:B------:R-:W-:Y:S01]  /*8020*/  FADD R6, R6, R8 ;  /* 0x0000000806067221 */ /* 0x000fe20000000000 */
[--C-:B------:R-:W-:Y:S01]  /*8030*/  FADD R0, R92, -R68.reuse ;  /* 0x800000445c007221 */ /* 0x100fe20000000000 */
[----:B------:R-:W-:-:S04]  /*8040*/  FADD R8, R95, -R68 ;  /* 0x800000445f087221 */ /* 0x000fc80000000000 */
[----:B------:R-:W5:Y:S01]  /*8050*/  MUFU.EX2 R4, R4 ;  /* 0x0000000400047308 */ /* 0x000f620000000800 */
[----:B--2---:R-:W-:Y:S01]  /*8060*/  FADD R10, R91, -R68 ;  /* 0x800000445b0a7221 */ /* 0x004fe20000000000 */
[----:B0-----:R-:W-:Y:S01]  /*8070*/  FADD R6, R61, R6 ;  /* 0x000000063d067221 */ /* 0x001fe20000000000 */
[----:B------:R-:W-:Y:S02]  /*8080*/  FMUL R0, R0, 1.4426950216293334961 ;  /* 0x3fb8aa3b00007820 */ /* 0x000fe40000400000 */
[----:B------:R-:W-:-:S03]  /*8090*/  FMUL R10, R10, 1.4426950216293334961 ;  /* 0x3fb8aa3b0a0a7820 */ /* 0x000fc60000400000 */
[----:B------:R-:W0:Y:S01]  /*80a0*/  MUFU.EX2 R57, R57 ;  /* 0x0000003900397308 */ /* 0x000e220000000800 */
[----:B------:R-:W-:Y:S01]  /*80b0*/  FMUL R8, R8, 1.4426950216293334961 ;  /* 0x3fb8aa3b08087820 */ /* 0x000fe20000400000 */
[----:B------:R-:W-:Y:S01]  /*80c0*/  F2FP.SATFINITE.E4M3.F32.PACK_AB_MERGE_C R166, R55, R56, RZ ;  /* 0x0000003837a6723e */ /* 0x000fe200048070ff */
[----:B-1----:R-:W-:-:S05]  /*80d0*/  FADD R6, R52, R6 ;  /* 0x0000000634067221 */ /* 0x002fca0000000000 */
[----:B------:R1:W2:Y:S01]  /*80e0*/  MUFU.EX2 R55, R10 ;  /* 0x0000000a00377308 */ /* 0x0002a20000000800 */
[----:B------:R-:W-:-:S07]  /*80f0*/  FADD R6, R2, R6 ;  /* 0x0000000602067221 */ /* 0x000fce0000000000 */
[----:B------:R-:W2:Y:S01]  /*8100*/  MUFU.EX2 R0, R0 ;  /* 0x0000000000007308 */ /* 0x000ea20000000800 */
[----:B-----5:R-:W-:Y:S01]  /*8110*/  FADD R6, R4, R6 ;  /* 0x0000000604067221 */ /* 0x020fe20000000000 */
[----:B-1----:R-:W1:Y:S06]  /*8120*/  LDC R10, c[0x0][0x3d8] ;  /* 0x0000f600ff0a7b82 */ /* 0x002e6c0000000800 */
[----:B------:R-:W5:Y:S01]  /*8130*/  MUFU.EX2 R8, R8 ;  /* 0x0000000800087308 */ /* 0x000f620000000800 */
[----:B0-----:R-:W-:-:S04]  /*8140*/  FADD R6, R57, R6 ;  /* 0x0000000639067221 */ /* 0x001fc80000000000 */
[----:B--2---:R-:W-:-:S04]  /*8150*/  FADD R6, R55, R6 ;  /* 0x0000000637067221 */ /* 0x004fc80000000000 */
[----:B------:R-:W-:Y:S01]  /*8160*/  FADD R6, R0, R6 ;  /* 0x0000000600067221 */ /* 0x000fe20000000000 */
[----:B------:R-:W-:Y:S02]  /*8170*/  F2FP.SATFINITE.E4M3.F32.PACK_AB_MERGE_C R86, R4, R2, RZ ;  /* 0x000000020456723e */ /* 0x000fe400048070ff */
[----:B-----5:R-:W-:Y:S01]  /*8180*/  F2FP.SATFINITE.E4M3.F32.PACK_AB_MERGE_C R85, R8, R0, RZ ;  /* 0x000000000855723e */ /* 0x020fe200048070ff */
[--C-:B------:R-:W-:Y:S01]  /*8190*/  FADD R0, R99, -R68.reuse ;  /* 0x8000004463007221 */ /* 0x100fe20000000000 */
[----:B------:R-:W-:-:S03]  /*81a0*/  FADD R4, R101, -R68 ;  /* 0x8000004465047221 */ /* 0x000fc60000000000 */
[----:B------:R-:W-:Y:S01]  /*81b0*/  FMUL R0, R0, 1.4426950216293334961 ;  /* 0x3fb8aa3b00007820 */ /* 0x000fe20000400000 */
[----:B------:R-:W-:-:S03]  /*81c0*/  FMUL R4, R4, 1.4426950216293334961 ;  /* 0x3fb8aa3b04047820 */ /* 0x000fc60000400000 */
[----:B------:R0:W2:Y:S01]  /*81d0*/  MUFU.EX2 R58, R0 ;  /* 0x00000000003a7308 */ /* 0x0000a20000000800 */
[----:B-1----:R-:W-:Y:S02]  /*81e0*/  IMAD R2, R10, 0x3d, RZ ;  /* 0x0000003d0a027824 */ /* 0x002fe400078e02ff */
[--C-:B------:R-:W-:Y:S01]  /*81f0*/  FADD R10, R103, -R68.reuse ;  /* 0x80000044670a7221 */ /* 0x100fe20000000000 */
[----:B0-----:R-:W-:-:S04]  /*8200*/  FADD R0, R102, -R68 ;  /* 0x8000004466007221 */ /* 0x001fc80000000000 */
[----:B------:R0:W1:Y:S01]  /*8210*/  MUFU.EX2 R56, R4 ;  /* 0x0000000400387308 */ /* 0x0000620000000800 */
[----:B------:R-:W-:Y:S01]  /*8220*/  FMUL R0, R0, 1.4426950216293334961 ;  /* 0x3fb8aa3b00007820 */ /* 0x000fe20000400000 */
[----:B------:R-:W-:-:S06]  /*8230*/  FMUL R10, R10, 1.4426950216293334961 ;  /* 0x3fb8aa3b0a0a7820 */ /* 0x000fcc0000400000 */
[----:B------:R-:W5:Y:S01]  /*8240*/  MUFU.EX2 R0, R0 ;  /* 0x0000000000007308 */ /* 0x000f620000000800 */
[----:B0-----:R-:W-:Y:S01]  /*8250*/  FADD R4, R105, -R68 ;  /* 0x8000004469047221 */ /* 0x001fe20000000000 */
[----:B------:R-:W-:Y:S01]  /*8260*/  FADD R13, R8, R6 ;  /* 0x00000006080d7221 */ /* 0x000fe20000000000 */
[----:B------:R-:W-:Y:S02]  /*8270*/  FADD R6, R106, -R68 ;  /* 0x800000446a067221 */ /* 0x000fe40000000000 */
[----:B------:R-:W-:-:S03]  /*8280*/  FMUL R4, R4, 1.4426950216293334961 ;  /* 0x3fb8aa3b04047820 */ /* 0x000fc60000400000 */
[----:B------:R-:W0:Y:S01]  /*8290*/  MUFU.EX2 R10, R10 ;  /* 0x0000000a000a7308 */ /* 0x000e220000000800 */
[----:B--2---:R-:W-:Y:S01]  /*82a0*/  FADD R13, R58, R13 ;  /* 0x0000000d3a0d7221 */ /* 0x004fe20000000000 */
[----:B------:R-:W-:Y:S01]  /*82b0*/  FMUL R6, R6, 1.4426950216293334961 ;  /* 0x3fb8aa3b06067820 */ /* 0x000fe20000400000 */
[----:B------:R-:W-:-:S05]  /*82c0*/  FADD R11, R109, -R68 ;  /* 0x800000446d0b7221 */ /* 0x000fca0000000000 */
[----:B------:R2:W0:Y:S01]  /*82d0*/  MUFU.EX2 R53, R4 ;  /* 0x0000000400357308 */ /* 0x0004220000000800 */
[----:B-1----:R-:W-:Y:S01]  /*82e0*/  FADD R13, R56, R13 ;  /* 0x0000000d380d7221 */ /* 0x002fe20000000000 */
[--C-:B------:R-:W-:Y:S01]  /*82f0*/  FADD R8, R108, -R68.reuse ;  /* 0x800000446c087221 */ /* 0x100fe20000000000 */
[----:B------:R-:W-:Y:S01]  /*8300*/  FMUL R11, R11, 1.4426950216293334961 ;  /* 0x3fb8aa3b0b0b7820 */ /* 0x000fe20000400000 */
[----:B--2---:R-:W-:-:S04]  /*8310*/  FADD R4, R107, -R68 ;  /* 0x800000446b047221 */ /* 0x004fc80000000000 */
[----:B------:R1:W2:Y:S01]  /*8320*/  MUFU.EX2 R51, R6 ;  /* 0x0000000600337308 */ /* 0x0002a20000000800 */
[----:B------:R-:W-:Y:S01]  /*8330*/  FMUL R4, R4, 1.4426950216293334961 ;  /* 0x3fb8aa3b04047820 */ /* 0x000fe20000400000 */
[----:B-----5:R-:W-:Y:S01]  /*8340*/  FADD R13, R0, R13 ;  /* 0x0000000d000d7221 */ /* 0x020fe20000000000 */
[----:B------:R-:W-:Y:S01]  /*8350*/  FMUL R8, R8, 1.4426950216293334961 ;  /* 0x3fb8aa3b08087820 */ /* 0x000fe20000400000 */
[----:B-1----:R-:W-:-:S04]  /*8360*/  FADD R6, R111, -R68 ;  /* 0x800000446f067221 */ /* 0x002fc80000000000 */
[----:B------:R1:W-:Y:S01]  /*8370*/  MUFU.EX2 R50, R11 ;  /* 0x0000000b00327308 */ /* 0x0003e20000000800 */
[----:B0-----:R-:W-:Y:S01]  /*8380*/  FADD R13, R10, R13 ;  /* 0x0000000d0a0d7221 */ /* 0x001fe20000000000 */
[----:B------:R-:W-:-:S06]  /*8390*/  FMUL R6, R6, 1.4426950216293334961 ;  /* 0x3fb8aa3b06067820 */ /* 0x000fcc0000400000 */
[----:B------:R-:W0:Y:S01]  /*83a0*/  MUFU.EX2 R4, R4 ;  /* 0x0000000400047308 */ /* 0x000e220000000800 */
[----:B-1----:R-:W-:-:S07]  /*83b0*/  FADD R11, R113, -R68 ;  /* 0x80000044710b7221 */ /* 0x002fce0000000000 */
[----:B------:R1:W-:Y:S08]  /*83c0*/  MUFU.EX2 R47, R6 ;  /* 0x00000006002f7308 */ /* 0x0003f00000000800 */
[----:B------:R-:W5:Y:S01]  /*83d0*/  MUFU.EX2 R8, R8 ;  /* 0x0000000800087308 */ /* 0x000f620000000800 */
[----:B-1----:R-:W-:Y:S01]  /*83e0*/  FMUL R6, R11, 1.4426950216293334961 ;  /* 0x3fb8aa3b0b067820 */ /* 0x002fe20000400000 */
[----:B------:R-:W-:Y:S01]  /*83f0*/  FADD R11, R53, R13 ;  /* 0x0000000d350b7221 */ /* 0x000fe20000000000 */
[----:B------:R-:W-:-:S04]  /*8400*/  FADD R13, R114, -R68 ;  /* 0x80000044720d7221 */ /* 0x000fc80000000000 */
[----:B------:R-:W-:Y:S01]  /*8410*/  FMUL R13, R13, 1.4426950216293334961 ;  /* 0x3fb8aa3b0d0d7820 */ /* 0x000fe20000400000 */
[----:B--2---:R-:W-:Y:S01]  /*8420*/  FADD R11, R51, R11 ;  /* 0x0000000b330b7221 */ /* 0x004fe20000000000 */
[----:B------:R-:W1:Y:S01]  /*8430*/  MUFU.EX2 R6, R6 ;  /* 0x0000000600067308 */ /* 0x000e620000000800 */
[----:B------:R-:W-:Y:S02]  /*8440*/  PRMT R80, RZ, 0x7610, R80 ;  /* 0x00007610ff507816 */ /* 0x000fe40000000050 */
[----:B0-----:R-:W-:Y:S01]  /*8450*/  FADD R11, R4, R11 ;  /* 0x0000000b040b7221 */ /* 0x001fe20000000000 */
[----:B------:R-:W-:-:S03]  /*8460*/  FADD R46, R121, -R68 ;  /* 0x80000044792e7221 */ /* 0x000fc60000000000 */
[----:B------:R0:W2:Y:S01]  /*8470*/  @P0 LDG.E.U8 R80, desc[UR26][R30.64] ;  /* 0x0000001a1e500981 */ /* 0x0000a2000c1e1100 */
[----:B------:R-:W1:Y:S01]  /*8480*/  MUFU.EX2 R13, R13 ;  /* 0x0000000d000d7308 */ /* 0x000e620000000800 */
[----:B-----5:R-:W-:-:S04]  /*8490*/  FADD R11, R8, R11 ;  /* 0x0000000b080b7221 */ /* 0x020fc80000000000 */
[----:B------:R-:W-:Y:S01]  /*84a0*/  FADD R11, R50, R11 ;  /* 0x0000000b320b7221 */ /* 0x000fe20000000000 */
[----:B0-----:R-:W-:-:S03]  /*84b0*/  IADD3 R30, P2, PT, R2, R134, RZ ;  /* 0x00000086021e7210 */ /* 0x001fc60007f5e0ff */
[----:B------:R-:W-:Y:S01]  /*84c0*/  FADD R11, R47, R11 ;  /* 0x0000000b2f0b7221 */ /* 0x000fe20000000000 */
[----:B------:R-:W-:Y:S02]  /*84d0*/  F2FP.SATFINITE.E4M3.F32.PACK_AB_MERGE_C R78, R10, R0, RZ ;  /* 0x000000000a4e723e */ /* 0x000fe400048070ff */
[----:B------:R-:W-:Y:S01]  /*84e0*/  LEA.HI.X.SX32 R31, R2, R135, 0x1, P2 ;  /* 0x00000087021f7211 */ /* 0x000fe200010f0eff */
[----:B------:R-:W-:Y:S01]  /*84f0*/  FMUL R46, R46, 1.4426950216293334961 ;  /* 0x3fb8aa3b2e2e7820 */ /* 0x000fe20000400000 */
[----:B------:R-:W-:Y:S01]  /*8500*/  PRMT R2, RZ, 0x7610, R2 ;  /* 0x00007610ff027816 */ /* 0x000fe20000000002 */
[--C-:B------:R-:W-:Y:S01]  /*8510*/  FADD R45, R122, -R68.reuse ;  /* 0x800000447a2d7221 */ /* 0x100fe20000000000 */
[----:B------:R-:W-:Y:S02]  /*8520*/  IMAD R0, R246, 0x6, RZ ;  /* 0x00000006f6007824 */ /* 0x000fe400078e02ff */
[----:B-1----:R-:W-:Y:S01]  /*8530*/  FADD R10, R6, R11 ;  /* 0x0000000b060a7221 */ /* 0x002fe20000000000 */
[----:B------:R-:W-:Y:S01]  /*8540*/  F2FP.SATFINITE.E4M3.F32.PACK_AB_MERGE_C R77, R13, R6, RZ ;  /* 0x000000060d4d723e */ /* 0x000fe200048070ff */
[----:B------:R-:W-:Y:S01]  /*8550*/  FMUL R45, R45, 1.4426950216293334961 ;  /* 0x3fb8aa3b2d2d7820 */ /* 0x000fe20000400000 */
[--C-:B------:R-:W-:Y:S01]  /*8560*/  FADD R6, R123, -R68.reuse ;  /* 0x800000447b067221 */ /* 0x100fe20000000000 */
[----:B------:R0:W-:Y:S01]  /*8570*/  STL.64 [R1+0x50], R30 ;  /* 0x0000501e01007387 */ /* 0x0001e20000100a00 */
[----:B------:R-:W-:Y:S01]  /*8580*/  F2FP.SATFINITE.E4M3.F32.PACK_AB_MERGE_C R76, R8, R4, RZ ;  /* 0x00000004084c723e */ /* 0x000fe200048070ff */
[----:B------:R-:W1:Y:S02]  /*8590*/  MUFU.EX2 R46, R46 ;  /* 0x0000002e002e7308 */ /* 0x000e640000000800 */
[----:B------:R0:W5:Y:S01]  /*85a0*/  @P0 LDG.E.U8 R2, desc[UR26][R30.64] ;  /* 0x0000001a1e020981 */ /* 0x000162000c1e1100 */
[--C-:B------:R-:W-:Y:S01]  /*85b0*/  FADD R8, R124, -R68.reuse ;  /* 0x800000447c087221 */ /* 0x100fe20000000000 */
[----:B------:R-:W-:Y:S01]  /*85c0*/  FMUL R6, R6, 1.4426950216293334961 ;  /* 0x3fb8aa3b06067820 */ /* 0x000fe20000400000 */
[----:B------:R-:W-:-:S02]  /*85d0*/  FADD R4, R127, -R68 ;  /* 0x800000447f047221 */ /* 0x000fc40000000000 */
[----:B------:R-:W-:Y:S01]  /*85e0*/  FMUL R8, R8, 1.4426950216293334961 ;  /* 0x3fb8aa3b08087820 */ /* 0x000fe20000400000 */
[----:B------:R-:W1:Y:S01]  /*85f0*/  MUFU.EX2 R45, R45 ;  /* 0x0000002d002d7308 */ /* 0x000e620000000800 */
[----:B0-----:R-:W-:-:S04]  /*8600*/  IADD3 R30, P2, PT, R0, R134, RZ ;  /* 0x00000086001e7210 */ /* 0x001fc80007f5e0ff */
[----:B------:R-:W-:Y:S01]  /*8610*/  LEA.HI.X.SX32 R31, R0, R135, 0x1, P2 ;  /* 0x00000087001f7211 */ /* 0x000fe200010f0eff */
[--C-:B------:R-:W-:Y:S02]  /*8620*/  FADD R0, R125, -R68.reuse ;  /* 0x800000447d007221 */ /* 0x100fe40000000000 */
[----:B------:R-:W0:Y:S01]  /*8630*/  MUFU.EX2 R6, R6 ;  /* 0x0000000600067308 */ /* 0x000e220000000800 */
[----:B------:R-:W-:Y:S01]  /*8640*/  FADD R11, R136, -R68 ;  /* 0x80000044880b7221 */ /* 0x000fe20000000000 */
[----:B------:R-:W-:Y:S01]  /*8650*/  FMUL R0, R0, 1.4426950216293334961 ;  /* 0x3fb8aa3b00007820 */ /* 0x000fe20000400000 */
[----:B------:R-:W-:Y:S01]  /*8660*/  FMUL R4, R4, 1.4426950216293334961 ;  /* 0x3fb8aa3b04047820 */ /* 0x000fe20000400000 */
[----:B------:R-:W-:-:S04]  /*8670*/  FADD R10, R13, R10 ;  /* 0x0000000a0d0a7221 */ /* 0x000fc80000000000 */
[----:B------:R-:W0:Y:S01]  /*8680*/  MUFU.EX2 R8, R8 ;  /* 0x0000000800087308 */ /* 0x000e220000000800 */
[----:B------:R-:W-:Y:S01]  /*8690*/  FMUL R11, R11, 1.4426950216293334961 ;  /* 0x3fb8aa3b0b0b7820 */ /* 0x000fe20000400000 */
[----:B-1----:R-:W-:-:S06]  /*86a0*/  FADD R10, R46, R10 ;  /* 0x0000000a2e0a7221 */ /* 0x002fcc0000000000 */
[----:B------:R1:W0:Y:S01]  /*86b0*/  MUFU.EX2 R44, R0 ;  /* 0x00000000002c7308 */ /* 0x0002220000000800 */
[----:B------:R-:W-:-:S07]  /*86c0*/  FADD R10, R45, R10 ;  /* 0x0000000a2d0a7221 */ /* 0x000fce0000000000 */
[----:B------:R0:W4:Y:S01]  /*86d0*/  MUFU.EX2 R43, R4 ;  /* 0x00000004002b7308 */ /* 0x0001220000000800 */
[----:B-1----:R-:W-:-:S04]  /*86e0*/  FADD R0, R129, -R68 ;  /* 0x8000004481007221 */ /* 0x002fc80000000000 */
[----:B------:R-:W-:Y:S01]  /*86f0*/  FMUL R0, R0, 1.4426950216293334961 ;  /* 0x3fb8aa3b00007820 */ /* 0x000fe20000400000 */
[--C-:B0-----:R-:W-:Y:S02]  /*8700*/  FADD R4, R130, -R68.reuse ;  /* 0x8000004482047221 */ /* 0x101fe40000000000 */
[----:B------:R0:W-:Y:S02]  /*8710*/  MUFU.EX2 R39, R11 ;  /* 0x0000000b00277308 */ /* 0x0001e40000000800 */
[----:B------:R-:W-:Y:S01]  /*8720*/  FMUL R4, R4, 1.4426950216293334961 ;  /* 0x3fb8aa3b04047820 */ /* 0x000fe20000400000 */
[----:B------:R-:W-:Y:S01]  /*8730*/  FADD R13, R131, -R68 ;  /* 0x80000044830d7221 */ /* 0x000fe20000000000 */
[----:B0-----:R-:W0:Y:S04]  /*8740*/  LDC R11, c[0x0][0x3d8] ;  /* 0x0000f600ff0b7b82 */ /* 0x001e280000000800 */
[----:B------:R-:W1:Y:S01]  /*8750*/  MUFU.EX2 R0, R0 ;  /* 0x0000000000007308 */ /* 0x000e620000000800 */
[----:B------:R-:W-:Y:S01]  /*8760*/  FADD R10, R6, R10 ;  /* 0x0000000a060a7221 */ /* 0x000fe20000000000 */
[----:B------:R-:W-:Y:S01]  /*8770*/  FMUL R13, R13, 1.4426950216293334961 ;  /* 0x3fb8aa3b0d0d7820 */ /* 0x000fe20000400000 */
[----:B------:R-:W-:Y:S01]  /*8780*/  F2FP.SATFINITE.E4M3.F32.PACK_AB_MERGE_C R75, R8, R6, RZ ;  /* 0x00000006084b723e */ /* 0x000fe200048070ff */
[----:B------:R-:W-:Y:S01]  /*8790*/  FADD R6, R138, -R68 ;  /* 0x800000448a067221 */ /* 0x000fe20000000000 */
[----:B------:R-:W-:-:S03]  /*87a0*/  FADD R8, R8, R10 ;  /* 0x0000000a08087221 */ /* 0x000fc60000000000 */
[----:B------:R-:W3:Y:S01]  /*87b0*/  MUFU.EX2 R4, R4 ;  /* 0x0000000400047308 */ /* 0x000ee20000000800 */
[----:B------:R-:W-:Y:S01]  /*87c0*/  FADD R10, R139, -R68 ;  /* 0x800000448b0a7221 */ /* 0x000fe20000000000 */
[----:B------:R-:W-:Y:S01]  /*87d0*/  FADD R8, R44, R8 ;  /* 0x000000082c087221 */ /* 0x000fe20000000000 */
[----:B------:R-:W-:Y:S02]  /*87e0*/  FMUL R6, R6, 1.4426950216293334961 ;  /* 0x3fb8aa3b06067820 */ /* 0x000fe40000400000 */
[----:B------:R-:W-:-:S03]  /*87f0*/  FMUL R10, R10, 1.4426950216293334961 ;  /* 0x3fb8aa3b0a0a7820 */ /* 0x000fc60000400000 */
[----:B------:R0:W0:Y:S01]  /*8800*/  MUFU.EX2 R41, R13 ;  /* 0x0000000d00297308 */ /* 0x0000220000000800 */
[----:B----4-:R-:W-:Y:S01]  /*8810*/  FADD R8, R43, R8 ;  /* 0x000000082b087221 */ /* 0x010fe20000000000 */
[----:B------:R-:W-:-:S03]  /*8820*/  PRMT R18, RZ, 0x7610, R18 ;  /* 0x00007610ff127816 */ /* 0x000fc60000000012 */
[----:B-1----:R-:W-:-:S03]  /*8830*/  FADD R8, R0, R8 ;  /* 0x0000000800087221 */ /* 0x002fc60000000000 */
[----:B------:R-:W1:Y:S01]  /*8840*/  MUFU.EX2 R6, R6 ;  /* 0x0000000600067308 */ /* 0x000e620000000800 */
[C---:B---3--:R-:W-:Y:S01]  /*8850*/  F2FP.SATFINITE.E4M3.F32.PACK_AB_MERGE_C R74, R4.reuse, R0, RZ ;  /* 0x00000000044a723e */ /* 0x048fe200048070ff */
[----:B0-----:R-:W-:Y:S02]  /*8860*/  IMAD R0, R11, 0xe, RZ ;  /* 0x0000000e0b007824 */ /* 0x001fe400078e02ff */
[----:B------:R-:W-:Y:S01]  /*8870*/  FADD R8, R4, R8 ;  /* 0x0000000804087221 */ /* 0x000fe20000000000 */
[----:B------:R0:W-:Y:S01]  /*8880*/  STL.64 [R1+0xf8], R30 ;  /* 0x0000f81e01007387 */ /* 0x0001e20000100a00 */
[--C-:B------:R-:W-:Y:S01]  /*8890*/  FADD R38, R142, -R68.reuse ;  /* 0x800000448e267221 */ /* 0x100fe20000000000 */
[----:B------:R-:W-:Y:S01]  /*88a0*/  FADD R37, R143, -R68 ;  /* 0x800000448f257221 */ /* 0x000fe20000000000 */
[----:B------:R-:W3:Y:S01]  /*88b0*/  LDC R13, c[0x0][0x3d8] ;  /* 0x0000f600ff0d7b82 */ /* 0x000ee20000000800 */
[----:B------:R-:W4:Y:S01]  /*88c0*/  MUFU.EX2 R10, R10 ;  /* 0x0000000a000a7308 */ /* 0x000f220000000800 */
[----:B------:R0:W2:Y:S01]  /*88d0*/  @P0 LDG.E.U8 R18, desc[UR26][R30.64] ;  /* 0x0000001a1e120981 */ /* 0x0000a2000c1e1100 */
[----:B------:R-:W-:Y:S01]  /*88e0*/  FADD R8, R41, R8 ;  /* 0x0000000829087221 */ /* 0x000fe20000000000 */
[----:B------:R-:W-:-:S03]  /*88f0*/  FMUL R38, R38, 1.4426950216293334961 ;  /* 0x3fb8aa3b26267820 */ /* 0x000fc60000400000 */
[----:B------:R-:W-:Y:S01]  /*8900*/  FADD R8, R39, R8 ;  /* 0x0000000827087221 */ /* 0x000fe20000000000 */
[----:B0-----:R-:W-:-:S04]  /*8910*/  IADD3 R30, P2, PT, R0, R134, RZ ;  /* 0x00000086001e7210 */ /* 0x001fc80007f5e0ff */
[----:B------:R-:W-:Y:S01]  /*8920*/  LEA.HI.X.SX32 R31, R0, R135, 0x1, P2 ;  /* 0x00000087001f7211 */ /* 0x000fe200010f0eff */
[----:B------:R-:W-:Y:S01]  /*8930*/  FADD R0, R144, -R68 ;  /* 0x8000004490007221 */ /* 0x000fe20000000000 */
[----:B-1----:R-:W-:Y:S01]  /*8940*/  FADD R8, R6, R8 ;  /* 0x0000000806087221 */ /* 0x002fe20000000000 */
[----:B----4-:R-:W-:Y:S01]  /*8950*/  F2FP.SATFINITE.E4M3.F32.PACK_AB_MERGE_C R73, R10, R6, RZ ;  /* 0x000000060a49723e */ /* 0x010fe200048070ff */
[----:B------:R-:W-:Y:S01]  /*8960*/  FMUL R37, R37, 1.4426950216293334961 ;  /* 0x3fb8aa3b25257820 */ /* 0x000fe20000400000 */
[----:B------:R-:W-:Y:S01]  /*8970*/  FMUL R6, R0, 1.4426950216293334961 ;  /* 0x3fb8aa3b00067820 */ /* 0x000fe20000400000 */
[----:B------:R-:W-:Y:S01]  /*8980*/  FADD R0, R145, -R68 ;  /* 0x8000004491007221 */ /* 0x000fe20000000000 */
[----:B------:R-:W0:Y:S01]  /*8990*/  MUFU.EX2 R38, R38 ;  /* 0x0000002600267308 */ /* 0x000e220000000800 */
[----:B------:R-:W-:Y:S02]  /*89a0*/  FADD R10, R10, R8 ;  /* 0x000000080a0a7221 */ /* 0x000fe40000000000 */
[----:B------:R-:W-:Y:S01]  /*89b0*/  FMUL R8, R0, 1.4426950216293334961 ;  /* 0x3fb8aa3b00087820 */ /* 0x000fe20000400000 */
[----:B------:R-:W-:-:S04]  /*89c0*/  FADD R0, R146, -R68 ;  /* 0x8000004492007221 */ /* 0x000fc80000000000 */
[----:B------:R-:W1:Y:S01]  /*89d0*/  MUFU.EX2 R37, R37 ;  /* 0x0000002500257308 */ /* 0x000e620000000800 */
[----:B------:R-:W-:Y:S01]  /*89e0*/  FMUL R36, R0, 1.4426950216293334961 ;  /* 0x3fb8aa3b00247820 */ /* 0x000fe20000400000 */
[----:B------:R-:W-:-:S06]  /*89f0*/  FADD R0, R147, -R68 ;  /* 0x8000004493007221 */ /* 0x000fcc0000000000 */
[----:B------:R-:W4:Y:S01]  /*8a00*/  MUFU.EX2 R6, R6 ;  /* 0x0000000600067308 */ /* 0x000f220000000800 */
[----:B------:R-:W-:Y:S01]  /*8a10*/  FMUL R35, R0, 1.4426950216293334961 ;  /* 0x3fb8aa3b00237820 */ /* 0x000fe20000400000 */
[--C-:B------:R-:W-:Y:S01]  /*8a20*/  FADD R0, R148, -R68.reuse ;  /* 0x8000004494007221 */ /* 0x100fe20000000000 */
[----:B------:R-:W-:-:S05]  /*8a30*/  FADD R4, R149, -R68 ;  /* 0x8000004495047221 */ /* 0x000fca0000000000 */
[----:B------:R-:W3:Y:S01]  /*8a40*/  MUFU.EX2 R8, R8 ;  /* 0x0000000800087308 */ /* 0x000ee20000000800 */
[----:B0-----:R-:W-:Y:S01]  /*8a50*/  FADD R10, R38, R10 ;  /* 0x0000000a260a7221 */ /* 0x001fe20000000000 */
[----:B------:R-:W-:Y:S01]  /*8a60*/  FMUL R0, R0, 1.4426950216293334961 ;  /* 0x3fb8aa3b00007820 */ /* 0x000fe20000400000 */
[----:B------:R-:W-:-:S05]  /*8a70*/  FMUL R4, R4, 1.4426950216293334961 ;  /* 0x3fb8aa3b04047820 */ /* 0x000fca0000400000 */
[----:B------:R-:W0:Y:S01]  /*8a80*/  MUFU.EX2 R36, R36 ;  /* 0x0000002400247308 */ /* 0x000e220000000800 */
[----:B-1----:R-:W-:Y:S01]  /*8a90*/  FADD R10, R37, R10 ;  /* 0x0000000a250a7221 */ /* 0x002fe20000000000 */
[----:B------:R-:W-:-:S06]  /*8aa0*/  FADD R11, R151, -R68 ;  /* 0x80000044970b7221 */ /* 0x000fcc0000000000 */
[----:B------:R-:W1:Y:S01]  /*8ab0*/  MUFU.EX2 R35, R35 ;  /* 0x0000002300237308 */ /* 0x000e620000000800 */
[----:B----4-:R-:W-:Y:S01]  /*8ac0*/  FADD R10, R6, R10 ;  /* 0x0000000a060a7221 */ /* 0x010fe20000000000 */
[----:B---3--:R-:W-:-:S06]  /*8ad0*/  F2FP.SATFINITE.E4M3.F32.PACK_AB_MERGE_C R72, R8, R6, RZ ;  /* 0x000000060848723e */ /* 0x008fcc00048070ff */
[----:B------:R-:W-:Y:S01]  /*8ae0*/  MUFU.EX2 R0, R0 ;  /* 0x0000000000007308 */ /* 0x000fe20000000800 */
[----:B------:R-:W-:Y:S01]  /*8af0*/  FADD R8, R8, R10 ;  /* 0x0000000a08087221 */ /* 0x000fe20000000000 */
[----:B------:R-:W-:-:S06]  /*8b00*/  FMUL R34, R11, 1.4426950216293334961 ;  /* 0x3fb8aa3b0b227820 */ /* 0x000fcc0000400000 */
[----:B------:R-:W3:Y:S01]  /*8b10*/  MUFU.EX2 R4, R4 ;  /* 0x0000000400047308 */ /* 0x000ee20000000800 */
[----:B------:R-:W-:Y:S01]  /*8b20*/  FADD R11, R152, -R68 ;  /* 0x80000044980b7221 */ /* 0x000fe20000000000 */
[----:B0-----:R-:W-:Y:S01]  /*8b30*/  FADD R8, R36, R8 ;  /* 0x0000000824087221 */ /* 0x001fe20000000000 */
[----:B------:R-:W-:Y:S02]  /*8b40*/  FADD R10, R154, -R68 ;  /* 0x800000449a0a7221 */ /* 0x000fe40000000000 */
[----:B------:R-:W-:Y:S01]  /*8b50*/  FMUL R11, R11, 1.4426950216293334961 ;  /* 0x3fb8aa3b0b0b7820 */ /* 0x000fe20000400000 */
[----:B-1----:R-:W-:Y:S01]  /*8b60*/  FADD R8, R35, R8 ;  /* 0x0000000823087221 */ /* 0x002fe20000000000 */
[----:B------:R-:W-:Y:S01]  /*8b70*/  PRMT R16, RZ, 0x7610, R16 ;  /* 0x00007610ff107816 */ /* 0x000fe20000000010 */
[----:B------:R-:W-:Y:S01]  /*8b80*/  FADD R6, R153, -R68 ;  /* 0x8000004499067221 */ /* 0x000fe20000000000 */
[----:B------:R0:W-:Y:S01]  /*8b90*/  MUFU.EX2 R33, R11 ;  /* 0x0000000b00217308 */ /* 0x0001e20000000800 */
[----:B------:R1:W-:Y:S02]  /*8ba0*/  STL.64 [R1+0xe0], R30 ;  /* 0x0000e01e01007387 */ /* 0x0003e40000100a00 */
[----:B------:R-:W-:-:S02]  /*8bb0*/  FMUL R6, R6, 1.4426950216293334961 ;  /* 0x3fb8aa3b06067820 */ /* 0x000fc40000400000 */
[----:B------:R1:W4:Y:S01]  /*8bc0*/  @P0 LDG.E.U8 R16, desc[UR26][R30.64] ;  /* 0x0000001a1e100981 */ /* 0x000322000c1e1100 */
[----:B---3--:R-:W-:Y:S01]  /*8bd0*/  F2FP.SATFINITE.E4M3.F32.PACK_AB_MERGE_C R66, R4, R0, RZ ;  /* 0x000000000442723e */ /* 0x008fe200048070ff */
[----:B0-----:R-:W-:Y:S01]  /*8be0*/  FMUL R11, R10, 1.4426950216293334961 ;  /* 0x3fb8aa3b0a0b7820 */ /* 0x001fe20000400000 */
[----:B------:R-:W-:Y:S01]  /*8bf0*/  FADD R10, R0, R8 ;  /* 0x00000008000a7221 */ /* 0x000fe20000000000 */
[----:B------:R-:W0:Y:S01]  /*8c00*/  MUFU.EX2 R34, R34 ;  /* 0x0000002200227308 */ /* 0x000e220000000800 */
[----:B------:R-:W-:Y:S01]  /*8c10*/  IMAD R0, R13, 0x16, RZ ;  /* 0x000000160d007824 */ /* 0x000fe200078e02ff */
[----:B------:R-:W-:Y:S01]  /*8c20*/  PRMT R14, RZ, 0x7610, R14 ;  /* 0x00007610ff0e7816 */ /* 0x000fe2000000000e */
[----:B------:R-:W-:Y:S01]  /*8c30*/  FADD R10, R4, R10 ;  /* 0x0000000a040a7221 */ /* 0x000fe20000000000 */
[----:B------:R-:W3:Y:S01]  /*8c40*/  S2R R249, SR_TID.X ;  /* 0x0000000000f97919 */ /* 0x000ee20000002100 */
[----:B------:R-:W2:Y:S01]  /*8c50*/  LDC R13, c[0x0][0x3d8] ;  /* 0x0000f600ff0d7b82 */ /* 0x000ea20000000800 */
[----:B-1----:R-:W-:-:S02]  /*8c60*/  IADD3 R30, P2, PT, R0, R134, RZ ;  /* 0x00000086001e7210 */ /* 0x002fc40007f5e0ff */
[----:B------:R-:W1:Y:S02]  /*8c70*/  MUFU.EX2 R6, R6 ;  /* 0x0000000600067308 */ /* 0x000e640000000800 */
[----:B------:R-:W-:Y:S01]  /*8c80*/  LEA.HI.X.SX32 R31, R0, R135, 0x1, P2 ;  /* 0x00000087001f7211 */ /* 0x000fe200010f0eff */
[----:B------:R-:W-:-:S05]  /*8c90*/  FADD R0, R155, -R68 ;  /* 0x800000449b007221 */ /* 0x000fca0000000000 */
[----:B------:R-:W1:Y:S01]  /*8ca0*/  MUFU.EX2 R8, R11 ;  /* 0x0000000b00087308 */ /* 0x000e620000000800 */
[----:B------:R1:W-:Y:S01]  /*8cb0*/  STL.64 [R1+0xc8], R30 ;  /* 0x0000c81e01007387 */ /* 0x0003e20000100a00 */
[----:B0-----:R-:W-:-:S03]  /*8cc0*/  FADD R10, R34, R10 ;  /* 0x0000000a220a7221 */ /* 0x001fc60000000000 */
[----:B------:R1:W4:Y:S01]  /*8cd0*/  @P0 LDG.E.U8 R14, desc[UR26][R30.64] ;  /* 0x0000001a1e0e0981 */ /* 0x000322000c1e1100 */
[----:B------:R-:W-:Y:S01]  /*8ce0*/  FADD R10, R33, R10 ;  /* 0x0000000a210a7221 */ /* 0x000fe20000000000 */
[----:B-1----:R-:W-:Y:S01]  /*8cf0*/  FMUL R30, R0, 1.4426950216293334961 ;  /* 0x3fb8aa3b001e7820 */ /* 0x002fe20000400000 */
[----:B------:R-:W-:-:S04]  /*8d00*/  FADD R0, R156, -R68 ;  /* 0x800000449c007221 */ /* 0x000fc80000000000 */
[----:B------:R-:W-:Y:S01]  /*8d10*/  FMUL R29, R0, 1.4426950216293334961 ;  /* 0x3fb8aa3b001d7820 */ /* 0x000fe20000400000 */
[--C-:B------:R-:W-:Y:S01]  /*8d20*/  FADD R0, R157, -R68.reuse ;  /* 0x800000449d007221 */ /* 0x100fe20000000000 */
[----:B------:R-:W0:Y:S01]  /*8d30*/  MUFU.EX2 R30, R30 ;  /* 0x0000001e001e7308 */ /* 0x000e220000000800 */
[----:B------:R-:W-:Y:S01]  /*8d40*/  FADD R4, R158, -R68 ;  /* 0x800000449e047221 */ /* 0x000fe20000000000 */
[----:B------:R-:W-:Y:S01]  /*8d50*/  FADD R10, R6, R10 ;  /* 0x0000000a060a7221 */ /* 0x000fe20000000000 */
[----:B------:R-:W-:Y:S01]  /*8d60*/  F2FP.SATFINITE.E4M3.F32.PACK_AB_MERGE_C R64, R8, R6, RZ ;  /* 0x000000060840723e */ /* 0x000fe200048070ff */
[----:B------:R-:W-:Y:S01]  /*8d70*/  FMUL R0, R0, 1.4426950216293334961 ;  /* 0x3fb8aa3b00007820 */ /* 0x000fe20000400000 */
[--C-:B------:R-:W-:Y:S01]  /*8d80*/  FADD R6, R161, -R68.reuse ;  /* 0x80000044a1067221 */ /* 0x100fe20000000000 */
[----:B------:R-:W-:Y:S02]  /*8d90*/  FMUL R4, R4, 1.4426950216293334961 ;  /* 0x3fb8aa3b04047820 */ /* 0x000fe40000400000 */
[----:B------:R-:W1:Y:S01]  /*8da0*/  MUFU.EX2 R29, R29 ;  /* 0x0000001d001d7308 */ /* 0x000e620000000800 */
[----:B------:R-:W-:Y:S01]  /*8db0*/  FMUL R32, R6, 1.4426950216293334961 ;  /* 0x3fb8aa3b06207820 */ /* 0x000fe20000400000 */
[----:B------:R-:W-:Y:S01]  /*8dc0*/  FADD R6, R162, -R68 ;  /* 0x80000044a2067221 */ /* 0x000fe20000000000 */
[----:B------:R-:W-:-:S05]  /*8dd0*/  FADD R10, R8, R10 ;  /* 0x0000000a080a7221 */ /* 0x000fca0000000000 */
[----:B------:R-:W0:Y:S01]  /*8de0*/  MUFU.EX2 R0, R0 ;  /* 0x0000000000007308 */ /* 0x000e220000000800 */
[----:B------:R-:W-:Y:S01]  /*8df0*/  FMUL R6, R6, 1.4426950216293334961 ;  /* 0x3fb8aa3b06067820 */ /* 0x000fe20000400000 */
[----:B------:R-:W-:-:S06]  /*8e00*/  FADD R8, R164, -R68 ;  /* 0x80000044a4087221 */ /* 0x000fcc0000000000 */
[----:B------:R-:W0:Y:S01]  /*8e10*/  MUFU.EX2 R4, R4 ;  /* 0x0000000400047308 */ /* 0x000e220000000800 */
[----:B------:R-:W-:-:S07]  /*8e20*/  FMUL R11, R8, 1.4426950216293334961 ;  /* 0x3fb8aa3b080b7820 */ /* 0x000fce0000400000 */
[----:B------:R-:W0:Y:S08]  /*8e30*/  MUFU.EX2 R32, R32 ;  /* 0x0000002000207308 */ /* 0x000e300000000800 */
[----:B------:R0:W3:Y:S02]  /*8e40*/  MUFU.EX2 R31, R6 ;  /* 0x00000006001f7308 */ /* 0x0000e40000000800 */
[----:B0-----:R-:W-:Y:S01]  /*8e50*/  FADD R6, R30, R10 ;  /* 0x0000000a1e067221 */ /* 0x001fe20000000000 */
[----:B------:R-:W-:-:S03]  /*8e60*/  FADD R10, R165, -R68 ;  /* 0x80000044a50a7221 */ /* 0x000fc60000000000 */
[----:B-1----:R-:W-:Y:S01]  /*8e70*/  FADD R8, R29, R6 ;  /* 0x000000061d087221 */ /* 0x002fe20000000000 */
[----:B------:R-:W-:Y:S01]  /*8e80*/  FMUL R10, R10, 1.4426950216293334961 ;  /* 0x3fb8aa3b0a0a7820 */ /* 0x000fe20000400000 */
[----:B------:R0:W1:Y:S02]  /*8e90*/  MUFU.EX2 R6, R11 ;  /* 0x0000000b00067308 */ /* 0x0000640000000800 */
[----:B------:R-:W-:Y:S01]  /*8ea0*/  FADD R8, R0, R8 ;  /* 0x0000000800087221 */ /* 0x000fe20000000000 */
[----:B------:R-:W-:-:S03]  /*8eb0*/  F2FP.SATFINITE.E4M3.F32.PACK_AB_MERGE_C R59, R4, R0, RZ ;  /* 0x00000000043b723e */ /* 0x000fc600048070ff */
[----:B------:R-:W-:Y:S02]  /*8ec0*/  FADD R4, R4, R8 ;  /* 0x0000000804047221 */ /* 0x000fe40000000000 */
[----:B------:R1:W5:Y:S01]  /*8ed0*/  MUFU.EX2 R0, R10 ;  /* 0x0000000a00007308 */ /* 0x0003620000000800 */
[----:B------:R-:W5:Y:S01]  /*8ee0*/  LDC R8, c[0x0][0x3d8] ;  /* 0x0000f600ff087b82 */ /* 0x000f620000000800 */
[----:B------:R-:W-:-:S04]  /*8ef0*/  FADD R4, R32, R4 ;  /* 0x0000000420047221 */ /* 0x000fc80000000000 */
[----:B---3--:R-:W-:Y:S01]  /*8f00*/  FADD R4, R31, R4 ;  /* 0x000000041f047221 */ /* 0x008fe20000000000 */
[----:B0-----:R-:W-:Y:S02]  /*8f10*/  PRMT R11, RZ, 0x7610, R11 ;  /* 0x00007610ff0b7816 */ /* 0x001fe4000000000b */
[----:B-1----:R-:W0:Y:S01]  /*8f20*/  LDC R10, c[0x0][0x3d8] ;  /* 0x0000f600ff0a7b82 */ /* 0x002e220000000800 */
[----:B------:R-:W-:-:S04]  /*8f30*/  FADD R4, R6, R4 ;  /* 0x0000000406047221 */ /* 0x000fc80000000000 */
[----:B-----5:R-:W-:-:S03]  /*8f40*/  FADD R60, R0, R4 ;  /* 0x00000004003c7221 */ /* 0x020fc60000000000 */
[----:B------:R-:W1:Y:S01]  /*8f50*/  LDC R4, c[0x0][0x3d8] ;  /* 0x0000f600ff047b82 */ /* 0x000e620000000800 */
[----:B------:R-:W-:Y:S01]  /*8f60*/  F2FP.SATFINITE.E4M3.F32.PACK_AB_MERGE_C R54, R0, R6, RZ ;  /* 0x000000060036723e */ /* 0x000fe200048070ff */
[----:B------:R-:W-:-:S05]  /*8f70*/  IMAD R0, R8, 0x1e, RZ ;  /* 0x0000001e08007824 */ /* 0x000fca00078e02ff */
[----:B------:R-:W-:-:S04]  /*8f80*/  IADD3 R88, P2, PT, R0, R134, RZ ;  /* 0x0000008600587210 */ /* 0x000fc80007f5e0ff */
[----:B------:R-:W-:Y:S01]  /*8f90*/  LEA.HI.X.SX32 R89, R0, R135, 0x1, P2 ;  /* 0x0000008700597211 */ /* 0x000fe200010f0eff */
[----:B-1----:R-:W-:-:S04]  /*8fa0*/  IMAD R0, R4, 0x26, RZ ;  /* 0x0000002604007824 */ /* 0x002fc800078e02ff */
[----:B------:R1:W3:Y:S01]  /*8fb0*/  @P0 LDG.E.U8 R11, desc[UR26][R88.64] ;  /* 0x0000001a580b0981 */ /* 0x0002e2000c1e1100 */
[----:B------:R-:W5:Y:S03]  /*8fc0*/  LDC R4, c[0x0][0x3d8] ;  /* 0x0000f600ff047b82 */ /* 0x000f660000000800 */
[----:B------:R1:W-:Y:S01]  /*8fd0*/  STL.64 [R1+0xb0], R88 ;  /* 0x0000b05801007387 */ /* 0x0003e20000100a00 */
[----:B------:R-:W-:Y:S02]  /*8fe0*/  PRMT R8, RZ, 0x7610, R8 ;  /* 0x00007610ff087816 */ /* 0x000fe40000000008 */
[----:B------:R-:W-:Y:S02]  /*8ff0*/  LOP3.LUT R91, R248, 0x7f, RZ, 0xc0, !PT ;  /* 0x0000007ff85b7812 */ /* 0x000fe400078ec0ff */
[----:B-1----:R-:W-:-:S04]  /*9000*/  IADD3 R88, P2, PT, R0, R134, RZ ;  /* 0x0000008600587210 */ /* 0x002fc80007f5e0ff */
[----:B------:R-:W-:Y:S01]  /*9010*/  LEA.HI.X.SX32 R89, R0, R135, 0x1, P2 ;  /* 0x0000008700597211 */ /* 0x000fe200010f0eff */
[----:B-----5:R-:W-:Y:S01]  /*9020*/  IMAD R0, R4, 0x2e, RZ ;  /* 0x0000002e04007824 */ /* 0x020fe200078e02ff */
[----:B------:R-:W-:-:S03]  /*9030*/  LOP3.LUT R249, R249, 0x7f, RZ, 0xc0, !PT ;  /* 0x0000007ff9f97812 */ /* 0x000fc600078ec0ff */
[----:B------:R1:W-:Y:S01]  /*9040*/  STL.64 [R1+0x98], R88 ;  /* 0x0000985801007387 */ /* 0x0003e20000100a00 */
[----:B------:R-:W-:-:S03]  /*9050*/  F2FP.SATFINITE.E4M3.F32.PACK_AB_MERGE_C R216, R20, R19, RZ ;  /* 0x0000001314d8723e */ /* 0x000fc600048070ff */
[----:B------:R1:W5:Y:S01]  /*9060*/  @P0 LDG.E.U8 R8, desc[UR26][R88.64] ;  /* 0x0000001a58080981 */ /* 0x000362000c1e1100 */
[----:B------:R-:W-:Y:S01]  /*9070*/  LOP3.LUT R19, R249, 0x10, RZ, 0x3c, !PT ;  /* 0x00000010f9137812 */ /* 0x000fe200078e3cff */
[----:B------:R-:W0:Y:S02]  /*9080*/  LDC R20, c[0x0][0x3d8] ;  /* 0x0000f600ff147b82 */ /* 0x000e240000000800 */
[----:B------:R-:W-:Y:S01]  /*9090*/  STS.U8 [R91+UR13+0x6000], R177 ;  /* 0x006000b15b007988 */ /* 0x000fe2000800000d */
[----:B------:R-:W-:-:S03]  /*90a0*/  PRMT R6, RZ, 0x7610, R6 ;  /* 0x00007610ff067816 */ /* 0x000fc60000000006 */
[----:B------:R-:W-:Y:S01]  /*90b0*/  STS.U8 [R91+UR13+0x6400], R176 ;  /* 0x006400b05b007988 */ /* 0x000fe2000800000d */
[----:B-1----:R-:W-:-:S03]  /*90c0*/  IADD3 R88, P2, PT, R0, R134, RZ ;  /* 0x0000008600587210 */ /* 0x002fc60007f5e0ff */
[----:B------:R-:W-:Y:S01]  /*90d0*/  STS.U8 [R91+UR13+0x6800], R180 ;  /* 0x006800b45b007988 */ /* 0x000fe2000800000d */
[----:B------:R-:W-:-:S03]  /*90e0*/  LEA.HI.X.SX32 R89, R0, R135, 0x1, P2 ;  /* 0x0000008700597211 */ /* 0x000fc600010f0eff */
[----:B------:R-:W-:Y:S01]  /*90f0*/  STS.U8 [R91+UR13+0x6c00], R179 ;  /* 0x006c00b35b007988 */ /* 0x000fe2000800000d */
[----:B--2---:R-:W-:Y:S02]  /*9100*/  IMAD R0, R13, 0x36, RZ ;  /* 0x000000360d007824 */ /* 0x004fe400078e02ff */
[----:B------:R-:W1:Y:S01]  /*9110*/  LDC R13, c[0x0][0x3d8] ;  /* 0x0000f600ff0d7b82 */ /* 0x000e620000000800 */
[----:B------:R-:W-:Y:S04]  /*9120*/  STS.U8 [R91+UR13+0x7000], R178 ;  /* 0x007000b25b007988 */ /* 0x000fe8000800000d */
[----:B------:R-:W-:Y:S04]  /*9130*/  STS.U8 [R91+UR13+0x7400], R183 ;  /* 0x007400b75b007988 */ /* 0x000fe8000800000d */
[----:B------:R-:W-:Y:S04]  /*9140*/  STS.U8 [R91+UR13+0x7800], R182 ;  /* 0x007800b65b007988 */ /* 0x000fe8000800000d */
[----:B------:R-:W-:Y:S04]  /*9150*/  STS.U8 [R91+UR13+0x7c00], R181 ;  /* 0x007c00b55b007988 */ /* 0x000fe8000800000d */
[----:B------:R-:W-:Y:S04]  /*9160*/  STS.U8 [R19+UR13+0x6080], R184 ;  /* 0x006080b813007988 */ /* 0x000fe8000800000d */
[----:B------:R2:W-:Y:S04]  /*9170*/  STL.64 [R1+0x80], R88 ;  /* 0x0000805801007387 */ /* 0x0005e80000100a00 */
[----:B------:R2:W3:Y:S04]  /*9180*/  @P0 LDG.E.U8 R6, desc[UR26][R88.64] ;  /* 0x0000001a58060981 */ /* 0x0004e8000c1e1100 */
[----:B------:R-:W-:Y:S01]  /*9190*/  STS.U8 [R19+UR13+0x6480], R186 ;  /* 0x006480ba13007988 */ /* 0x000fe2000800000d */
[----:B------:R-:W-:-:S03]  /*91a0*/  PRMT R4, RZ, 0x7610, R4 ;  /* 0x00007610ff047816 */ /* 0x000fc60000000004 */
[----:B------:R-:W-:Y:S01]  /*91b0*/  STS.U8 [R19+UR13+0x6880], R185 ;  /* 0x006880b913007988 */ /* 0x000fe2000800000d */
[----:B--2---:R-:W-:-:S03]  /*91c0*/  IADD3 R88, P2, PT, R0, R134, RZ ;  /* 0x0000008600587210 */ /* 0x004fc60007f5e0ff */
[----:B------:R-:W-:Y:S01]  /*91d0*/  STS.U8 [R19+UR13+0x6c80], R188 ;  /* 0x006c80bc13007988 */ /* 0x000fe2000800000d */
[----:B------:R-:W-:-:S03]  /*91e0*/  LEA.HI.X.SX32 R89, R0, R135, 0x1, P2 ;  /* 0x0000008700597211 */ /* 0x000fc600010f0eff */
[----:B------:R-:W-:Y:S01]  /*91f0*/  STS.U8 [R19+UR13+0x7080], R187 ;  /* 0x007080bb13007988 */ /* 0x000fe2000800000d */
[----:B0-----:R-:W-:-:S03]  /*9200*/  IMAD R0, R10, 0x3e, RZ ;  /* 0x0000003e0a007824 */ /* 0x001fc600078e02ff */
[----:B------:R-:W-:Y:S04]  /*9210*/  STS.U8 [R19+UR13+0x7480], R191 ;  /* 0x007480bf13007988 */ /* 0x000fe8000800000d */
[----:B------:R-:W-:Y:S04]  /*9220*/  STS.U8 [R19+UR13+0x7880], R190 ;  /* 0x007880be13007988 */ /* 0x000fe8000800000d */
[----:B------:R0:W-:Y:S01]  /*9230*/  STS.U8 [R19+UR13+0x7c80], R189 ;  /* 0x007c80bd13007988 */ /* 0x0001e2000800000d */
[----:B------:R-:W-:-:S03]  /*9240*/  IMAD R10, R246, 0x7, RZ ;  /* 0x00000007f60a7824 */ /* 0x000fc600078e02ff */
[----:B------:R2:W-:Y:S04]  /*9250*/  STL.64 [R1+0x68], R88 ;  /* 0x0000685801007387 */ /* 0x0005e80000100a00 */
[----:B------:R2:W3:Y:S01]  /*9260*/  @P0 LDG.E.U8 R4, desc[UR26][R88.64] ;  /* 0x0000001a58040981 */ /* 0x0004e2000c1e1100 */
[----:B0-----:R-:W0:Y:S01]  /*9270*/  LDC R19, c[0x0][0x3d8] ;  /* 0x0000f600ff137b82 */ /* 0x001e220000000800 */
[----:B------:R-:W0:Y:S01]  /*9280*/  S2R R249, SR_TID.X ;  /* 0x0000000000f97919 */ /* 0x000e220000002100 */
[----:B--2---:R-:W-:-:S04]  /*9290*/  IADD3 R88, P2, PT, R0, R134, RZ ;  /* 0x0000008600587210 */ /* 0x004fc80007f5e0ff */
[-C--:B------:R-:W-:Y:S02]  /*92a0*/  LEA.HI.X.SX32 R89, R0, R135.reuse, 0x1, P2 ;  /* 0x0000008700597211 */ /* 0x080fe400010f0eff */
[CC--:B------:R-:W-:Y:S02]  /*92b0*/  IADD3 R102, P2, PT, R10.reuse, R134.reuse, RZ ;  /* 0x000000860a667210 */ /* 0x0c0fe40007f5e0ff */
[----:B------:R-:W-:Y:S02]  /*92c0*/  PRMT R17, RZ, 0x7610, R17 ;  /* 0x00007610ff117816 */ /* 0x000fe40000000011 */
[----:B------:R-:W-:Y:S01]  /*92d0*/  LEA.HI.X.SX32 R103, R10, R135, 0x1, P2 ;  /* 0x000000870a677211 */ /* 0x000fe200010f0eff */
[----:B-1----:R-:W-:Y:S01]  /*92e0*/  IMAD R10, R13, 0xf, RZ ;  /* 0x0000000f0d0a7824 */ /* 0x002fe200078e02ff */
[----:B------:R-:W-:Y:S04]  /*92f0*/  STL.64 [R1+0x48], R88 ;  /* 0x0000485801007387 */ /* 0x000fe80000100a00 */
[----:B------:R1:W-:Y:S04]  /*9300*/  STL.64 [R1+0xf0], R102 ;  /* 0x0000f06601007387 */ /* 0x0003e80000100a00 */
[----:B------:R1:W2:Y:S02]  /*9310*/  @P0 LDG.E.U8 R17, desc[UR26][R102.64] ;  /* 0x0000001a66110981 */ /* 0x0002a4000c1e1100 */
[----:B-1----:R-:W-:-:S04]  /*9320*/  IADD3 R102, P2, PT, R10, R134, RZ ;  /* 0x000000860a667210 */ /* 0x002fc80007f5e0ff */
[----:B------:R-:W-:Y:S01]  /*9330*/  LEA.HI.X.SX32 R103, R10, R135, 0x1, P2 ;  /* 0x000000870a677211 */ /* 0x000fe200010f0eff */
[----:B0-----:R-:W-:Y:S02]  /*9340*/  IMAD R10, R19, 0x17, RZ ;  /* 0x00000017130a7824 */ /* 0x001fe400078e02ff */
[----:B------:R-:W0:Y:S01]  /*9350*/  LDC R19, c[0x0][0x3d8] ;  /* 0x0000f600ff137b82 */ /* 0x000e220000000800 */
[----:B------:R-:W-:Y:S02]  /*9360*/  PRMT R0, RZ, 0x7610, R0 ;  /* 0x00007610ff007816 */ /* 0x000fe40000000000 */
[----:B------:R-:W-:Y:S02]  /*9370*/  LOP3.LUT R249, R249, 0x7f, RZ, 0xc0, !PT ;  /* 0x0000007ff9f97812 */ /* 0x000fe400078ec0ff */
[----:B------:R-:W-:Y:S02]  /*9380*/  PRMT R15, RZ, 0x7610, R15 ;  /* 0x00007610ff0f7816 */ /* 0x000fe4000000000f */
[----:B------:R1:W2:Y:S04]  /*9390*/  @P0 LDG.E.U8 R0, desc[UR26][R88.64] ;  /* 0x0000001a58000981 */ /* 0x0002a8000c1e1100 */
[----:B------:R4:W-:Y:S04]  /*93a0*/  STL.64 [R1+0xd8], R102 ;  /* 0x0000d86601007387 */ /* 0x0009e80000100a00 */
[----:B------:R4:W2:Y:S01]  /*93b0*/  @P0 LDG.E.U8 R15, desc[UR26][R102.64] ;  /* 0x0000001a660f0981 */ /* 0x0008a2000c1e1100 */
[----:B-1----:R-:W-:-:S05]  /*93c0*/  LOP3.LUT R88, R249, 0x20, RZ, 0x3c, !PT ;  /* 0x00000020f9587812 */ /* 0x002fca00078e3cff */
[----:B------:R-:W-:Y:S01]  /*93d0*/  STS.U8 [R88+UR13+0x6100], R194 ;  /* 0x006100c258007988 */ /* 0x000fe2000800000d */
[----:B----4-:R-:W-:-:S03]  /*93e0*/  IADD3 R102, P2, PT, R10, R134, RZ ;  /* 0x000000860a667210 */ /* 0x010fc60007f5e0ff */
[----:B------:R-:W-:Y:S01]  /*93f0*/  STS.U8 [R88+UR13+0x6500], R193 ;  /* 0x006500c158007988 */ /* 0x000fe2000800000d */
[----:B------:R-:W-:-:S03]  /*9400*/  LEA.HI.X.SX32 R103, R10, R135, 0x1, P2 ;  /* 0x000000870a677211 */ /* 0x000fc600010f0eff */
[----:B------:R-:W-:Y:S01]  /*9410*/  STS.U8 [R88+UR13+0x6900], R192 ;  /* 0x006900c058007988 */ /* 0x000fe2000800000d */
[----:B0-----:R-:W-:-:S03]  /*9420*/  IMAD R10, R19, 0x1f, RZ ;  /* 0x0000001f130a7824 */ /* 0x001fc600078e02ff */
[----:B------:R-:W-:Y:S04]  /*9430*/  STS.U8 [R88+UR13+0x6d00], R197 ;  /* 0x006d00c558007988 */ /* 0x000fe8000800000d */
[----:B------:R-:W-:Y:S04]  /*9440*/  STS.U8 [R88+UR13+0x7100], R196 ;  /* 0x007100c458007988 */ /* 0x000fe8000800000d */
[----:B------:R-:W-:Y:S04]  /*9450*/  STS.U8 [R88+UR13+0x7500], R195 ;  /* 0x007500c358007988 */ /* 0x000fe8000800000d */
[----:B------:R-:W-:Y:S04]  /*9460*/  STS.U8 [R88+UR13+0x7900], R199 ;  /* 0x007900c758007988 */ /* 0x000fe8000800000d */
[----:B------:R0:W-:Y:S01]  /*9470*/  STS.U8 [R88+UR13+0x7d00], R198 ;  /* 0x007d00c658007988 */ /* 0x0001e2000800000d */
[----:B------:R-:W-:-:S02]  /*9480*/  IMAD R19, R20, 0x27, RZ ;  /* 0x0000002714137824 */ /* 0x000fc400078e02ff */
[----:B------:R-:W1:Y:S01]  /*9490*/  LDC R20, c[0x0][0x3d8] ;  /* 0x0000f600ff147b82 */ /* 0x000e620000000800 */
[----:B0-----:R-:W-:-:S04]  /*94a0*/  IADD3 R88, P2, PT, R10, R134, RZ ;  /* 0x000000860a587210 */ /* 0x001fc80007f5e0ff */
[----:B------:R-:W-:Y:S02]  /*94b0*/  LEA.HI.X.SX32 R89, R10, R135, 0x1, P2 ;  /* 0x000000870a597211 */ /* 0x000fe400010f0eff */
[----:B------:R-:W-:Y:S01]  /*94c0*/  PRMT R10, RZ, 0x7610, R10 ;  /* 0x00007610ff0a7816 */ /* 0x000fe2000000000a */
[----:B------:R-:W-:Y:S04]  /*94d0*/  STL.64 [R1+0xc0], R102 ;  /* 0x0000c06601007387 */ /* 0x000fe80000100a00 */
[----:B------:R0:W-:Y:S04]  /*94e0*/  STL.64 [R1+0xa8], R88 ;  /* 0x0000a85801007387 */ /* 0x0001e80000100a00 */
[----:B------:R0:W4:Y:S01]  /*94f0*/  @P0 LDG.E.U8 R10, desc[UR26][R88.64] ;  /* 0x0000001a580a0981 */ /* 0x000122000c1e1100 */
[----:B------:R-:W-:-:S02]  /*9500*/  PRMT R22, RZ, 0x7610, R22 ;  /* 0x00007610ff167816 */ /* 0x000fc40000000016 */
[----:B------:R-:W-:Y:S02]  /*9510*/  LOP3.LUT R71, R249, 0x30, RZ, 0x3c, !PT ;  /* 0x00000030f9477812 */ /* 0x000fe400078e3cff */
[----:B0-----:R-:W-:-:S04]  /*9520*/  IADD3 R88, P2, PT, R19, R134, RZ ;  /* 0x0000008613587210 */ /* 0x001fc80007f5e0ff */
[----:B------:R-:W-:Y:S01]  /*9530*/  LEA.HI.X.SX32 R89, R19, R135, 0x1, P2 ;  /* 0x0000008713597211 */ /* 0x000fe200010f0eff */
[----:B------:R-:W-:Y:S04]  /*9540*/  STS.U8 [R71+UR13+0x6180], R200 ;  /* 0x006180c847007988 */ /* 0x000fe8000800000d */
[----:B------:R0:W-:Y:S04]  /*9550*/  STL.64 [R1+0x90], R88 ;  /* 0x0000905801007387 */ /* 0x0001e80000100a00 */
[----:B------:R0:W2:Y:S04]  /*9560*/  @P0 LDG.E.U8 R22, desc[UR26][R88.64] ;  /* 0x0000001a58160981 */ /* 0x0000a8000c1e1100 */
[----:B------:R-:W-:Y:S01]  /*9570*/  STS.U8 [R71+UR13+0x6580], R203 ;  /* 0x006580cb47007988 */ /* 0x000fe2000800000d */
[----:B0-----:R-:W0:Y:S03]  /*9580*/  LDC R88, c[0x0][0x3d8] ;  /* 0x0000f600ff587b82 */ /* 0x001e260000000800 */
[----:B------:R-:W-:Y:S04]  /*9590*/  STS.U8 [R71+UR13+0x6980], R202 ;  /* 0x006980ca47007988 */ /* 0x000fe8000800000d */
[----:B------:R-:W-:Y:S04]  /*95a0*/  STS.U8 [R71+UR13+0x6d80], R201 ;  /* 0x006d80c947007988 */ /* 0x000fe8000800000d */
[----:B------:R-:W-:Y:S04]  /*95b0*/  STS.U8 [R71+UR13+0x7180], R207 ;  /* 0x007180cf47007988 */ /* 0x000fe8000800000d */
[----:B------:R-:W-:Y:S04]  /*95c0*/  STS.U8 [R71+UR13+0x7580], R206 ;  /* 0x007580ce47007988 */ /* 0x000fe8000800000d */
[----:B------:R-:W-:Y:S01]  /*95d0*/  STS.U8 [R71+UR13+0x7980], R205 ;  /* 0x007980cd47007988 */ /* 0x000fe2000800000d */
[----:B------:R-:W-:-:S03]  /*95e0*/  PRMT R13, RZ, 0x7610, R13 ;  /* 0x00007610ff0d7816 */ /* 0x000fc6000000000d */
[----:B------:R1:W-:Y:S01]  /*95f0*/  STS.U8 [R71+UR13+0x7d80], R204 ;  /* 0x007d80cc47007988 */ /* 0x0003e2000800000d */
[----:B------:R-:W-:Y:S01]  /*9600*/  PRMT R104, RZ, 0x7610, R104 ;  /* 0x00007610ff687816 */ /* 0x000fe20000000068 */
[----:B-1----:R-:W-:Y:S02]  /*9610*/  IMAD R19, R20, 0x2f, RZ ;  /* 0x0000002f14137824 */ /* 0x002fe400078e02ff */
[----:B------:R1:W2:Y:S01]  /*9620*/  @P0 LDG.E.U8 R13, desc[UR26][R102.64] ;  /* 0x0000001a660d0981 */ /* 0x0002a2000c1e1100 */
[----:B------:R-:W-:-:S03]  /*9630*/  PRMT R21, RZ, 0x7610, R21 ;  /* 0x00007610ff157816 */ /* 0x000fc60000000015 */
[----:B------:R-:W2:Y:S01]  /*9640*/  @P0 LDG.E.U8 R104, desc[UR26][R250.64] ;  /* 0x0000001afa680981 */ /* 0x000ea2000c1e1100 */
[----:B------:R-:W5:Y:S01]  /*9650*/  LDC R71, c[0x0][0x3d8] ;  /* 0x0000f600ff477b82 */ /* 0x000f620000000800 */
[----:B-1----:R-:W-:-:S04]  /*9660*/  IADD3 R102, P2, PT, R19, R134, RZ ;  /* 0x0000008613667210 */ /* 0x002fc80007f5e0ff */
[----:B------:R-:W-:Y:S01]  /*9670*/  LEA.HI.X.SX32 R103, R19, R135, 0x1, P2 ;  /* 0x0000008713677211 */ /* 0x000fe200010f0eff */
[----:B0-----:R-:W-:-:S04]  /*9680*/  IMAD R19, R88, 0x37, RZ ;  /* 0x0000003758137824 */ /* 0x001fc800078e02ff */
[----:B------:R0:W-:Y:S04]  /*9690*/  STL.64 [R1+0x78], R102 ;  /* 0x0000786601007387 */ /* 0x0001e80000100a00 */
[----:B------:R0:W3:Y:S02]  /*96a0*/  @P0 LDG.E.U8 R21, desc[UR26][R102.64] ;  /* 0x0000001a66150981 */ /* 0x0000e4000c1e1100 */
[----:B0-----:R-:W-:-:S04]  /*96b0*/  IADD3 R102, P2, PT, R19, R134, RZ ;  /* 0x0000008613667210 */ /* 0x001fc80007f5e0ff */
[----:B------:R-:W-:Y:S01]  /*96c0*/  LEA.HI.X.SX32 R103, R19, R135, 0x1, P2 ;  /* 0x0000008713677211 */ /* 0x000fe200010f0eff */
[----:B-----5:R-:W-:Y:S01]  /*96d0*/  IMAD R19, R71, 0x3f, RZ ;  /* 0x0000003f47137824 */ /* 0x020fe200078e02ff */
[----:B------:R-:W-:-:S04]  /*96e0*/  PRMT R20, RZ, 0x7610, R20 ;  /* 0x00007610ff147816 */ /* 0x000fc80000000014 */
[C---:B------:R-:W-:Y:S02]  /*96f0*/  IADD3 R88, P2, PT, R19.reuse, R134, RZ ;  /* 0x0000008613587210 */ /* 0x040fe40007f5e0ff */
[----:B------:R-:W5:Y:S02]  /*9700*/  @P0 LDG.E.U8 R20, desc[UR26][R102.64] ;  /* 0x0000001a66140981 */ /* 0x000f64000c1e1100 */
[----:B------:R-:W-:Y:S02]  /*9710*/  LEA.HI.X.SX32 R89, R19, R135, 0x1, P2 ;  /* 0x0000008713597211 */ /* 0x000fe400010f0eff */
[----:B------:R-:W-:-:S06]  /*9720*/  PRMT R19, RZ, 0x7610, R19 ;  /* 0x00007610ff137816 */ /* 0x000fcc0000000013 */
[----:B------:R0:W4:Y:S01]  /*9730*/  @P0 LDG.E.U8 R19, desc[UR26][R88.64] ;  /* 0x0000001a58130981 */ /* 0x000122000c1e1100 */
[----:B------:R-:W1:Y:S02]  /*9740*/  S2R R249, SR_TID.X ;  /* 0x0000000000f97919 */ /* 0x000e640000002100 */
[----:B-1----:R-:W-:-:S04]  /*9750*/  LOP3.LUT R249, R249, 0x7f, RZ, 0xc0, !PT ;  /* 0x0000007ff9f97812 */ /* 0x002fc800078ec0ff */
[----:B------:R-:W-:Y:S02]  /*9760*/  LOP3.LUT R92, R249, 0x40, RZ, 0x3c, !PT ;  /* 0x00000040f95c7812 */ /* 0x000fe400078e3cff */
[----:B------:R-:W1:Y:S03]  /*9770*/  S2R R249, SR_TID.X ;  /* 0x0000000000f97919 */ /* 0x000e660000002100 */
[----:B------:R-:W-:Y:S04]  /*9780*/  STS.U8 [R92+UR13+0x6200], R209 ;  /* 0x006200d15c007988 */ /* 0x000fe8000800000d */
[----:B------:R-:W-:Y:S04]  /*9790*/  STS.U8 [R92+UR13+0x6600], R208 ;  /* 0x006600d05c007988 */ /* 0x000fe8000800000d */
[----:B------:R-:W-:Y:S04]  /*97a0*/  STL.64 [R1+0x60], R102 ;  /* 0x0000606601007387 */ /* 0x000fe80000100a00 */
[----:B------:R-:W-:Y:S04]  /*97b0*/  STS.U8 [R92+UR13+0x6a00], R211 ;  /* 0x006a00d35c007988 */ /* 0x000fe8000800000d */
[----:B------:R0:W-:Y:S04]  /*97c0*/  STL.64 [R1+0x40], R88 ;  /* 0x0000405801007387 */ /* 0x0001e80000100a00 */
[----:B------:R-:W-:Y:S01]  /*97d0*/  STS.U8 [R92+UR13+0x6e00], R210 ;  /* 0x006e00d25c007988 */ /* 0x000fe2000800000d */
[----:B-1----:R-:W-:-:S03]  /*97e0*/  LOP3.LUT R249, R249, 0x7f, RZ, 0xc0, !PT ;  /* 0x0000007ff9f97812 */ /* 0x002fc600078ec0ff */
[----:B------:R-:W-:Y:S01]  /*97f0*/  STS.U8 [R92+UR13+0x7200], R214 ;  /* 0x007200d65c007988 */ /* 0x000fe2000800000d */
[----:B0-----:R-:W-:-:S03]  /*9800*/  LOP3.LUT R89, R249, 0x50, RZ, 0x3c, !PT ;  /* 0x00000050f9597812 */ /* 0x001fc600078e3cff */
[----:B------:R-:W-:Y:S04]  /*9810*/  STS.U8 [R92+UR13+0x7600], R213 ;  /* 0x007600d55c007988 */ /* 0x000fe8000800000d */
[----:B------:R-:W-:Y:S04]  /*9820*/  STS.U8 [R92+UR13+0x7a00], R212 ;  /* 0x007a00d45c007988 */ /* 0x000fe8000800000d */
[----:B--2---:R0:W-:Y:S04]  /*9830*/  STS.U8 [R92+UR13+0x7e00], R104 ;  /* 0x007e00685c007988 */ /* 0x0041e8000800000d */
[----:B------:R-:W-:Y:S04]  /*9840*/  STS.U8 [R89+UR13+0x6280], R215 ;  /* 0x006280d759007988 */ /* 0x000fe8000800000d */
[----:B------:R-:W-:Y:S01]  /*9850*/  STS.U8 [R89+UR13+0x6680], R94 ;  /* 0x0066805e59007988 */ /* 0x000fe2000800000d */
[----:B0-----:R-:W-:-:S03]  /*9860*/  LOP3.LUT R92, R249, 0x60, RZ, 0x3c, !PT ;  /* 0x00000060f95c7812 */ /* 0x001fc600078e3cff */
        /* <DEDUP_REMOVED lines=9> */
[----:B---3--:R-:W-:Y:S04]  /*9900*/  STS.U8 [R92+UR13+0x6f00], R11 ;  /* 0x006f000b5c007988 */ /* 0x008fe8000800000d */
[----:B------:R-:W-:Y:S04]  /*9910*/  STS.U8 [R92+UR13+0x7300], R8 ;  /* 0x007300085c007988 */ /* 0x000fe8000800000d */
[----:B------:R-:W-:Y:S04]  /*9920*/  STS.U8 [R92+UR13+0x7700], R6 ;  /* 0x007700065c007988 */ /* 0x000fe8000800000d */
[----:B------:R-:W-:Y:S01]  /*9930*/  STS.U8 [R92+UR13+0x7b00], R4 ;  /* 0x007b00045c007988 */ /* 0x000fe2000800000d */
[----:B0-----:R-:W-:-:S03]  /*9940*/  LOP3.LUT R89, R91, 0x70, RZ, 0x3c, !PT ;  /* 0x000000705b597812 */ /* 0x001fc600078e3cff */
[----:B------:R0:W-:Y:S02]  /*9950*/  STS.U8 [R92+UR13+0x7f00], R0 ;  /* 0x007f00005c007988 */ /* 0x0001e4000800000d */
[----:B0-----:R-:W-:Y:S02]  /*9960*/  IMAD.SHL.U32 R0, R248, 0x10, RZ ;  /* 0x00000010f8007824 */ /* 0x001fe400078e00ff */
[----:B------:R-:W-:Y:S03]  /*9970*/  STS.U8 [R89+UR13+0x6380], R17 ;  /* 0x0063801159007988 */ /* 0x000fe6000800000d */
[----:B------:R-:W-:Y:S01]  /*9980*/  LOP3.LUT R0, R0, 0x70, RZ, 0xc0, !PT ;  /* 0x0000007000007812 */ /* 0x000fe200078ec0ff */
[----:B------:R-:W-:Y:S01]  /*9990*/  STS.U8 [R89+UR13+0x6780], R15 ;  /* 0x0067800f59007988 */ /* 0x000fe2000800000d */
[----:B------:R-:W-:Y:S02]  /*99a0*/  F2FP.SATFINITE.E4M3.F32.PACK_AB_MERGE_C R5, R126, R128, R217 ;  /* 0x000000807e05723e */ /* 0x000fe400048070d9 */
[----:B------:R-:W-:Y:S01]  /*99b0*/  F2FP.SATFINITE.E4M3.F32.PACK_AB_MERGE_C R4, R132, R163, R218 ;  /* 0x000000a38404723e */ /* 0x000fe200048070da */
[----:B------:R-:W-:Y:S01]  /*99c0*/  STS.U8 [R89+UR13+0x6b80], R13 ;  /* 0x006b800d59007988 */ /* 0x000fe2000800000d */
[----:B------:R-:W-:Y:S01]  /*99d0*/  F2FP.SATFINITE.E4M3.F32.PACK_AB_MERGE_C R6, R118, R119, R216 ;  /* 0x000000777606723e */ /* 0x000fe200048070d8 */
[----:B------:R-:W-:Y:S01]  /*99e0*/  IMAD R0, R91, 0x80, R0 ;  /* 0x000000805b007824 */ /* 0x000fe200078e0200 */
[----:B------:R-:W-:Y:S01]  /*99f0*/  F2FP.SATFINITE.E4M3.F32.PACK_AB_MERGE_C R7, R115, R117, R175 ;  /* 0x000000757307723e */ /* 0x000fe200048070af */
[----:B----4-:R-:W-:Y:S04]  /*9a00*/  STS.U8 [R89+UR13+0x6f80], R10 ;  /* 0x006f800a59007988 */ /* 0x010fe8000800000d */
[----:B------:R-:W-:Y:S04]  /*9a10*/  STS.U8 [R89+UR13+0x7380], R22 ;  /* 0x0073801659007988 */ /* 0x000fe8000800000d */
[----:B------:R-:W-:Y:S04]  /*9a20*/  STS.U8 [R89+UR13+0x7780], R21 ;  /* 0x0077801559007988 */ /* 0x000fe8000800000d */
[----:B-----5:R-:W-:Y:S04]  /*9a30*/  STS.U8 [R89+UR13+0x7b80], R20 ;  /* 0x007b801459007988 */ /* 0x020fe8000800000d */
[----:B------:R0:W-:Y:S01]  /*9a40*/  STS.U8 [R89+UR13+0x7f80], R19 ;  /* 0x007f801359007988 */ /* 0x0001e2000800000d */
[----:B------:R-:W-:-:S03]  /*9a50*/  FADD R14, R170, -R68 ;  /* 0x80000044aa0e7221 */ /* 0x000fc60000000000 */
[----:B------:R1:W-:Y:S01]  /*9a60*/  STS.128 [R0+UR13], R4 ;  /* 0x0000000400007988 */ /* 0x0003e20008000c0d */
[--C-:B------:R-:W-:Y:S01]  /*9a70*/  FADD R16, R171, -R68.reuse ;  /* 0x80000044ab107221 */ /* 0x100fe20000000000 */
[----:B0-----:R-:W-:Y:S01]  /*9a80*/  LOP3.LUT R19, R0, 0x10, RZ, 0x3c, !PT ;  /* 0x0000001000137812 */ /* 0x001fe200078e3cff */
[----:B------:R-:W-:Y:S01]  /*9a90*/  FADD R2, R168, -R68 ;  /* 0x80000044a8027221 */ /* 0x000fe20000000000 */
[----:B------:R-:W-:Y:S01]  /*9aa0*/  FMUL R71, R14, 1.4426950216293334961 ;  /* 0x3fb8aa3b0e477820 */ /* 0x000fe20000400000 */
[----:B-1----:R-:W-:Y:S02]  /*9ab0*/  F2FP.SATFINITE.E4M3.F32.PACK_AB_MERGE_C R5, R98, R100, R172 ;  /* 0x000000646205723e */ /* 0x002fe400048070ac */
[----:B------:R-:W-:Y:S02]  /*9ac0*/  F2FP.SATFINITE.E4M3.F32.PACK_AB_MERGE_C R4, R110, R112, R174 ;  /* 0x000000706e04723e */ /* 0x000fe400048070ae */
[----:B------:R-:W-:Y:S02]  /*9ad0*/  F2FP.SATFINITE.E4M3.F32.PACK_AB_MERGE_C R6, R96, R97, R169 ;  /* 0x000000616006723e */ /* 0x000fe400048070a9 */
[----:B------:R-:W-:Y:S01]  /*9ae0*/  F2FP.SATFINITE.E4M3.F32.PACK_AB_MERGE_C R7, R90, R93, R167 ;  /* 0x0000005d5a07723e */ /* 0x000fe200048070a7 */
[----:B------:R-:W-:-:S04]  /*9af0*/  FMUL R16, R16, 1.4426950216293334961 ;  /* 0x3fb8aa3b10107820 */ /* 0x000fc80000400000 */
[----:B------:R0:W-:Y:S01]  /*9b00*/  STS.128 [R19+UR13], R4 ;  /* 0x0000000413007988 */ /* 0x0001e20008000c0d */
[----:B------:R-:W-:Y:S01]  /*9b10*/  F2FP.SATFINITE.E4M3.F32.PACK_AB_MERGE_C R10, R70, R79, R159 ;  /* 0x0000004f460a723e */ /* 0x000fe2000480709f */
[----:B------:R-:W-:Y:S01]  /*9b20*/  FMUL R2, R2, 1.4426950216293334961 ;  /* 0x3fb8aa3b02027820 */ /* 0x000fe20000400000 */
[----:B------:R-:W-:Y:S01]  /*9b30*/  F2FP.SATFINITE.E4M3.F32.PACK_AB_MERGE_C R15, R27, R28, R69 ;  /* 0x0000001c1b0f723e */ /* 0x000fe20004807045 */
[----:B------:R-:W-:Y:S01]  /*9b40*/  MUFU.EX2 R71, R71 ;  /* 0x0000004700477308 */ /* 0x000fe20000000800 */
[----:B0-----:R-:W-:-:S07]  /*9b50*/  FADD R6, R173, -R68 ;  /* 0x80000044ad067221 */ /* 0x001fce0000000000 */
[----:B------:R-:W0:Y:S01]  /*9b60*/  MUFU.EX2 R69, R16 ;  /* 0x0000001000457308 */ /* 0x000e220000000800 */
[----:B------:R-:W-:-:S07]  /*9b70*/  FMUL R70, R6, 1.4426950216293334961 ;  /* 0x3fb8aa3b06467820 */ /* 0x000fce0000400000 */
[----:B------:R-:W-:Y:S08]  /*9b80*/  MUFU.EX2 R2, R2 ;  /* 0x0000000200027308 */ /* 0x000ff00000000800 */
[----:B------:R-:W1:Y:S01]  /*9b90*/  MUFU.EX2 R70, R70 ;  /* 0x0000004600467308 */ /* 0x000e620000000800 */
[----:B------:R-:W-:Y:S02]  /*9ba0*/  F2FP.SATFINITE.E4M3.F32.PACK_AB_MERGE_C R9, R81, R82, R160 ;  /* 0x000000525109723e */ /* 0x000fe400048070a0 */
[----:B------:R-:W-:-:S02]  /*9bb0*/  F2FP.SATFINITE.E4M3.F32.PACK_AB_MERGE_C R8, R83, R84, R166 ;  /* 0x000000545308723e */ /* 0x000fc400048070a6 */
[----:B------:R-:W-:Y:S02]  /*9bc0*/  F2FP.SATFINITE.E4M3.F32.PACK_AB_MERGE_C R11, R65, R67, R150 ;  /* 0x00000043410b723e */ /* 0x000fe40004807096 */
[----:B------:R-:W-:Y:S02]  /*9bd0*/  LOP3.LUT R18, R0, 0x20, RZ, 0x3c, !PT ;  /* 0x0000002000127812 */ /* 0x000fe400078e3cff */
[----:B------:R-:W-:Y:S02]  /*9be0*/  F2FP.SATFINITE.E4M3.F32.PACK_AB_MERGE_C R13, R23, R24, R140 ;  /* 0x00000018170d723e */ /* 0x000fe4000480708c */
[----:B------:R-:W-:Y:S02]  /*9bf0*/  F2FP.SATFINITE.E4M3.F32.PACK_AB_MERGE_C R12, R48, R63, R141 ;  /* 0x0000003f300c723e */ /* 0x000fe4000480708d */
[----:B------:R-:W-:Y:S02]  /*9c00*/  F2FP.SATFINITE.E4M3.F32.PACK_AB_MERGE_C R14, R25, R26, R120 ;  /* 0x0000001a190e723e */ /* 0x000fe40004807078 */
[----:B------:R-:W-:Y:S01]  /*9c10*/  LOP3.LUT R17, R0, 0x30, RZ, 0x3c, !PT ;  /* 0x0000003000117812 */ /* 0x000fe200078e3cff */
[----:B------:R2:W-:Y:S01]  /*9c20*/  STS.128 [R18+UR13], R8 ;  /* 0x0000000812007988 */ /* 0x0005e20008000c0d */
[----:B0-----:R-:W-:Y:S01]  /*9c30*/  F2FP.SATFINITE.E4M3.F32.PACK_AB_MERGE_C R19, R69, R71, RZ ;  /* 0x000000474513723e */ /* 0x001fe200048070ff */
[----:B------:R-:W-:Y:S01]  /*9c40*/  FADD R20, -R68, -INF ;  /* 0xff80000044147421 */ /* 0x000fe20000000100 */
[----:B------:R-:W-:Y:S01]  /*9c50*/  F2FP.SATFINITE.E4M3.F32.PACK_AB_MERGE_C R5, R40, R42, R87 ;  /* 0x0000002a2805723e */ /* 0x000fe20004807057 */
[----:B------:R0:W-:Y:S01]  /*9c60*/  STS.128 [R17+UR13], R12 ;  /* 0x0000000c11007988 */ /* 0x0001e20008000c0d */
[----:B------:R-:W-:-:S02]  /*9c70*/  F2FP.SATFINITE.E4M3.F32.PACK_AB_MERGE_C R4, R49, R62, R116 ;  /* 0x0000003e3104723e */ /* 0x000fc40004807074 */
[----:B------:R-:W-:Y:S02]  /*9c80*/  F2FP.SATFINITE.E4M3.F32.PACK_AB_MERGE_C R6, R52, R61, R86 ;  /* 0x0000003d3406723e */ /* 0x000fe40004807056 */
[----:B------:R-:W-:Y:S02]  /*9c90*/  F2FP.SATFINITE.E4M3.F32.PACK_AB_MERGE_C R7, R55, R57, R85 ;  /* 0x000000393707723e */ /* 0x000fe40004807055 */
[C---:B------:R-:W-:Y:S02]  /*9ca0*/  LOP3.LUT R23, R0.reuse, 0x40, RZ, 0x3c, !PT ;  /* 0x0000004000177812 */ /* 0x040fe400078e3cff */
[C---:B------:R-:W-:Y:S02]  /*9cb0*/  LOP3.LUT R22, R0.reuse, 0x50, RZ, 0x3c, !PT ;  /* 0x0000005000167812 */ /* 0x040fe400078e3cff */
[----:B------:R-:W-:Y:S02]  /*9cc0*/  LOP3.LUT R21, R0, 0x60, RZ, 0x3c, !PT ;  /* 0x0000006000157812 */ /* 0x000fe400078e3cff */
[----:B--2---:R-:W-:-:S02]  /*9cd0*/  F2FP.SATFINITE.E4M3.F32.PACK_AB_MERGE_C R9, R51, R53, R76 ;  /* 0x000000353309723e */ /* 0x004fc4000480704c */
[----:B------:R-:W-:Y:S02]  /*9ce0*/  F2FP.SATFINITE.E4M3.F32.PACK_AB_MERGE_C R8, R56, R58, R78 ;  /* 0x0000003a3808723e */ /* 0x000fe4000480704e */
[----:B------:R-:W-:Y:S02]  /*9cf0*/  F2FP.SATFINITE.E4M3.F32.PACK_AB_MERGE_C R10, R47, R50, R77 ;  /* 0x000000322f0a723e */ /* 0x000fe4000480704d */
[----:B------:R-:W-:Y:S02]  /*9d00*/  F2FP.SATFINITE.E4M3.F32.PACK_AB_MERGE_C R11, R45, R46, R75 ;  /* 0x0000002e2d0b723e */ /* 0x000fe4000480704b */
[----:B0-----:R-:W-:Y:S02]  /*9d10*/  F2FP.SATFINITE.E4M3.F32.PACK_AB_MERGE_C R13, R39, R41, R73 ;  /* 0x00000029270d723e */ /* 0x001fe40004807049 */
[----:B------:R-:W-:Y:S02]  /*9d20*/  F2FP.SATFINITE.E4M3.F32.PACK_AB_MERGE_C R12, R43, R44, R74 ;  /* 0x0000002c2b0c723e */ /* 0x000fe4000480704a */
[----:B------:R-:W-:-:S02]  /*9d30*/  F2FP.SATFINITE.E4M3.F32.PACK_AB_MERGE_C R14, R37, R38, R72 ;  /* 0x00000026250e723e */ /* 0x000fc40004807048 */
[----:B------:R-:W-:Y:S02]  /*9d40*/  F2FP.SATFINITE.E4M3.F32.PACK_AB_MERGE_C R15, R35, R36, R66 ;  /* 0x00000024230f723e */ /* 0x000fe40004807042 */
[----:B------:R-:W-:Y:S02]  /*9d50*/  F2FP.SATFINITE.E4M3.F32.PACK_AB_MERGE_C R17, R29, R30, R59 ;  /* 0x0000001e1d11723e */ /* 0x000fe4000480703b */
[----:B------:R-:W-:Y:S02]  /*9d60*/  F2FP.SATFINITE.E4M3.F32.PACK_AB_MERGE_C R16, R33, R34, R64 ;  /* 0x000000222110723e */ /* 0x000fe40004807040 */
[----:B------:R-:W-:Y:S02]  /*9d70*/  F2FP.SATFINITE.E4M3.F32.PACK_AB_MERGE_C R18, R31, R32, R54 ;  /* 0x000000201f12723e */ /* 0x000fe40004807036 */
[----:B------:R-:W-:Y:S02]  /*9d80*/  LOP3.LUT R0, R0, 0x70, RZ, 0x3c, !PT ;  /* 0x0000007000007812 */ /* 0x000fe400078e3cff */
[----:B-1----:R-:W-:Y:S01]  /*9d90*/  F2FP.SATFINITE.E4M3.F32.PACK_AB_MERGE_C R19, R70, R2, R19 ;  /* 0x000000024613723e */ /* 0x002fe20004807013 */
[----:B------:R-:W-:Y:S01]  /*9da0*/  STS.128 [R23+UR13], R4 ;  /* 0x0000000417007988 */ /* 0x000fe20008000c0d */
[----:B------:R-:W-:-:S03]  /*9db0*/  FMUL R72, R20, 1.4426950216293334961 ;  /* 0x3fb8aa3b14487820 */ /* 0x000fc60000400000 */
[----:B------:R-:W-:Y:S04]  /*9dc0*/  STS.128 [R22+UR13], R8 ;  /* 0x0000000816007988 */ /* 0x000fe80008000c0d */
[----:B------:R-:W-:Y:S04]  /*9dd0*/  STS.128 [R21+UR13], R12 ;  /* 0x0000000c15007988 */ /* 0x000fe80008000c0d */
[----:B------:R0:W-:Y:S01]  /*9de0*/  STS.128 [R0+UR13], R16 ;  /* 0x0000001000007988 */ /* 0x0001e20008000c0d */
[----:B------:R-:W-:Y:S01]  /*9df0*/  FADD R2, R2, R60 ;  /* 0x0000003c02027221 */ /* 0x000fe20000000000 */
[----:B0-----:R0:W1:Y:S01]  /*9e00*/  MUFU.EX2 R0, R72 ;  /* 0x0000004800007308 */ /* 0x0010620000000800 */
[----:B------:R-:W2:Y:S01]  /*9e10*/  LDTM.x64 R4, tmem[UR15] ;  /* 0x0000000f000479ee */ /* 0x000ea20008340000 */
[----:B------:R-:W-:Y:S01]  /*9e20*/  NOP ;  /* 0x0000000000007918 */ /* 0x000fe20000000000 */
[----:B------:R-:W-:Y:S05]  /*9e30*/  @!P0 BRA `(.L_x_9) ;  /* 0x0000000400048947 */ /* 0x000fea0003800000 */
[C---:B-12---:R-:W-:Y:S01]  /*9e40*/  FMUL R4, R0.reuse, R4 ;  /* 0x0000000400047220 */ /* 0x046fe20000400000 */
[C---:B------:R-:W-:Y:S01]  /*9e50*/  FMUL R5, R0.reuse, R5 ;  /* 0x0000000500057220 */ /* 0x040fe20000400000 */
        /* <DEDUP_REMOVED lines=61> */
[----:B------:R-:W-:-:S04]  /*a230*/  FMUL R67, R0, R67 ;  /* 0x0000004300437220 */ /* 0x000fc80000400000 */
[----:B------:R3:W-:Y:S03]  /*a240*/  STTM.x64 tmem[UR15], R4 ;  /* 0x00000004000079ed */ /* 0x0007e6000834000f */
.L_x_9:
[----:B--2---:R-:W2:Y:S02]  /*a250*/  FENCE.VIEW.ASYNC.T ;  /* 0x00000000000073c6 */ /* 0x004ea40000000200 */
[----:B--2---:R-:W-:Y:S01]  /*a260*/  BAR.SYNC.DEFER_BLOCKING 0x0 ;  /* 0x0000000000007b1d */ /* 0x004fe20000010000 */
[----:B------:R-:W-:Y:S01]  /*a270*/  FADD R2, R70, R2 ;  /* 0x0000000246027221 */ /* 0x000fe20000000000 */
[----:B------:R-:W-:-:S03]  /*a280*/  UISETP.GE.AND UP2, UPT, UR12, 0x1, UPT ;  /* 0x000000010c00788c */ /* 0x000fc6000bf46270 */
[----:B------:R-:W-:-:S04]  /*a290*/  FADD R2, R71, R2 ;  /* 0x0000000247027221 */ /* 0x000fc80000000000 */
[----:B------:R-:W-:-:S04]  /*a2a0*/  FADD R2, R69, R2 ;  /* 0x0000000245027221 */ /* 0x000fc80000000000 */
[----:B-1----:R-:W-:Y:S01]  /*a2b0*/  FADD R0, R0, R2 ;  /* 0x0000000200007221 */ /* 0x002fe20000000000 */
[----:B------:R1:W-:Y:S06]  /*a2c0*/  MEMBAR.ALL.CTA ;  /* 0x0000000000007992 */ /* 0x0003ec0000008000 */
[----:B-1----:R-:W1:Y:S02]  /*a2d0*/  FENCE.VIEW.ASYNC.S ;  /* 0x00000000000073c6 */ /* 0x002e640000000000 */
[----:B-1----:R-:W-:Y:S06]  /*a2e0*/  BAR.SYNC.DEFER_BLOCKING 0x0 ;  /* 0x0000000000007b1d */ /* 0x002fec0000010000 */
[----:B------:R-:W-:Y:S05]  /*a2f0*/  @!P1 BRA `(.L_x_10) ;  /* 0x0000000000849947 */ /* 0x000fea0003800000 */
[----:B------:R-:W-:Y:S02]  /*a300*/  UIADD3 UR4, UPT, UPT, UR13, 0x6000, URZ ;  /* 0x000060000d047890 */ /* 0x000fe4000fffe0ff */
[----:B------:R-:W-:Y:S02]  /*a310*/  USHF.R.U32.HI UR6, URZ, 0x4, UR13 ;  /* 0x00000004ff067899 */ /* 0x000fe4000801160d */
[----:B------:R-:W-:Y:S02]  /*a320*/  USHF.R.U32.HI UR4, URZ, 0x4, UR4 ;  /* 0x00000004ff047899 */ /* 0x000fe40008011604 */
[----:B------:R-:W-:Y:S02]  /*a330*/  USGXT.U32 UR6, UR6, 0xe ;  /* 0x0000000e0606789a */ /* 0x000fe40008000000 */
[----:B------:R-:W-:Y:S02]  /*a340*/  USGXT.U32 UR8, UR4, 0xe ;  /* 0x0000000e0408789a */ /* 0x000fe40008000000 */
[----:B------:R-:W-:-:S02]  /*a350*/  UIADD3 UR34, UP3, UPT, UR6, 0x2, URZ ;  /* 0x0000000206227890 */ /* 0x000fc4000ff7e0ff */
[----:B------:R-:W-:Y:S01]  /*a360*/  UIADD3 UR36, UP4, UPT, UR8, 0x2, URZ ;  /* 0x0000000208247890 */ /* 0x000fe2000ff9e0ff */
[----:B------:R-:W-:Y:S01]  /*a370*/  UMOV UR4, URZ ;  /* 0x000000ff00047c82 */ /* 0x000fe20008000000 */
[----:B------:R-:W-:Y:S01]  /*a380*/  UMOV UR38, 0x0 ;  /* 0x0000000000267882 */ /* 0x000fe20000000000 */
[----:B------:R-:W-:Y:S02]  /*a390*/  UIADD3.X UR35, UPT, UPT, UR4, 0x40004040, URZ, UP3, !UPT ;  /* 0x4000404004237890 */ /* 0x000fe40009ffe4ff */
[----:B------:R-:W-:Y:S02]  /*a3a0*/  UIADD3.X UR37, UPT, UPT, UR4, 0x40004040, URZ, UP4, !UPT ;  /* 0x4000404004257890 */ /* 0x000fe4000a7fe4ff */
[----:B------:R-:W-:Y:S02]  /*a3b0*/  UIADD3.64 UR20, UPT, UPT, UR34, 0x2, URZ ;  /* 0x0000000222147897 */ /* 0x000fe4000fffe0ff */
[----:B------:R-:W-:Y:S02]  /*a3c0*/  UIADD3.64 UR22, UPT, UPT, UR36, 0x2, URZ ;  /* 0x0000000224167897 */ /* 0x000fe4000fffe0ff */
[----:B------:R-:W-:-:S02]  /*a3d0*/  UIADD3.64 UR28, UPT, UPT, UR34, 0x4, URZ ;  /* 0x00000004221c7897 */ /* 0x000fc4000fffe0ff */
[----:B------:R-:W-:Y:S01]  /*a3e0*/  UIADD3.64 UR30, UPT, UPT, UR36, 0x4, URZ ;  /* 0x00000004241e7897 */ /* 0x000fe2000fffe0ff */
[----:B------:R-:W-:Y:S01]  /*a3f0*/  UMOV UR39, 0x8100010 ;  /* 0x0810001000277882 */ /* 0x000fe20000000000 */
[----:B------:R-:W-:Y:S01]  /*a400*/  UMOV UR7, 0x40004040 ;  /* 0x4000404000077882 */ /* 0x000fe20000000000 */
[----:B------:R-:W-:Y:S01]  /*a410*/  UMOV UR9, 0x40004040 ;  /* 0x4000404000097882 */ /* 0x000fe20000000000 */
[----:B------:R-:W-:Y:S01]  /*a420*/  UMOV UR40, 0x0 ;  /* 0x0000000000287882 */ /* 0x000fe20000000000 */
[----:B------:R-:W-:Y:S01]  /*a430*/  UMOV UR41, 0x8100010 ;  /* 0x0810001000297882 */ /* 0x000fe20000000000 */
[----:B------:R-:W-:Y:S01]  /*a440*/  UMOV UR42, 0x0 ;  /* 0x00000000002a7882 */ /* 0x000fe20000000000 */
[----:B------:R-:W-:Y:S01]  /*a450*/  UMOV UR43, 0x8100010 ;  /* 0x08100010002b7882 */ /* 0x000fe20000000000 */
[----:B------:R-:W-:Y:S01]  /*a460*/  UMOV UR4, UR10 ;  /* 0x0000000a00047c82 */ /* 0x000fe20008000000 */
[----:B------:R-:W-:Y:S01]  /*a470*/  UMOV UR5, URZ ;  /* 0x000000ff00057c82 */ /* 0x000fe20008000000 */
[----:B------:R1:W-:Y:S01]  /*a480*/  UTCQMMA gdesc[UR6], gdesc[UR8], tmem[UR14], tmem[UR38], idesc[UR39], UPT ;  /* 0x00ff2608060075ea */ /* 0x0003e2000b80030e */
[----:B------:R-:W-:Y:S01]  /*a490*/  UMOV UR44, 0x0 ;  /* 0x00000000002c7882 */ /* 0x000fe20000000000 */
[----:B------:R-:W-:Y:S01]  /*a4a0*/  UMOV UR45, 0x8100010 ;  /* 0x08100010002d7882 */ /* 0x000fe20000000000 */
[----:B------:R1:W-:Y:S01]  /*a4b0*/  UTCQMMA gdesc[UR34], gdesc[UR36], tmem[UR14], tmem[UR40], idesc[UR41], UPT ;  /* 0x00ff2824220075ea */ /* 0x0003e2000b80030e */
[----:B------:R-:W-:Y:S01]  /*a4c0*/  UMOV UR4, UR4 ;  /* 0x0000000400047c82 */ /* 0x000fe20008000000 */
[----:B------:R1:W-:Y:S01]  /*a4d0*/  UTCQMMA gdesc[UR20], gdesc[UR22], tmem[UR14], tmem[UR42], idesc[UR43], UPT ;  /* 0x00ff2a16140075ea */ /* 0x0003e2000b80030e */
[----:B------:R1:W-:Y:S01]  /*a4e0*/  UTCQMMA gdesc[UR28], gdesc[UR30], tmem[UR14], tmem[UR44], idesc[UR45], UPT ;  /* 0x00ff2c1e1c0075ea */ /* 0x0003e2000b80030e */
[----:B------:R1:W-:Y:S01]  /*a4f0*/  UTCBAR [UR4], URZ ;  /* 0x000000ff040073e9 */ /* 0x0003e200080000ff */
[----:B------:R-:W-:Y:S01]  /*a500*/  NOP ;  /* 0x0000000000007918 */ /* 0x000fe20000000000 */
.L_x_10:
[----:B------:R-:W-:Y:S01]  /*a510*/  FSEL R0, R0, 1, P0 ;  /* 0x3f80000000007808 */ /* 0x000fe20000000000 */
[----:B-1----:R-:W-:Y:S01]  /*a520*/  UMOV UR6, URZ ;  /* 0x000000ff00067c82 */ /* 0x002fe20008000000 */
[----:B------:R-:W-:-:S03]  /*a530*/  FSEL R68, R68, -INF , P0 ;  /* 0xff80000044447808 */ /* 0x000fc60000000000 */
[----:B------:R1:W-:Y:S01]  /*a540*/  STL [R1+0x440], R0 ;  /* 0x0004400001007387 */ /* 0x0003e20000100800 */
[----:B------:R-:W-:Y:S05]  /*a550*/  BRA.U !UP2, `(.L_x_11) ;  /* 0x000000a10a507547 */ /* 0x000fea000b800000 */
[----:B------:R-:W-:Y:S01]  /*a560*/  UIADD3 UR5, UPT, UPT, UR13, 0xa000, URZ ;  /* 0x0000a0000d057890 */ /* 0x000fe2000fffe0ff */
[----:B------:R-:W-:Y:S01]  /*a570*/  IMAD.SHL.U32 R132, R137, 0x80, RZ ;  /* 0x0000008089847824 */ /* 0x000fe200078e00ff */
[----:B------:R-:W-:Y:S01]  /*a580*/  USHF.R.U32.HI UR20, URZ, 0x4, UR13 ;  /* 0x00000004ff147899 */ /* 0x000fe2000801160d */
[----:B------:R-:W-:Y:S01]  /*a590*/  IMAD.MOV.U32 R136, RZ, RZ, R68 ;  /* 0x000000ffff887224 */ /* 0x000fe200078e0044 */
[----:B------:R-:W-:Y:S01]  /*a5a0*/  USHF.R.U32.HI UR5, URZ, 0x4, UR5 ;  /* 0x00000004ff057899 */ /* 0x000fe20008011605 */
[----:B-1----:R-:W-:Y:S01]  /*a5b0*/  IMAD.MOV.U32 R0, RZ, RZ, RZ ;  /* 0x000000ffff007224 */ /* 0x002fe200078e00ff */
[----:B------:R-:W-:Y:S01]  /*a5c0*/  UIADD3 UR4, UPT, UPT, UR13, 0x4000, URZ ;  /* 0x000040000d047890 */ /* 0x000fe2000fffe0ff */
[----:B------:R-:W-:Y:S01]  /*a5d0*/  IMAD.MOV.U32 R2, RZ, RZ, RZ ;  /* 0x000000ffff027224 */ /* 0x000fe200078e00ff */
[----:B------:R-:W-:Y:S02]  /*a5e0*/  UISETP.NE.U32.AND UP2, UPT, UR24, URZ, UPT ;  /* 0x000000ff1800728c */ /* 0x000fe4000bf45070 */
[----:B------:R-:W-:-:S02]  /*a5f0*/  USGXT.U32 UR20, UR20, 0xe ;  /* 0x0000000e1414789a */ /* 0x000fc40008000000 */
[----:B------:R-:W-:Y:S02]  /*a600*/  USGXT.U32 UR24, UR5, 0xe ;  /* 0x0000000e0518789a */ /* 0x000fe40008000000 */
[----:B------:R-:W-:Y:S02]  /*a610*/  USHF.R.U32.HI UR22, URZ, 0x4, UR4 ;  /* 0x00000004ff167899 */ /* 0x000fe40008011604 */
[----:B------:R-:W-:Y:S02]  /*a620*/  UIADD3 UR36, UP5, UPT, UR20, 0x2, URZ ;  /* 0x0000000214247890 */ /* 0x000fe4000ffbe0ff */
[----:B------:R-:W-:Y:S02]  /*a630*/  UIADD3 UR38, UP4, UPT, UR24, 0x2, URZ ;  /* 0x0000000218267890 */ /* 0x000fe4000ff9e0ff */
[----:B------:R-:W-:Y:S02]  /*a640*/  USHF.R.U32.HI UR9, URZ, 0x4, UR18 ;  /* 0x00000004ff097899 */ /* 0x000fe40008011612 */
[----:B------:R-:W-:Y:S01]  /*a650*/  USGXT.U32 UR22, UR22, 0xe ;  /* 0x0000000e1616789a */ /* 0x000fe20008000000 */
[----:B------:R-:W-:Y:S01]  /*a660*/  UMOV UR7, URZ ;  /* 0x000000ff00077c82 */ /* 0x000fe20008000000 */
[----:B------:R-:W-:Y:S01]  /*a670*/  UMOV UR6, URZ ;  /* 0x000000ff00067c82 */ /* 0x000fe20008000000 */
[----:B------:R-:W-:-:S02]  /*a680*/  UIADD3.X UR37, UPT, UPT, UR7, 0x40004040, URZ, UP5, !UPT ;  /* 0x4000404007257890 */ /* 0x000fc4000affe4ff */
[----:B------:R-:W-:Y:S02]  /*a690*/  UIADD3.X UR39, UPT, UPT, UR6, 0x40004040, URZ, UP4, !UPT ;  /* 0x4000404006277890 */ /* 0x000fe4000a7fe4ff */
[----:B------:R-:W-:Y:S02]  /*a6a0*/  USGXT.U32 UR4, UR9, 0xe ;  /* 0x0000000e0904789a */ /* 0x000fe40008000000 */
[----:B------:R-:W-:Y:S02]  /*a6b0*/  UIADD3 UR34, UP3, UPT, UR22, 0x100, URZ ;  /* 0x0000010016227890 */ /* 0x000fe4000ff7e0ff */
[----:B------:R-:W-:Y:S02]  /*a6c0*/  UIADD3 UR40, UP5, UPT, UR36, 0x2, URZ ;  /* 0x0000000224287890 */ /* 0x000fe4000ffbe0ff */
[----:B------:R-:W-:Y:S01]  /*a6d0*/  UIADD3 UR42, UP4, UPT, UR36, 0x4, URZ ;  /* 0x00000004242a7890 */ /* 0x000fe2000ff9e0ff */
[----:B------:R-:W-:Y:S01]  /*a6e0*/  UMOV UR8, URZ ;  /* 0x000000ff00087c82 */ /* 0x000fe20008000000 */
[----:B------:R-:W-:Y:S01]  /*a6f0*/  UMOV UR18, 0xfffffffe ;  /* 0xfffffffe00127882 */ /* 0x000fe20000000000 */
[----:B------:R-:W-:Y:S01]  /*a700*/  UMOV UR19, 0x7fffbfdf ;  /* 0x7fffbfdf00137882 */ /* 0x000fe20000000000 */
[----:B------:R-:W-:Y:S01]  /*a710*/  UMOV UR5, URZ ;  /* 0x000000ff00057c82 */ /* 0x000fe20008000000 */
[----:B------:R-:W-:Y:S01]  /*a720*/  USHF.L.U32 UR17, UR17, 0x7, URZ ;  /* 0x0000000711117899 */ /* 0x000fe200080006ff */
[----:B------:R-:W1:Y:S01]  /*a730*/  LDCU UR48, c[0x0][0x3a8] ;  /* 0x00007500ff3077ac */ /* 0x000e620008000800 */
[----:B------:R-:W2:Y:S01]  /*a740*/  LDCU UR49, c[0x0][0x3d4] ;  /* 0x00007a80ff3177ac */ /* 0x000ea20008000800 */
[----:B------:R-:W-:-:S02]  /*a750*/  UIADD3.64 UR18, UPT, UPT, UR4, -UR18, URZ ;  /* 0x8000001204127297 */ /* 0x000fc4000fffe0ff */
[----:B------:R-:W-:Y:S02]  /*a760*/  UIADD3.X UR35, UPT, UPT, UR8, 0x40004040, URZ, UP3, !UPT ;  /* 0x4000404008237890 */ /* 0x000fe40009ffe4ff */
[----:B------:R-:W-:Y:S02]  /*a770*/  UIADD3.X UR41, UPT, UPT, UR37, URZ, URZ, UP5, !UPT ;  /* 0x000000ff25297290 */ /* 0x000fe4000affe4ff */
[----:B------:R-:W-:Y:S02]  /*a780*/  UIADD3.X UR43, UPT, UPT, UR37, URZ, URZ, UP4, !UPT ;  /* 0x000000ff252b7290 */ /* 0x000fe4000a7fe4ff */
[----:B------:R-:W-:Y:S02]  /*a790*/  UIADD3.64 UR44, UPT, UPT, UR38, 0x2, URZ ;  /* 0x00000002262c7897 */ /* 0x000fe4000fffe0ff */
[----:B------:R-:W-:Y:S01]  /*a7a0*/  UIADD3.64 UR46, UPT, UPT, UR38, 0x4, URZ ;  /* 0x00000004262e7897 */ /* 0x000fe2000fffe0ff */
[----:B------:R-:W-:-:S11]  /*a7b0*/  UMOV UR33, 0x1 ;  /* 0x0000000100217882 */ /* 0x000fd60000000000 */
.L_x_16:
[----:B---3--:R-:W3:Y:S04]  /*a7c0*/  LDL.64 R4, [R1+0x430] ;  /* 0x0004300001047983 */ /* 0x008ee80000100a00 */
[----:B------:R-:W4:Y:S04]  /*a7d0*/  LDL.64 R20, [R1+0x410] ;  /* 0x0004100001147983 */ /* 0x000f280000100a00 */
[----:B------:R-:W5:Y:S04]  /*a7e0*/  LDL.64 R18, [R1+0x3f0] ;  /* 0x0003f00001127983 */ /* 0x000f680000100a00 */
[----:B--2---:R-:W2:Y:S04]  /*a7f0*/  LDL.64 R16, [R1+0x3d0] ;  /* 0x0003d00001107983 */ /* 0x004ea80000100a00 */
[----:B------:R-:W2:Y:S04]  /*a800*/  LDL.64 R14, [R1+0x3b0] ;  /* 0x0003b000010e7983 */ /* 0x000ea80000100a00 */
[----:B------:R-:W2:Y:S04]  /*a810*/  LDL.64 R12, [R1+0x390] ;  /* 0x00039000010c7983 */ /* 0x000ea80000100a00 */
[----:B------:R-:W2:Y:S04]  /*a820*/  LDL.64 R10, [R1+0x350] ;  /* 0x00035000010a7983 */ /* 0x000ea80000100a00 */
[----:B------:R-:W2:Y:S01]  /*a830*/  LDL.64 R24, [R1+0x370] ;  /* 0x0003700001187983 */ /* 0x000ea20000100a00 */
[----:B------:R-:W-:-:S03]  /*a840*/  SHF.R.S32.HI R8, RZ, 0x1f, R132 ;  /* 0x0000001fff087819 */ /* 0x000fc60000011484 */
[----:B------:R-:W2:Y:S04]  /*a850*/  LDL.64 R22, [R1+0x330] ;  /* 0x0003300001167983 */ /* 0x000ea80000100a00 */
[----:B------:R-:W2:Y:S04]  /*a860*/  LDL.64 R26, [R1+0x310] ;  /* 0x00031000011a7983 */ /* 0x000ea80000100a00 */
[----:B------:R-:W2:Y:S04]  /*a870*/  LDL.64 R28, [R1+0x3a0] ;  /* 0x0003a000011c7983 */ /* 0x000ea80000100a00 */
[----:B------:R-:W2:Y:S04]  /*a880*/  LDL.64 R32, [R1+0x3b8] ;  /* 0x0003b80001207983 */ /* 0x000ea80000100a00 */
[----:B------:R-:W2:Y:S01]  /*a890*/  LDL.64 R30, [R1+0x378] ;  /* 0x00037800011e7983 */ /* 0x000ea20000100a00 */
[----:B---3--:R-:W-:-:S02]  /*a8a0*/  IADD3 R68, P0, PT, R132, R4, RZ ;  /* 0x0000000484447210 */ /* 0x008fc40007f1e0ff */
[----:B----4-:R-:W-:-:S03]  /*a8b0*/  IADD3 R6, P1, PT, R132, R20, RZ ;  /* 0x0000001484067210 */ /* 0x010fc60007f3e0ff */
[----:B------:R-:W-:Y:S01]  /*a8c0*/  IMAD.X R69, R8, 0x1, R5, P0 ;  /* 0x0000000108457824 */ /* 0x000fe200000e0605 */
[----:B-----5:R-:W-:Y:S01]  /*a8d0*/  IADD3 R4, P0, PT, R132, R18, RZ ;  /* 0x0000001284047210 */ /* 0x020fe20007f1e0ff */
[----:B------:R-:W-:-:S03]  /*a8e0*/  IMAD.X R7, R8, 0x1, R21, P1 ;  /* 0x0000000108077824 */ /* 0x000fc600008e0615 */
[----:B------:R-:W3:Y:S01]  /*a8f0*/  LDG.E.U8 R68, desc[UR26][R68.64] ;  /* 0x0000001a44447981 */ /* 0x000ee2000c1e1100 */
[----:B0-2---:R-:W-:-:S03]  /*a900*/  IADD3 R72, P1, PT, R132, R16, RZ ;  /* 0x0000001084487210 */ /* 0x005fc60007f3e0ff */
[----:B------:R-:W2:Y:S01]  /*a910*/  LDL.64 R20, [R1+0x2f0] ;  /* 0x0002f00001147983 */ /* 0x000ea20000100a00 */
[C---:B------:R-:W-:Y:S02]  /*a920*/  IMAD.X R5, R8.reuse, 0x1, R19, P0 ;  /* 0x0000000108057824 */ /* 0x040fe400000e0613 */
[----:B------:R-:W-:Y:S01]  /*a930*/  IMAD.X R73, R8, 0x1, R17, P1 ;  /* 0x0000000108497824 */ /* 0x000fe200008e0611 */
[----:B------:R-:W4:Y:S01]  /*a940*/  LDL.64 R18, [R1+0x2d0] ;  /* 0x0002d00001127983 */ /* 0x000f220000100a00 */
[----:B------:R-:W-:-:S03]  /*a950*/  IADD3 R74, P1, PT, R132, R12, RZ ;  /* 0x0000000c844a7210 */ /* 0x000fc60007f3e0ff */
[----:B------:R0:W5:Y:S04]  /*a960*/  LDG.E.U8 R69, desc[UR26][R6.64] ;  /* 0x0000001a06457981 */ /* 0x000168000c1e1100 */
[----:B------:R-:W3:Y:S04]  /*a970*/  LDL.64 R16, [R1+0x2b0] ;  /* 0x0002b00001107983 */ /* 0x000ee80000100a00 */
[----:B------:R1:W5:Y:S01]  /*a980*/  LDG.E.U8 R71, desc[UR26][R4.64] ;  /* 0x0000001a04477981 */ /* 0x000362000c1e1100 */
[----:B0-----:R-:W-:Y:S01]  /*a990*/  IADD3 R6, P0, PT, R132, R14, RZ ;  /* 0x0000000e84067210 */ /* 0x001fe20007f1e0ff */
[----:B------:R-:W-:-:S02]  /*a9a0*/  IMAD.X R75, R8, 0x1, R13, P1 ;  /* 0x00000001084b7824 */ /* 0x000fc400008e060d */
[----:B------:R-:W5:Y:S02]  /*a9b0*/  LDG.E.U8 R72, desc[UR26][R72.64] ;  /* 0x0000001a48487981 */ /* 0x000f64000c1e1100 */
[----:B------:R-:W-:Y:S02]  /*a9c0*/  IMAD.X R7, R8, 0x1, R15, P0 ;  /* 0x0000000108077824 */ /* 0x000fe400000e060f */
[----:B------:R-:W5:Y:S04]  /*a9d0*/  LDL.64 R12, [R1+0x270] ;  /* 0x00027000010c7983 */ /* 0x000f680000100a00 */
[----:B------:R-:W5:Y:S01]  /*a9e0*/  LDL.64 R14, [R1+0x290] ;  /* 0x00029000010e7983 */ /* 0x000f620000100a00 */
[C---:B------:R-:W-:Y:S02]  /*a9f0*/  IADD3 R128, P1, PT, R132.reuse, R10, RZ ;  /* 0x0000000a84807210 */ /* 0x040fe40007f3e0ff */
[----:B-1----:R-:W-:Y:S01]  /*aa00*/  IADD3 R4, P0, PT, R132, R24, RZ ;  /* 0x0000001884047210 */ /* 0x002fe20007f1e0ff */
[----:B------:R0:W5:Y:S02]  /*aa10*/  LDG.E.U8 R73, desc[UR26][R6.64] ;  /* 0x0000001a06497981 */ /* 0x000164000c1e1100 */
[----:B------:R-:W-:-:S02]  /*aa20*/  IMAD.X R129, R8, 0x1, R11, P1 ;  /* 0x0000000108817824 */ /* 0x000fc400008e060b */
[----:B------:R-:W5:Y:S01]  /*aa30*/  LDL.64 R10, [R1+0x428] ;  /* 0x00042800010a7983 */ /* 0x000f620000100a00 */
[----:B------:R-:W-:-:S03]  /*aa40*/  IMAD.X R5, R8, 0x1, R25, P0 ;  /* 0x0000000108057824 */ /* 0x000fc600000e0619 */
[----:B------:R-:W5:Y:S01]  /*aa50*/  LDL.64 R24, [R1+0x250] ;  /* 0x0002500001187983 */ /* 0x000f620000100a00 */
[----:B0-----:R-:W-:-:S03]  /*aa60*/  IADD3 R6, P0, PT, R132, R22, RZ ;  /* 0x0000001684067210 */ /* 0x001fc60007f1e0ff */
[----:B------:R-:W5:Y:S01]  /*aa70*/  LDG.E.U8 R74, desc[UR26][R74.64] ;  /* 0x0000001a4a4a7981 */ /* 0x000f62000c1e1100 */
[----:B------:R-:W-:Y:S01]  /*aa80*/  IADD3 R130, P1, PT, R132, R26, RZ ;  /* 0x0000001a84827210 */ /* 0x000fe20007f3e0ff */
[C---:B------:R-:W-:Y:S02]  /*aa90*/  IMAD.X R7, R8.reuse, 0x1, R23, P0 ;  /* 0x0000000108077824 */ /* 0x040fe400000e0617 */
[----:B------:R-:W5:Y:S04]  /*aaa0*/  LDG.E.U8 R128, desc[UR26][R128.64] ;  /* 0x0000001a80807981 */ /* 0x000f68000c1e1100 */
[----:B------:R-:W5:Y:S04]  /*aab0*/  LDL.64 R22, [R1+0x408] ;  /* 0x0004080001167983 */ /* 0x000f680000100a00 */
[----:B------:R2:W5:Y:S01]  /*aac0*/  LDG.E.U8 R75, desc[UR26][R4.64] ;  /* 0x0000001a044b7981 */ /* 0x000562000c1e1100 */
[----:B------:R-:W-:-:S03]  /*aad0*/  IMAD.X R131, R8, 0x1, R27, P1 ;  /* 0x0000000108837824 */ /* 0x000fc600008e061b */
[----:B------:R4:W5:Y:S04]  /*aae0*/  LDG.E.U8 R129, desc[UR26][R6.64] ;  /* 0x0000001a06817981 */ /* 0x000968000c1e1100 */
[----:B------:R-:W5:Y:S04]  /*aaf0*/  LDL.64 R26, [R1+0x3e8] ;  /* 0x0003e800011a7983 */ /* 0x000f680000100a00 */
[----:B------:R-:W5:Y:S01]  /*ab00*/  LDG.E.U8 R130, desc[UR26][R130.64] ;  /* 0x0000001a82827981 */ /* 0x000f62000c1e1100 */
[C---:B--2---:R-:W-:Y:S02]  /*ab10*/  IADD3 R4, P0, PT, R132.reuse, R20, RZ ;  /* 0x0000001484047210 */ /* 0x044fe40007f1e0ff */
[----:B----4-:R-:W-:-:S03]  /*ab20*/  IADD3 R6, P1, PT, R132, R18, RZ ;  /* 0x0000001284067210 */ /* 0x010fc60007f3e0ff */
[C---:B------:R-:W-:Y:S02]  /*ab30*/  IMAD.X R5, R8.reuse, 0x1, R21, P0 ;  /* 0x0000000108057824 */ /* 0x040fe400000e0615 */
[----:B------:R-:W2:Y:S01]  /*ab40*/  LDL.64 R20, [R1+0x3c8] ;  /* 0x0003c80001147983 */ /* 0x000ea20000100a00 */
[----:B------:R-:W-:-:S03]  /*ab50*/  IMAD.X R7, R8, 0x1, R19, P1 ;  /* 0x0000000108077824 */ /* 0x000fc600008e0613 */
[----:B------:R0:W4:Y:S01]  /*ab60*/  LDG.E.U8 R131, desc[UR26][R4.64] ;  /* 0x0000001a04837981 */ /* 0x000122000c1e1100 */
[----:B---3--:R-:W-:-:S03]  /*ab70*/  IADD3 R138, P0, PT, R132, R16, RZ ;  /* 0x00000010848a7210 */ /* 0x008fc60007f1e0ff */
[----:B------:R-:W3:Y:S02]  /*ab80*/  LDL.64 R18, [R1+0x3a8] ;  /* 0x0003a80001127983 */ /* 0x000ee40000100a00 */
[----:B------:R-:W-:Y:S02]  /*ab90*/  IMAD.X R139, R8, 0x1, R17, P0 ;  /* 0x00000001088b7824 */ /* 0x000fe400000e0611 */
[----:B------:R-:W4:Y:S04]  /*aba0*/  LDL.64 R16, [R1+0x388] ;  /* 0x0003880001107983 */ /* 0x000f280000100a00 */
[----:B------:R1:W4:Y:S01]  /*abb0*/  LDG.E.U8 R137, desc[UR26][R6.64] ;  /* 0x0000001a06897981 */ /* 0x000322000c1e1100 */
[----:B-----5:R-:W-:-:S03]  /*abc0*/  IADD3 R140, P0, PT, R132, R12, RZ ;  /* 0x0000000c848c7210 */ /* 0x020fc60007f1e0ff */
[----:B------:R-:W5:Y:S01]  /*abd0*/  LDG.E.U8 R138, desc[UR26][R138.64] ;  /* 0x0000001a8a8a7981 */ /* 0x000f62000c1e1100 */
[----:B0-----:R-:W-:Y:S01]  /*abe0*/  IADD3 R4, P1, PT, R132, R14, RZ ;  /* 0x0000000e84047210 */ /* 0x001fe20007f3e0ff */
[C---:B------:R-:W-:Y:S02]  /*abf0*/  IMAD.X R141, R8.reuse, 0x1, R13, P0 ;  /* 0x00000001088d7824 */ /* 0x040fe400000e060d */
[----:B------:R-:W5:Y:S02]  /*ac00*/  LDL.64 R12, [R1+0x348] ;  /* 0x00034800010c7983 */ /* 0x000f640000100a00 */
[----:B------:R-:W-:Y:S02]  /*ac10*/  IMAD.X R5, R8, 0x1, R15, P1 ;  /* 0x0000000108057824 */ /* 0x000fe400008e060f */
[----:B------:R-:W5:Y:S01]  /*ac20*/  LDL.64 R14, [R1+0x368] ;  /* 0x00036800010e7983 */ /* 0x000f620000100a00 */
[----:B------:R-:W-:-:S03]  /*ac30*/  IADD3 R142, P0, PT, R132, R10, RZ ;  /* 0x0000000a848e7210 */ /* 0x000fc60007f1e0ff */
[----:B------:R0:W5:Y:S02]  /*ac40*/  LDG.E.U8 R139, desc[UR26][R4.64] ;  /* 0x0000001a048b7981 */ /* 0x000164000c1e1100 */
[----:B------:R-:W-:Y:S02]  /*ac50*/  IMAD.X R143, R8, 0x1, R11, P0 ;  /* 0x00000001088f7824 */ /* 0x000fe400000e060b */
[----:B------:R-:W5:Y:S01]  /*ac60*/  LDL.64 R10, [R1+0x308] ;  /* 0x00030800010a7983 */ /* 0x000f620000100a00 */
[----:B-1----:R-:W-:-:S03]  /*ac70*/  IADD3 R6, P1, PT, R132, R24, RZ ;  /* 0x0000001884067210 */ /* 0x002fc60007f3e0ff */
[----:B------:R-:W5:Y:S02]  /*ac80*/  LDG.E.U8 R140, desc[UR26][R140.64] ;  /* 0x0000001a8c8c7981 */ /* 0x000f64000c1e1100 */
[----:B------:R-:W-:Y:S02]  /*ac90*/  IMAD.X R7, R8, 0x1, R25, P1 ;  /* 0x0000000108077824 */ /* 0x000fe400008e0619 */
[----:B------:R-:W5:Y:S01]  /*aca0*/  LDL.64 R24, [R1+0x328] ;  /* 0x0003280001187983 */ /* 0x000f620000100a00 */
[----:B0-----:R-:W-:-:S03]  /*acb0*/  IADD3 R4, P1, PT, R132, R22, RZ ;  /* 0x0000001684047210 */ /* 0x001fc60007f3e0ff */
[----:B------:R-:W5:Y:S02]  /*acc0*/  LDG.E.U8 R142, desc[UR26][R142.64] ;  /* 0x0000001a8e8e7981 */ /* 0x000f64000c1e1100 */
[----:B------:R-:W-:Y:S02]  /*acd0*/  IMAD.X R5, R8, 0x1, R23, P1 ;  /* 0x0000000108057824 */ /* 0x000fe400008e0617 */
[----:B------:R2:W5:Y:S04]  /*ace0*/  LDG.E.U8 R141, desc[UR26][R6.64] ;  /* 0x0000001a068d7981 */ /* 0x000568000c1e1100 */
[----:B------:R-:W5:Y:S01]  /*acf0*/  LDL.64 R22, [R1+0x2e8] ;  /* 0x0002e80001167983 */ /* 0x000f620000100a00 */
[----:B------:R-:W-:-:S03]  /*ad00*/  IADD3 R144, P0, PT, R132, R26, RZ ;  /* 0x0000001a84907210 */ /* 0x000fc60007f1e0ff */
[----:B------:R4:W5:Y:S02]  /*ad10*/  LDG.E.U8 R143, desc[UR26][R4.64] ;  /* 0x0000001a048f7981 */ /* 0x000964000c1e1100 */
[----:B------:R-:W-:Y:S02]  /*ad20*/  IMAD.X R145, R8, 0x1, R27, P0 ;  /* 0x0000000108917824 */ /* 0x000fe400000e061b */
[----:B------:R-:W5:Y:S04]  /*ad30*/  LDL.64 R26, [R1+0x2c8] ;  /* 0x0002c800011a7983 */ /* 0x000f680000100a00 */
[----:B------:R-:W5:Y:S01]  /*ad40*/  LDG.E.U8 R144, desc[UR26][R144.64] ;  /* 0x0000001a90907981 */ /* 0x000f62000c1e1100 */
[----:B--2---:R-:W-:-:S05]  /*ad50*/  IADD3 R6, P1, PT, R132, R20, RZ ;  /* 0x0000001484067210 */ /* 0x004fca0007f3e0ff */
[----:B------:R-:W-:Y:S02]  /*ad60*/  IMAD.X R7, R8, 0x1, R21, P1 ;  /* 0x0000000108077824 */ /* 0x000fe400008e0615 */
[----:B------:R-:W2:Y:S01]  /*ad70*/  LDL.64 R20, [R1+0x2a8] ;  /* 0x0002a80001147983 */ /* 0x000ea20000100a00 */
[----:B---3--:R-:W-:-:S03]  /*ad80*/  IADD3 R146, P0, PT, R132, R18, RZ ;  /* 0x0000001284927210 */ /* 0x008fc60007f1e0ff */
[----:B------:R5:W3:Y:S01]  /*ad90*/  LDG.E.U8 R145, desc[UR26][R6.64] ;  /* 0x0000001a06917981 */ /* 0x000ae2000c1e1100 */
[----:B----4-:R-:W-:Y:S01]  /*ada0*/  IADD3 R4, P1, PT, R132, R16, RZ ;  /* 0x0000001084047210 */ /* 0x010fe20007f3e0ff */
[C---:B------:R-:W-:Y:S02]  /*adb0*/  IMAD.X R147, R8.reuse, 0x1, R19, P0 ;  /* 0x0000000108937824 */ /* 0x040fe400000e0613 */
[----:B------:R-:W4:Y:S02]  /*adc0*/  LDL.64 R18, [R1+0x288] ;  /* 0x0002880001127983 */ /* 0x000f240000100a00 */
[----:B------:R-:W-:Y:S02]  /*add0*/  IMAD.X R5, R8, 0x1, R17, P1 ;  /* 0x0000000108057824 */ /* 0x000fe400008e0611 */
[----:B------:R-:W3:Y:S04]  /*ade0*/  LDL.64 R16, [R1+0x268] ;  /* 0x0002680001107983 */ /* 0x000ee80000100a00 */
[----:B------:R-:W3:Y:S01]  /*adf0*/  LDG.E.U8 R146, desc[UR26][R146.64] ;  /* 0x0000001a92927981 */ /* 0x000ee2000c1e1100 */
[----:B-----5:R-:W-:-:S02]  /*ae00*/  IADD3 R6, P1, PT, R132, R12, RZ ;  /* 0x0000000c84067210 */ /* 0x020fc40007f3e0ff */
[----:B------:R-:W-:-:S03]  /*ae10*/  IADD3 R148, P0, PT, R132, R14, RZ ;  /* 0x0000000e84947210 */ /* 0x000fc60007f1e0ff */
[C---:B------:R-:W-:Y:S02]  /*ae20*/  IMAD.X R7, R8.reuse, 0x1, R13, P1 ;  /* 0x0000000108077824 */ /* 0x040fe400008e060d */
[----:B------:R-:W5:Y:S01]  /*ae30*/  LDL.64 R12, [R1+0x420] ;  /* 0x00042000010c7983 */ /* 0x000f620000100a00 */
[----:B------:R-:W-:-:S03]  /*ae40*/  IMAD.X R149, R8, 0x1, R15, P0 ;  /* 0x0000000108957824 */ /* 0x000fc600000e060f */
[----:B------:R-:W5:Y:S04]  /*ae50*/  LDL.64 R14, [R1+0x248] ;  /* 0x00024800010e7983 */ /* 0x000f680000100a00 */
[----:B------:R0:W5:Y:S04]  /*ae60*/  LDG.E.U8 R147, desc[UR26][R4.64] ;  /* 0x0000001a04937981 */ /* 0x000168000c1e1100 */
[----:B------:R-:W5:Y:S01]  /*ae70*/  LDG.E.U8 R148, desc[UR26][R148.64] ;  /* 0x0000001a94947981 */ /* 0x000f62000c1e1100 */
[C---:B0-----:R-:W-:Y:S02]  /*ae80*/  IADD3 R4, P1, PT, R132.reuse, R10, RZ ;  /* 0x0000000a84047210 */ /* 0x041fe40007f3e0ff */
[----:B------:R-:W-:Y:S01]  /*ae90*/  IADD3 R150, P0, PT, R132, R24, RZ ;  /* 0x0000001884967210 */ /* 0x000fe20007f1e0ff */
[----:B------:R0:W5:Y:S02]  /*aea0*/  LDG.E.U8 R149, desc[UR26][R6.64] ;  /* 0x0000001a06957981 */ /* 0x000164000c1e1100 */
[----:B------:R-:W-:-:S02]  /*aeb0*/  IMAD.X R5, R8, 0x1, R11, P1 ;  /* 0x0000000108057824 */ /* 0x000fc400008e060b */
[----:B------:R-:W5:Y:S01]  /*aec0*/  LDL.64 R10, [R1+0x3e0] ;  /* 0x0003e000010a7983 */ /* 0x000f620000100a00 */
[----:B------:R-:W-:Y:S01]  /*aed0*/  IMAD.X R151, R8, 0x1, R25, P0 ;  /* 0x0000000108977824 */ /* 0x000fe200000e0619 */
[C---:B------:R-:W-:Y:S02]  /*aee0*/  IADD3 R152, P0, PT, R132.reuse, R22, RZ ;  /* 0x0000001684987210 */ /* 0x040fe40007f1e0ff */
[----:B------:R-:W5:Y:S01]  /*aef0*/  LDL.64 R24, [R1+0x400] ;  /* 0x0004000001187983 */ /* 0x000f620000100a00 */
[----:B0-----:R-:W-:Y:S02]  /*af00*/  IADD3 R6, P1, PT, R132, R26, RZ ;  /* 0x0000001a84067210 */ /* 0x001fe40007f3e0ff */
[C---:B------:R-:W-:Y:S01]  /*af10*/  IMAD.X R153, R8.reuse, 0x1, R23, P0 ;  /* 0x0000000108997824 */ /* 0x040fe200000e0617 */
[----:B------:R-:W5:Y:S04]  /*af20*/  LDG.E.U8 R150, desc[UR26][R150.64] ;  /* 0x0000001a96967981 */ /* 0x000f68000c1e1100 */
[----:B------:R-:W5:Y:S01]  /*af30*/  LDL.64 R22, [R1+0x3c0] ;  /* 0x0003c00001167983 */ /* 0x000f620000100a00 */
[----:B------:R-:W-:-:S03]  /*af40*/  IMAD.X R7, R8, 0x1, R27, P1 ;  /* 0x0000000108077824 */ /* 0x000fc600008e061b */
[----:B------:R-:W5:Y:S04]  /*af50*/  LDG.E.U8 R152, desc[UR26][R152.64] ;  /* 0x0000001a98987981 */ /* 0x000f68000c1e1100 */
[----:B------:R4:W5:Y:S04]  /*af60*/  LDG.E.U8 R151, desc[UR26][R4.64] ;  /* 0x0000001a04977981 */ /* 0x000968000c1e1100 */
[----:B------:R-:W5:Y:S04]  /*af70*/  LDL.64 R26, [R1+0x2e0] ;  /* 0x0002e000011a7983 */ /* 0x000f680000100a00 */
[----:B------:R0:W5:Y:S01]  /*af80*/  LDG.E.U8 R153, desc[UR26][R6.64] ;  /* 0x0000001a06997981 */ /* 0x000162000c1e1100 */
[----:B--2---:R-:W-:-:S05]  /*af90*/  IADD3 R154, P0, PT, R132, R20, RZ ;  /* 0x00000014849a7210 */ /* 0x004fca0007f1e0ff */
[----:B------:R-:W-:Y:S02]  /*afa0*/  IMAD.X R155, R8, 0x1, R21, P0 ;  /* 0x00000001089b7824 */ /* 0x000fe400000e0615 */
[----:B------:R-:W2:Y:S01]  /*afb0*/  LDL.64 R20, [R1+0x380] ;  /* 0x0003800001147983 */ /* 0x000ea20000100a00 */
[----:B----4-:R-:W-:-:S03]  /*afc0*/  IADD3 R4, P1, PT, R132, R18, RZ ;  /* 0x0000001284047210 */ /* 0x010fc60007f3e0ff */
[----:B------:R-:W4:Y:S01]  /*afd0*/  LDG.E.U8 R154, desc[UR26][R154.64] ;  /* 0x0000001a9a9a7981 */ /* 0x000f22000c1e1100 */
[----:B---3--:R-:W-:Y:S01]  /*afe0*/  IADD3 R156, P0, PT, R132, R16, RZ ;  /* 0x00000010849c7210 */ /* 0x008fe20007f1e0ff */
[C---:B------:R-:W-:Y:S02]  /*aff0*/  IMAD.X R5, R8.reuse, 0x1, R19, P1 ;  /* 0x0000000108057824 */ /* 0x040fe400008e0613 */
        /* <DEDUP_REMOVED lines=10> */
[----:B------:R-:W5:Y:S04]  /*b0a0*/  LDL.64 R14, [R1+0x320] ;  /* 0x00032000010e7983 */ /* 0x000f680000100a00 */
[----:B------:R0:W5:Y:S04]  /*b0b0*/  LDG.E.U8 R157, desc[UR26][R6.64] ;  /* 0x0000001a069d7981 */ /* 0x000168000c1e1100 */
[----:B------:R-:W5:Y:S01]  /*b0c0*/  LDG.E.U8 R158, desc[UR26][R158.64] ;  /* 0x0000001a9e9e7981 */ /* 0x000f62000c1e1100 */
[----:B------:R-:W-:-:S05]  /*b0d0*/  IADD3 R160, P0, PT, R132, R10, RZ ;  /* 0x0000000a84a07210 */ /* 0x000fca0007f1e0ff */
[----:B------:R-:W-:Y:S02]  /*b0e0*/  IMAD.X R161, R8, 0x1, R11, P0 ;  /* 0x0000000108a17824 */ /* 0x000fe400000e060b */
[----:B------:R-:W5:Y:S01]  /*b0f0*/  LDL.64 R10, [R1+0x2a0] ;  /* 0x0002a000010a7983 */ /* 0x000f620000100a00 */
[C---:B-1----:R-:W-:Y:S02]  /*b100*/  IADD3 R4, P1, PT, R132.reuse, R24, RZ ;  /* 0x0000001884047210 */ /* 0x042fe40007f3e0ff */
[----:B------:R-:W-:Y:S01]  /*b110*/  IADD3 R162, P0, PT, R132, R28, RZ ;  /* 0x0000001c84a27210 */ /* 0x000fe20007f1e0ff */
[----:B------:R-:W5:Y:S02]  /*b120*/  LDG.E.U8 R160, desc[UR26][R160.64] ;  /* 0x0000001aa0a07981 */ /* 0x000f64000c1e1100 */
[----:B------:R-:W-:Y:S01]  /*b130*/  IMAD.X R5, R8, 0x1, R25, P1 ;  /* 0x0000000108057824 */ /* 0x000fe200008e0619 */
[----:B0-----:R-:W-:Y:S01]  /*b140*/  IADD3 R6, P1, PT, R132, R22, RZ ;  /* 0x0000001684067210 */ /* 0x001fe20007f3e0ff */
[----:B------:R-:W5:Y:S04]  /*b150*/  LDL.64 R24, [R1+0x2c0] ;  /* 0x0002c00001187983 */ /* 0x000f680000100a00 */
[----:B------:R2:W5:Y:S01]  /*b160*/  LDG.E.U8 R159, desc[UR26][R4.64] ;  /* 0x0000001a049f7981 */ /* 0x000562000c1e1100 */
[----:B------:R-:W-:-:S02]  /*b170*/  IMAD.X R7, R8, 0x1, R23, P1 ;  /* 0x0000000108077824 */ /* 0x000fc400008e0617 */
[----:B------:R-:W-:Y:S01]  /*b180*/  IMAD.X R163, R8, 0x1, R29, P0 ;  /* 0x0000000108a37824 */ /* 0x000fe200000e061d */
[----:B------:R-:W5:Y:S04]  /*b190*/  LDL.64 R22, [R1+0x280] ;  /* 0x0002800001167983 */ /* 0x000f680000100a00 */
[----:B------:R4:W5:Y:S04]  /*b1a0*/  LDG.E.U8 R161, desc[UR26][R6.64] ;  /* 0x0000001a06a17981 */ /* 0x000968000c1e1100 */
[----:B------:R-:W5:Y:S04]  /*b1b0*/  LDG.E.U8 R162, desc[UR26][R162.64] ;  /* 0x0000001aa2a27981 */ /* 0x000f68000c1e1100 */
[----:B------:R-:W5:Y:S01]  /*b1c0*/  LDL.64 R28, [R1+0x358] ;  /* 0x00035800011c7983 */ /* 0x000f620000100a00 */
        /* <DEDUP_REMOVED lines=16> */
[----:B------:R-:W5:Y:S01]  /*b2d0*/  LDL.64 R14, [R1+0x3f8] ;  /* 0x0003f800010e7983 */ /* 0x000f620000100a00 */
[----:B------:R-:W-:-:S03]  /*b2e0*/  IADD3 R168, P0, PT, R132, R26, RZ ;  /* 0x0000001a84a87210 */ /* 0x000fc60007f1e0ff */
[----:B------:R0:W5:Y:S02]  /*b2f0*/  LDG.E.U8 R165, desc[UR26][R6.64] ;  /* 0x0000001a06a57981 */ /* 0x000164000c1e1100 */
[----:B------:R-:W-:Y:S02]  /*b300*/  IMAD.X R169, R8, 0x1, R27, P0 ;  /* 0x0000000108a97824 */ /* 0x000fe400000e061b */
[----:B------:R-:W5:Y:S04]  /*b310*/  LDG.E.U8 R166, desc[UR26][R166.64] ;  /* 0x0000001aa6a67981 */ /* 0x000f68000c1e1100 */
[----:B------:R-:W5:Y:S01]  /*b320*/  LDL.64 R26, [R1+0x338] ;  /* 0x00033800011a7983 */ /* 0x000f620000100a00 */
[----:B------:R-:W-:-:S03]  /*b330*/  IADD3 R170, P0, PT, R132, R10, RZ ;  /* 0x0000000a84aa7210 */ /* 0x000fc60007f1e0ff */
[----:B------:R-:W5:Y:S02]  /*b340*/  LDG.E.U8 R168, desc[UR26][R168.64] ;  /* 0x0000001aa8a87981 */ /* 0x000f64000c1e1100 */
[----:B------:R-:W-:Y:S02]  /*b350*/  IMAD.X R171, R8, 0x1, R11, P0 ;  /* 0x0000000108ab7824 */ /* 0x000fe400000e060b */
[----:B------:R1:W5:Y:S04]  /*b360*/  LDG.E.U8 R167, desc[UR26][R4.64] ;  /* 0x0000001a04a77981 */ /* 0x000368000c1e1100 */
[----:B------:R-:W5:Y:S01]  /*b370*/  LDL.64 R10, [R1+0x398] ;  /* 0x00039800010a7983 */ /* 0x000f620000100a00 */
[----:B0-----:R-:W-:-:S03]  /*b380*/  IADD3 R6, P1, PT, R132, R24, RZ ;  /* 0x0000001884067210 */ /* 0x001fc60007f3e0ff */
[----:B------:R-:W5:Y:S02]  /*b390*/  LDG.E.U8 R170, desc[UR26][R170.64] ;  /* 0x0000001aaaaa7981 */ /* 0x000f64000c1e1100 */
[----:B------:R-:W-:Y:S01]  /*b3a0*/  IMAD.X R7, R8, 0x1, R25, P1 ;  /* 0x0000000108077824 */ /* 0x000fe200008e0619 */
[----:B-1----:R-:W-:Y:S01]  /*b3b0*/  IADD3 R4, P1, PT, R132, R22, RZ ;  /* 0x0000001684047210 */ /* 0x002fe20007f3e0ff */
[----:B------:R-:W5:Y:S04]  /*b3c0*/  LDL.64 R24, [R1+0x318] ;  /* 0x0003180001187983 */ /* 0x000f680000100a00 */
[----:B------:R4:W5:Y:S01]  /*b3d0*/  LDG.E.U8 R169, desc[UR26][R6.64] ;  /* 0x0000001a06a97981 */ /* 0x000962000c1e1100 */
[----:B------:R-:W-:-:S03]  /*b3e0*/  IMAD.X R5, R8, 0x1, R23, P1 ;  /* 0x0000000108057824 */ /* 0x000fc600008e0617 */
        /* <DEDUP_REMOVED lines=23> */
[----:B------:R-:W5:Y:S04]  /*b560*/  LDG.E.U8 R176, desc[UR26][R176.64] ;  /* 0x0000001ab0b07981 */ /* 0x000f68000c1e1100 */
[----:B------:R-:W5:Y:S01]  /*b570*/  LDL.64 R10, [R1+0x238] ;  /* 0x00023800010a7983 */ /* 0x000f620000100a00 */
[C---:B-1----:R-:W-:Y:S02]  /*b580*/  IADD3 R6, P1, PT, R132.reuse, R32, RZ ;  /* 0x0000002084067210 */ /* 0x042fe40007f3e0ff */
[----:B------:R-:W-:Y:S01]  /*b590*/  IADD3 R180, P0, PT, R132, R28, RZ ;  /* 0x0000001c84b47210 */ /* 0x000fe20007f1e0ff */
[----:B------:R-:W5:Y:S02]  /*b5a0*/  LDG.E.U8 R178, desc[UR26][R178.64] ;  /* 0x0000001ab2b27981 */ /* 0x000f64000c1e1100 */
[----:B------:R-:W-:Y:S01]  /*b5b0*/  IMAD.X R7, R8, 0x1, R33, P1 ;  /* 0x0000000108077824 */ /* 0x000fe200008e0621 */
[----:B0-----:R-:W-:-:S04]  /*b5c0*/  IADD3 R4, P1, PT, R132, R30, RZ ;  /* 0x0000001e84047210 */ /* 0x001fc80007f3e0ff */
[----:B------:R0:W5:Y:S01]  /*b5d0*/  LDG.E.U8 R177, desc[UR26][R6.64] ;  /* 0x0000001a06b17981 */ /* 0x000162000c1e1100 */
[C---:B------:R-:W-:Y:S02]  /*b5e0*/  IMAD.X R5, R8.reuse, 0x1, R31, P1 ;  /* 0x0000000108057824 */ /* 0x040fe400008e061f */
[----:B------:R-:W-:Y:S01]  /*b5f0*/  IMAD.X R181, R8, 0x1, R29, P0 ;  /* 0x0000000108b57824 */ /* 0x000fe200000e061d */
[C---:B------:R-:W-:Y:S02]  /*b600*/  IADD3 R182, P0, PT, R132.reuse, R24, RZ ;  /* 0x0000001884b67210 */ /* 0x040fe40007f1e0ff */
[----:B------:R1:W5:Y:S01]  /*b610*/  LDG.E.U8 R179, desc[UR26][R4.64] ;  /* 0x0000001a04b37981 */ /* 0x000362000c1e1100 */
[----:B0-----:R-:W-:Y:S02]  /*b620*/  IADD3 R6, P1, PT, R132, R26, RZ ;  /* 0x0000001a84067210 */ /* 0x001fe40007f3e0ff */
[C---:B------:R-:W-:Y:S01]  /*b630*/  IMAD.X R183, R8.reuse, 0x1, R25, P0 ;  /* 0x0000000108b77824 */ /* 0x040fe200000e0619 */
[----:B------:R-:W5:Y:S02]  /*b640*/  LDG.E.U8 R180, desc[UR26][R180.64] ;  /* 0x0000001ab4b47981 */ /* 0x000f64000c1e1100 */
[----:B------:R-:W-:Y:S01]  /*b650*/  IMAD.X R7, R8, 0x1, R27, P1 ;  /* 0x0000000108077824 */ /* 0x000fe200008e061b */
[----:B-1----:R-:W-:Y:S01]  /*b660*/  IADD3 R4, P1, PT, R132, R22, RZ ;  /* 0x0000001684047210 */ /* 0x002fe20007f3e0ff */
[----:B------:R-:W5:Y:S04]  /*b670*/  LDG.E.U8 R182, desc[UR26][R182.64] ;  /* 0x0000001ab6b67981 */ /* 0x000f68000c1e1100 */
[----:B------:R-:W-:Y:S01]  /*b680*/  IMAD.X R5, R8, 0x1, R23, P1 ;  /* 0x0000000108057824 */ /* 0x000fe200008e0617 */
[----:B------:R3:W5:Y:S04]  /*b690*/  LDG.E.U8 R181, desc[UR26][R6.64] ;  /* 0x0000001a06b57981 */ /* 0x000768000c1e1100 */
[----:B------:R0:W5:Y:S01]  /*b6a0*/  LDG.E.U8 R183, desc[UR26][R4.64] ;  /* 0x0000001a04b77981 */ /* 0x000162000c1e1100 */
[----:B------:R-:W1:Y:S01]  /*b6b0*/  S2R R190, SR_TID.X ;  /* 0x0000000000be7919 */ /* 0x000e620000002100 */
[----:B--2---:R-:W-:-:S05]  /*b6c0*/  IADD3 R184, P0, PT, R132, R20, RZ ;  /* 0x0000001484b87210 */ /* 0x004fca0007f1e0ff */
[----:B------:R-:W-:Y:S01]  /*b6d0*/  IMAD.X R185, R8, 0x1, R21, P0 ;  /* 0x0000000108b97824 */ /* 0x000fe200000e0615 */
[----:B---3--:R-:W-:-:S04]  /*b6e0*/  IADD3 R6, P1, PT, R132, R18, RZ ;  /* 0x0000001284067210 */ /* 0x008fc80007f3e0ff */
[----:B------:R-:W2:Y:S01]  /*b6f0*/  LDG.E.U8 R184, desc[UR26][R184.64] ;  /* 0x0000001ab8b87981 */ /* 0x000ea2000c1e1100 */
[----:B----4-:R-:W-:Y:S01]  /*b700*/  IADD3 R186, P0, PT, R132, R16, RZ ;  /* 0x0000001084ba7210 */ /* 0x010fe20007f1e0ff */
[----:B------:R-:W-:-:S04]  /*b710*/  IMAD.X R7, R8, 0x1, R19, P1 ;  /* 0x0000000108077824 */ /* 0x000fc800008e0613 */
[----:B------:R-:W-:Y:S01]  /*b720*/  IMAD.X R187, R8, 0x1, R17, P0 ;  /* 0x0000000108bb7824 */ /* 0x000fe200000e0611 */
[----:B------:R-:W3:Y:S01]  /*b730*/  LDG.E.U8 R185, desc[UR26][R6.64] ;  /* 0x0000001a06b97981 */ /* 0x000ee2000c1e1100 */
[----:B-----5:R-:W-:-:S03]  /*b740*/  IADD3 R188, P1, PT, R132, R12, RZ ;  /* 0x0000000c84bc7210 */ /* 0x020fc60007f3e0ff */
[----:B------:R-:W4:Y:S01]  /*b750*/  LDG.E.U8 R186, desc[UR26][R186.64] ;  /* 0x0000001ababa7981 */ /* 0x000f22000c1e1100 */
[----:B0-----:R-:W-:Y:S01]  /*b760*/  IADD3 R4, P2, PT, R132, R14, RZ ;  /* 0x0000000e84047210 */ /* 0x001fe20007f5e0ff */
[----:B------:R-:W-:-:S04]  /*b770*/  IMAD.X R189, R8, 0x1, R13, P1 ;  /* 0x0000000108bd7824 */ /* 0x000fc800008e060d */
[----:B------:R-:W-:Y:S01]  /*b780*/  IMAD.X R5, R8, 0x1, R15, P2 ;  /* 0x0000000108057824 */ /* 0x000fe200010e060f */
[----:B------:R-:W5:Y:S04]  /*b790*/  LDG.E.U8 R188, desc[UR26][R188.64] ;  /* 0x0000001abcbc7981 */ /* 0x000f68000c1e1100 */
[----:B------:R0:W2:Y:S02]  /*b7a0*/  LDG.E.U8 R187, desc[UR26][R4.64] ;  /* 0x0000001a04bb7981 */ /* 0x0000a4000c1e1100 */
[----:B0-----:R-:W-:-:S05]  /*b7b0*/  IADD3 R4, P0, PT, R132, R10, RZ ;  /* 0x0000000a84047210 */ /* 0x001fca0007f1e0ff */
[----:B------:R-:W-:-:S05]  /*b7c0*/  IMAD.X R5, R8, 0x1, R11, P0 ;  /* 0x0000000108057824 */ /* 0x000fca00000e060b */
[----:B------:R0:W2:Y:S01]  /*b7d0*/  LDG.E.U8 R70, desc[UR26][R4.64] ;  /* 0x0000001a04467981 */ /* 0x0000a2000c1e1100 */
[C---:B------:R-:W-:Y:S02]  /*b7e0*/  IADD3 R61, P1, PT, R0.reuse, 0x84, RZ ;  /* 0x00000084003d7810 */ /* 0x040fe40007f3e0ff */
[----:B------:R-:W-:-:S03]  /*b7f0*/  IADD3 R62, P0, PT, R0, 0x83, RZ ;  /* 0x00000083003e7810 */ /* 0x000fc60007f1e0ff */
[--C-:B------:R-:W-:Y:S01]  /*b800*/  IMAD.X R54, RZ, RZ, R2.reuse, P1 ;  /* 0x000000ffff367224 */ /* 0x100fe200008e0602 */
[C---:B------:R-:W-:Y:S01]  /*b810*/  IADD3 R53, P1, PT, R0.reuse, 0x88, RZ ;  /* 0x0000008800357810 */ /* 0x040fe20007f3e0ff */
[----:B------:R-:W-:Y:S01]  /*b820*/  IMAD.X R56, RZ, RZ, R2, P0 ;  /* 0x000000ffff387224 */ /* 0x000fe200000e0602 */
        /* <DEDUP_REMOVED lines=22> */
[C---:B0-----:R-:W-:Y:S01]  /*b990*/  IADD3 R5, P1, PT, R0.reuse, 0xa0, RZ ;  /* 0x000000a000057810 */ /* 0x041fe20007f3e0ff */
        /* <DEDUP_REMOVED lines=20> */
[--C-:B------:R-:W-:Y:S01]  /*bae0*/  IMAD.X R95, RZ, RZ, R2.reuse, P0 ;  /* 0x000000ffff5f7224 */ /* 0x100fe200000e0602 */
[----:B------:R-:W-:Y:S02]  /*baf0*/  IADD3 R94, P0, PT, R0, 0xb3, RZ ;  /* 0x000000b3005e7810 */ /* 0x000fe40007f1e0ff */
[----:B-1----:R-:W-:Y:S01]  /*bb00*/  LOP3.LUT R191, R190, 0x7f, RZ, 0xc0, !PT ;  /* 0x0000007fbebf7812 */ /* 0x002fe200078ec0ff */
[--C-:B------:R-:W-:Y:S01]  /*bb10*/  IMAD.X R85, RZ, RZ, R2.reuse, P1 ;  /* 0x000000ffff557224 */ /* 0x100fe200008e0602 */
[C---:B------:R-:W-:Y:S01]  /*bb20*/  IADD3 R84, P1, PT, R0.reuse, 0xb8, RZ ;  /* 0x000000b800547810 */ /* 0x040fe20007f3e0ff */
[--C-:B------:R-:W-:Y:S01]  /*bb30*/  IMAD.X R87, RZ, RZ, R2.reuse, P0 ;  /* 0x000000ffff577224 */ /* 0x100fe200000e0602 */
[C---:B------:R-:W-:Y:S02]  /*bb40*/  IADD3 R64, P4, PT, R0.reuse, 0x81, RZ ;  /* 0x0000008100407810 */ /* 0x040fe40007f9e0ff */
[C---:B------:R-:W-:Y:S01]  /*bb50*/  IADD3 R86, P0, PT, R0.reuse, 0xb7, RZ ;  /* 0x000000b700567810 */ /* 0x040fe20007f1e0ff */
[----:B------:R-:W-:Y:S01]  /*bb60*/  STS.U8 [R191+UR13+0x8000], R68 ;  /* 0x00800044bf007988 */ /* 0x000fe2000800000d */
[C---:B------:R-:W-:Y:S01]  /*bb70*/  IADD3 R63, P3, PT, R0.reuse, 0x82, RZ ;  /* 0x00000082003f7810 */ /* 0x040fe20007f7e0ff */
[--C-:B------:R-:W-:Y:S01]  /*bb80*/  IMAD.X R78, RZ, RZ, R2.reuse, P1 ;  /* 0x000000ffff4e7224 */ /* 0x100fe200008e0602 */
[C---:B------:R-:W-:Y:S01]  /*bb90*/  IADD3 R189, P1, PT, R0.reuse, 0xbb, RZ ;  /* 0x000000bb00bd7810 */ /* 0x040fe20007f3e0ff */
[----:B------:R-:W-:Y:S01]  /*bba0*/  STS.U8 [R191+UR13+0x8200], R69 ;  /* 0x00820045bf007988 */ /* 0x000fe2000800000d */
[--C-:B------:R-:W-:Y:S01]  /*bbb0*/  IMAD.X R60, RZ, RZ, R2.reuse, P4 ;  /* 0x000000ffff3c7224 */ /* 0x100fe200020e0602 */
[C---:B------:R-:W-:Y:S01]  /*bbc0*/  IADD3 R59, P4, PT, R0.reuse, 0x85, RZ ;  /* 0x00000085003b7810 */ /* 0x040fe20007f9e0ff */
[--C-:B------:R-:W-:Y:S01]  /*bbd0*/  IMAD.X R79, RZ, RZ, R2.reuse, P0 ;  /* 0x000000ffff4f7224 */ /* 0x100fe200000e0602 */
[----:B------:R-:W-:Y:S01]  /*bbe0*/  STS.U8 [R191+UR13+0x8400], R71 ;  /* 0x00840047bf007988 */ /* 0x000fe2000800000d */
[----:B------:R-:W-:Y:S01]  /*bbf0*/  IADD3 R76, P0, PT, R0, 0xbc, RZ ;  /* 0x000000bc004c7810 */ /* 0x000fe20007f1e0ff */
[----:B------:R-:W-:-:S02]  /*bc00*/  IMAD.X R58, RZ, RZ, R2, P3 ;  /* 0x000000ffff3a7224 */ /* 0x000fc400018e0602 */
[----:B------:R-:W-:Y:S01]  /*bc10*/  STS.U8 [R191+UR13+0x8600], R72 ;  /* 0x00860048bf007988 */ /* 0x000fe2000800000d */
[----:B------:R-:W-:-:S03]  /*bc20*/  IADD3 R57, P3, PT, R0, 0x86, RZ ;  /* 0x0000008600397810 */ /* 0x000fc60007f7e0ff */
[----:B------:R-:W-:Y:S04]  /*bc30*/  STS.U8 [R191+UR13+0x8800], R73 ;  /* 0x00880049bf007988 */ /* 0x000fe8000800000d */
[----:B------:R0:W-:Y:S01]  /*bc40*/  STS.U8 [R191+UR13+0x8a00], R74 ;  /* 0x008a004abf007988 */ /* 0x0001e2000800000d */
[----:B------:R-:W-:-:S03]  /*bc50*/  IMAD.X R52, RZ, RZ, R2, P4 ;  /* 0x000000ffff347224 */ /* 0x000fc600020e0602 */
[----:B------:R1:W-:Y:S01]  /*bc60*/  STS.U8 [R191+UR13+0x8c00], R75 ;  /* 0x008c004bbf007988 */ /* 0x0003e2000800000d */
[C---:B------:R-:W-:Y:S01]  /*bc70*/  IADD3 R51, P4, PT, R0.reuse, 0x89, RZ ;  /* 0x0000008900337810 */ /* 0x040fe20007f9e0ff */
[--C-:B------:R-:W-:Y:S01]  /*bc80*/  IMAD.X R50, RZ, RZ, R2.reuse, P3 ;  /* 0x000000ffff327224 */ /* 0x100fe200018e0602 */
[C---:B------:R-:W-:Y:S01]  /*bc90*/  IADD3 R4, P2, PT, R0.reuse, 0xbe, RZ ;  /* 0x000000be00047810 */ /* 0x040fe20007f5e0ff */
[--C-:B0-----:R-:W-:Y:S01]  /*bca0*/  IMAD.X R74, RZ, RZ, R2.reuse, P0 ;  /* 0x000000ffff4a7224 */ /* 0x101fe200000e0602 */
[C---:B------:R-:W-:Y:S01]  /*bcb0*/  IADD3 R73, P0, PT, R0.reuse, 0xbf, RZ ;  /* 0x000000bf00497810 */ /* 0x040fe20007f1e0ff */
[--C-:B-1----:R-:W-:Y:S01]  /*bcc0*/  IMAD.X R75, RZ, RZ, R2.reuse, P1 ;  /* 0x000000ffff4b7224 */ /* 0x102fe200008e0602 */
[C---:B------:R-:W-:Y:S02]  /*bcd0*/  IADD3 R68, P1, PT, R0.reuse, 0xbd, RZ ;  /* 0x000000bd00447810 */ /* 0x040fe40007f3e0ff */
[----:B------:R-:W-:Y:S01]  /*bce0*/  IADD3 R49, P3, PT, R0, 0x8a, RZ ;  /* 0x0000008a00317810 */ /* 0x000fe20007f7e0ff */
[----:B------:R-:W-:-:S02]  /*bcf0*/  IMAD.X R44, RZ, RZ, R2, P4 ;  /* 0x000000ffff2c7224 */ /* 0x000fc400020e0602 */
[--C-:B------:R-:W-:Y:S01]  /*bd00*/  IMAD.X R72, RZ, RZ, R2.reuse, P1 ;  /* 0x000000ffff487224 */ /* 0x100fe200008e0602 */
[----:B------:R0:W-:Y:S01]  /*bd10*/  STL [R1+0xc], R73 ;  /* 0x00000c4901007387 */ /* 0x0001e20000100800 */
[C---:B------:R-:W-:Y:S01]  /*bd20*/  IADD3 R43, P4, PT, R0.reuse, 0x8d, RZ ;  /* 0x0000008d002b7810 */ /* 0x040fe20007f9e0ff */
[--C-:B------:R-:W-:Y:S02]  /*bd30*/  IMAD.X R42, RZ, RZ, R2.reuse, P3 ;  /* 0x000000ffff2a7224 */ /* 0x100fe400018e0602 */
[----:B------:R1:W-:Y:S01]  /*bd40*/  STS.U8 [R191+UR13+0x8e00], R128 ;  /* 0x008e0080bf007988 */ /* 0x0003e2000800000d */
[C---:B------:R-:W-:Y:S02]  /*bd50*/  IADD3 R41, P3, PT, R0.reuse, 0x8e, RZ ;  /* 0x0000008e00297810 */ /* 0x040fe40007f7e0ff */
[----:B------:R-:W-:Y:S01]  /*bd60*/  IADD3 R69, P1, PT, R0, 0xc0, RZ ;  /* 0x000000c000457810 */ /* 0x000fe20007f3e0ff */
[----:B------:R1:W-:Y:S01]  /*bd70*/  STS.U8 [R191+UR13+0x9000], R129 ;  /* 0x00900081bf007988 */ /* 0x0003e2000800000d */
[----:B0-----:R-:W-:-:S03]  /*bd80*/  IMAD.X R73, RZ, RZ, R2, P2 ;  /* 0x000000ffff497224 */ /* 0x001fc600010e0602 */
[----:B------:R0:W-:Y:S01]  /*bd90*/  STL [R1+0x10], R72 ;  /* 0x0000104801007387 */ /* 0x0001e20000100800 */
[C---:B-1----:R-:W-:Y:S01]  /*bda0*/  IADD3 R128, P2, PT, R0.reuse, 0xc1, RZ ;  /* 0x000000c100807810 */ /* 0x042fe20007f5e0ff */
[--C-:B------:R-:W-:Y:S02]  /*bdb0*/  IMAD.X R36, RZ, RZ, R2.reuse, P4 ;  /* 0x000000ffff247224 */ /* 0x100fe400020e0602 */
[--C-:B------:R-:W-:Y:S01]  /*bdc0*/  IMAD.X R129, RZ, RZ, R2.reuse, P0 ;  /* 0x000000ffff817224 */ /* 0x100fe200000e0602 */
[C---:B------:R-:W-:Y:S02]  /*bdd0*/  IADD3 R35, P4, PT, R0.reuse, 0x91, RZ ;  /* 0x0000009100237810 */ /* 0x040fe40007f9e0ff */
[C---:B0-----:R-:W-:Y:S01]  /*bde0*/  IADD3 R72, P0, PT, R0.reuse, 0xc2, RZ ;  /* 0x000000c200487810 */ /* 0x041fe20007f1e0ff */
[----:B------:R0:W-:Y:S01]  /*bdf0*/  STL [R1+0x20], R128 ;  /* 0x0000208001007387 */ /* 0x0001e20000100800 */
[----:B------:R-:W-:Y:S01]  /*be00*/  IMAD.X R34, RZ, RZ, R2, P3 ;  /* 0x000000ffff227224 */ /* 0x000fe200018e0602 */
[----:B------:R-:W-:-:S02]  /*be10*/  IADD3 R33, P3, PT, R0, 0x92, RZ ;  /* 0x0000009200217810 */ /* 0x000fc40007f7e0ff */
[----:B------:R1:W-:Y:S01]  /*be20*/  STL [R1+0x14], R129 ;  /* 0x0000148101007387 */ /* 0x0003e20000100800 */
[----:B------:R-:W-:-:S03]  /*be30*/  IMAD.X R28, RZ, RZ, R2, P4 ;  /* 0x000000ffff1c7224 */ /* 0x000fc600020e0602 */
[----:B------:R1:W-:Y:S01]  /*be40*/  STL [R1+0x4], R72 ;  /* 0x0000044801007387 */ /* 0x0003e20000100800 */
[----:B0-----:R-:W-:Y:S01]  /*be50*/  IMAD.X R128, RZ, RZ, R2, P1 ;  /* 0x000000ffff807224 */ /* 0x001fe200008e0602 */
[----:B-1----:R-:W-:-:S04]  /*be60*/  IADD3 R129, P1, PT, R0, 0xc3, RZ ;  /* 0x000000c300817810 */ /* 0x002fc80007f3e0ff */
[----:B------:R0:W-:Y:S01]  /*be70*/  STL [R1+0x8], R128 ;  /* 0x0000088001007387 */ /* 0x0001e20000100800 */
[--C-:B------:R-:W-:Y:S01]  /*be80*/  IMAD.X R72, RZ, RZ, R2.reuse, P2 ;  /* 0x000000ffff487224 */ /* 0x100fe200010e0602 */
[C---:B------:R-:W-:Y:S01]  /*be90*/  IADD3 R27, P4, PT, R0.reuse, 0x95, RZ ;  /* 0x00000095001b7810 */ /* 0x040fe20007f9e0ff */
[--C-:B------:R-:W-:Y:S01]  /*bea0*/  IMAD.X R26, RZ, RZ, R2.reuse, P3 ;  /* 0x000000ffff1a7224 */ /* 0x100fe200018e0602 */
[----:B------:R1:W-:Y:S01]  /*beb0*/  STL [R1+0x30], R129 ;  /* 0x0000308101007387 */ /* 0x0003e20000100800 */
[C---:B------:R-:W-:Y:S02]  /*bec0*/  IADD3 R25, P3, PT, R0.reuse, 0x96, RZ ;  /* 0x0000009600197810 */ /* 0x040fe40007f7e0ff */
[----:B0-----:R-:W-:Y:S01]  /*bed0*/  IADD3 R128, P2, PT, R0, 0xc4, RZ ;  /* 0x000000c400807810 */ /* 0x001fe20007f5e0ff */
[----:B------:R0:W-:Y:S01]  /*bee0*/  STL [R1+0x2c], R72 ;  /* 0x00002c4801007387 */ /* 0x0001e20000100800 */
[----:B------:R-:W-:Y:S01]  /*bef0*/  LOP3.LUT R190, R190, 0x7f, RZ, 0xc0, !PT ;  /* 0x0000007fbebe7812 */ /* 0x000fe200078ec0ff */
[----:B------:R-:W-:-:S02]  /*bf00*/  IMAD.X R20, RZ, RZ, R2, P4 ;  /* 0x000000ffff147224 */ /* 0x000fc400020e0602 */
[--C-:B-1----:R-:W-:Y:S01]  /*bf10*/  IMAD.X R129, RZ, RZ, R2.reuse, P0 ;  /* 0x000000ffff817224 */ /* 0x102fe200000e0602 */
[----:B------:R-:W-:Y:S01]  /*bf20*/  STS.U8 [R191+UR13+0x9200], R130 ;  /* 0x00920082bf007988 */ /* 0x000fe2000800000d */
[C---:B------:R-:W-:Y:S02]  /*bf30*/  IADD3 R19, P4, PT, R0.reuse, 0x99, RZ ;  /* 0x0000009900137810 */ /* 0x040fe40007f9e0ff */
[----:B0-----:R-:W-:Y:S01]  /*bf40*/  IADD3 R72, P0, PT, R0, 0xc5, RZ ;  /* 0x000000c500487810 */ /* 0x001fe20007f1e0ff */
[----:B------:R-:W-:Y:S01]  /*bf50*/  STS.U8 [R191+UR13+0x9400], R131 ;  /* 0x00940083bf007988 */ /* 0x000fe2000800000d */
[----:B------:R-:W-:Y:S01]  /*bf60*/  IMAD.X R18, RZ, RZ, R2, P3 ;  /* 0x000000ffff127224 */ /* 0x000fe200018e0602 */
[----:B------:R-:W-:Y:S02]  /*bf70*/  LOP3.LUT R192, R190, 0x10, RZ, 0x3c, !PT ;  /* 0x00000010bec07812 */ /* 0x000fe400078e3cff */
[----:B------:R0:W-:Y:S01]  /*bf80*/  STL [R1+0x24], R128 ;  /* 0x0000248001007387 */ /* 0x0001e20000100800 */
[----:B------:R-:W-:-:S03]  /*bf90*/  IADD3 R17, P3, PT, R0, 0x9a, RZ ;  /* 0x0000009a00117810 */ /* 0x000fc60007f7e0ff */
[----:B------:R1:W-:Y:S04]  /*bfa0*/  STS.U8 [R191+UR13+0x9600], R137 ;  /* 0x00960089bf007988 */ /* 0x0003e8000800000d */
[----:B------:R-:W-:Y:S01]  /*bfb0*/  STL [R1+0x28], R129 ;  /* 0x0000288101007387 */ /* 0x000fe20000100800 */
[----:B0-----:R-:W-:-:S03]  /*bfc0*/  IMAD.X R128, RZ, RZ, R2, P1 ;  /* 0x000000ffff807224 */ /* 0x001fc600008e0602 */
[----:B------:R-:W-:Y:S01]  /*bfd0*/  STS.U8 [R191+UR13+0x9800], R138 ;  /* 0x0098008abf007988 */ /* 0x000fe2000800000d */
[----:B------:R-:W-:Y:S01]  /*bfe0*/  IMAD.X R12, RZ, RZ, R2, P4 ;  /* 0x000000ffff0c7224 */ /* 0x000fe200020e0602 */
[C---:B-1----:R-:W-:Y:S02]  /*bff0*/  IADD3 R137, P1, PT, R0.reuse, 0xc6, RZ ;  /* 0x000000c600897810 */ /* 0x042fe40007f3e0ff */
[----:B------:R0:W-:Y:S01]  /*c000*/  STL [R1], R72 ;  /* 0x0000004801007387 */ /* 0x0001e20000100800 */
[----:B------:R-:W-:-:S03]  /*c010*/  IADD3 R11, P4, PT, R0, 0x9d, RZ ;  /* 0x0000009d000b7810 */ /* 0x000fc60007f9e0ff */
[----:B------:R1:W-:Y:S01]  /*c020*/  STS.U8 [R191+UR13+0x9a00], R139 ;  /* 0x009a008bbf007988 */ /* 0x0003e2000800000d */
[----:B------:R-:W-:-:S03]  /*c030*/  IMAD.X R10, RZ, RZ, R2, P3 ;  /* 0x000000ffff0a7224 */ /* 0x000fc600018e0602 */
[----:B------:R1:W-:Y:S01]  /*c040*/  STS.U8 [R191+UR13+0x9c00], R140 ;  /* 0x009c008cbf007988 */ /* 0x0003e2000800000d */
[--C-:B0-----:R-:W-:Y:S01]  /*c050*/  IMAD.X R72, RZ, RZ, R2.reuse, P2 ;  /* 0x000000ffff487224 */ /* 0x101fe200010e0602 */
[----:B------:R-:W-:Y:S02]  /*c060*/  IADD3 R138, P2, PT, R0, 0xc7, RZ ;  /* 0x000000c7008a7810 */ /* 0x000fe40007f5e0ff */
[----:B------:R0:W-:Y:S01]  /*c070*/  STS.U8 [R191+UR13+0x9e00], R141 ;  /* 0x009e008dbf007988 */ /* 0x0001e2000800000d */
[----:B-1----:R-:W-:-:S03]  /*c080*/  IMAD.X R139, RZ, RZ, R2, P0 ;  /* 0x000000ffff8b7224 */ /* 0x002fc600000e0602 */
[----:B------:R1:W-:Y:S01]  /*c090*/  STS.U8 [R192+UR13+0x8080], R142 ;  /* 0x0080808ec0007988 */ /* 0x0003e2000800000d */
[----:B------:R-:W-:-:S03]  /*c0a0*/  IADD3 R140, P0, PT, R0, 0xc8, RZ ;  /* 0x000000c8008c7810 */ /* 0x000fc60007f1e0ff */
[----:B------:R1:W-:Y:S01]  /*c0b0*/  STS.U8 [R192+UR13+0x8280], R143 ;  /* 0x0082808fc0007988 */ /* 0x0003e2000800000d */
[----:B------:R-:W-:Y:S01]  /*c0c0*/  IADD3 R9, P3, PT, R0, 0x9e, RZ ;  /* 0x0000009e00097810 */ /* 0x000fe20007f7e0ff */
[--C-:B0-----:R-:W-:Y:S02]  /*c0d0*/  IMAD.X R141, RZ, RZ, R2.reuse, P1 ;  /* 0x000000ffff8d7224 */ /* 0x101fe400008e0602 */
[----:B------:R0:W-:Y:S01]  /*c0e0*/  STS.U8 [R192+UR13+0x8480], R144 ;  /* 0x00848090c0007988 */ /* 0x0001e2000800000d */
[----:B------:R-:W-:Y:S01]  /*c0f0*/  ISETP.GT.U32.AND P5, PT, R4, R133, PT ;  /* 0x000000850400720c */ /* 0x000fe20003fa4070 */
[--C-:B------:R-:W-:Y:S01]  /*c100*/  IMAD.X R4, RZ, RZ, R2.reuse, P4 ;  /* 0x000000ffff047224 */ /* 0x100fe200020e0602 */
[----:B-1----:R-:W-:Y:S01]  /*c110*/  IADD3 R142, P1, PT, R0, 0xc9, RZ ;  /* 0x000000c9008e7810 */ /* 0x002fe20007f3e0ff */
[----:B------:R1:W-:Y:S01]  /*c120*/  STS.U8 [R192+UR13+0x8680], R145 ;  /* 0x00868091c0007988 */ /* 0x0003e2000800000d */
[----:B------:R-:W-:-:S03]  /*c130*/  IMAD.X R143, RZ, RZ, R2, P2 ;  /* 0x000000ffff8f7224 */ /* 0x000fc600010e0602 */
[----:B------:R3:W-:Y:S01]  /*c140*/  STS.U8 [R192+UR13+0x8880], R146 ;  /* 0x00888092c0007988 */ /* 0x0007e2000800000d */
[----:B0-----:R-:W-:-:S03]  /*c150*/  IADD3 R144, P2, PT, R0, 0xca, RZ ;  /* 0x000000ca00907810 */ /* 0x001fc60007f5e0ff */
[----:B------:R0:W-:Y:S01]  /*c160*/  STS.U8 [R192+UR13+0x8a80], R147 ;  /* 0x008a8093c0007988 */ /* 0x0001e2000800000d */
[--C-:B-1----:R-:W-:Y:S01]  /*c170*/  IMAD.X R145, RZ, RZ, R2.reuse, P0 ;  /* 0x000000ffff917224 */ /* 0x102fe200000e0602 */
[C---:B------:R-:W-:Y:S02]  /*c180*/  IADD3 R127, P4, PT, R0.reuse, 0xa1, RZ ;  /* 0x000000a1007f7810 */ /* 0x040fe40007f9e0ff */
[----:B------:R1:W-:Y:S01]  /*c190*/  STS.U8 [R192+UR13+0x8c80], R148 ;  /* 0x008c8094c0007988 */ /* 0x0003e2000800000d */
[C---:B---3--:R-:W-:Y:S01]  /*c1a0*/  IADD3 R146, P0, PT, R0.reuse, 0xcb, RZ ;  /* 0x000000cb00927810 */ /* 0x048fe20007f1e0ff */
[--C-:B------:R-:W-:Y:S02]  /*c1b0*/  IMAD.X R65, RZ, RZ, R2.reuse, P3 ;  /* 0x000000ffff417224 */ /* 0x100fe400018e0602 */
[----:B------:R3:W-:Y:S01]  /*c1c0*/  STS.U8 [R192+UR13+0x8e80], R149 ;  /* 0x008e8095c0007988 */ /* 0x0007e2000800000d */
[----:B------:R-:W-:Y:S01]  /*c1d0*/  IADD3 R126, P3, PT, R0, 0xa2, RZ ;  /* 0x000000a2007e7810 */ /* 0x000fe20007f7e0ff */
[----:B0-----:R-:W-:-:S02]  /*c1e0*/  IMAD.X R147, RZ, RZ, R2, P1 ;  /* 0x000000ffff937224 */ /* 0x001fc400008e0602 */
[----:B------:R0:W-:Y:S01]  /*c1f0*/  STS.U8 [R192+UR13+0x9080], R150 ;  /* 0x00908096c0007988 */ /* 0x0001e2000800000d */
[--C-:B------:R-:W-:Y:S01]  /*c200*/  IMAD.X R123, RZ, RZ, R2.reuse, P4 ;  /* 0x000000ffff7b7224 */ /* 0x100fe200020e0602 */
[----:B-1----:R-:W-:Y:S02]  /*c210*/  IADD3 R148, P1, PT, R0, 0xcc, RZ ;  /* 0x000000cc00947810 */ /* 0x002fe40007f3e0ff */
[----:B------:R1:W-:Y:S01]  /*c220*/  STS.U8 [R192+UR13+0x9280], R151 ;  /* 0x00928097c0007988 */ /* 0x0003e2000800000d */
[----:B---3--:R-:W-:-:S03]  /*c230*/  IMAD.X R149, RZ, RZ, R2, P2 ;  /* 0x000000ffff957224 */ /* 0x008fc600010e0602 */
[----:B------:R-:W-:Y:S01]  /*c240*/  STL [R1+0x38], R128 ;  /* 0x0000388001007387 */ /* 0x000fe20000100800 */
[----:B------:R-:W-:Y:S02]  /*c250*/  LOP3.LUT R190, R191, 0x20, RZ, 0x3c, !PT ;  /* 0x00000020bfbe7812 */ /* 0x000fe400078e3cff */
[----:B0-----:R-:W-:Y:S01]  /*c260*/  IADD3 R150, P2, PT, R0, 0xcd, RZ ;  /* 0x000000cd00967810 */ /* 0x001fe20007f5e0ff */
[----:B------:R0:W-:Y:S01]  /*c270*/  STS.U8 [R192+UR13+0x9480], R152 ;  /* 0x00948098c0007988 */ /* 0x0001e2000800000d */
[----:B-1----:R-:W-:-:S03]  /*c280*/  IMAD.X R151, RZ, RZ, R2, P0 ;  /* 0x000000ffff977224 */ /* 0x002fc600000e0602 */
[----:B------:R1:W-:Y:S01]  /*c290*/  STL [R1+0x34], R72 ;  /* 0x0000344801007387 */ /* 0x0003e20000100800 */
[C---:B------:R-:W-:Y:S01]  /*c2a0*/  IADD3 R122, P4, PT, R0.reuse, 0xa5, RZ ;  /* 0x000000a5007a7810 */ /* 0x040fe20007f9e0ff */
[----:B------:R-:W-:Y:S02]  /*c2b0*/  IMAD.X R121, RZ, RZ, R2, P3 ;  /* 0x000000ffff797224 */ /* 0x000fe400018e0602 */
[----:B------:R3:W-:Y:S01]  /*c2c0*/  STS.U8 [R192+UR13+0x9680], R153 ;  /* 0x00968099c0007988 */ /* 0x0007e2000800000d */
[----:B0-----:R-:W-:-:S03]  /*c2d0*/  IADD3 R152, P0, PT, R0, 0xce, RZ ;  /* 0x000000ce00987810 */ /* 0x001fc60007f1e0ff */
[----:B------:R0:W-:Y:S01]  /*c2e0*/  STS.U8 [R192+UR13+0x9880], R154 ;  /* 0x0098809ac0007988 */ /* 0x0001e2000800000d */
[C---:B------:R-:W-:Y:S01]  /*c2f0*/  IADD3 R120, P3, PT, R0.reuse, 0xa6, RZ ;  /* 0x000000a600787810 */ /* 0x040fe20007f7e0ff */
[----:B-1----:R-:W1:Y:S01]  /*c300*/  S2R R72, SR_TID.X ;  /* 0x0000000000487919 */ /* 0x002e620000002100 */
[--C-:B---3--:R-:W-:Y:S01]  /*c310*/  IMAD.X R153, RZ, RZ, R2.reuse, P1 ;  /* 0x000000ffff997224 */ /* 0x108fe200008e0602 */
[----:B------:R3:W-:Y:S01]  /*c320*/  STS.U8 [R192+UR13+0x9a80], R155 ;  /* 0x009a809bc0007988 */ /* 0x0007e2000800000d */
[----:B------:R-:W-:Y:S01]  /*c330*/  IMAD.X R115, RZ, RZ, R2, P4 ;  /* 0x000000ffff737224 */ /* 0x000fe200020e0602 */
[C---:B0-----:R-:W-:Y:S02]  /*c340*/  IADD3 R154, P1, PT, R0.reuse, 0xcf, RZ ;  /* 0x000000cf009a7810 */ /* 0x041fe40007f3e0ff */
[----:B------:R0:W-:Y:S01]  /*c350*/  STS.U8 [R192+UR13+0x9c80], R156 ;  /* 0x009c809cc0007988 */ /* 0x0001e2000800000d */
[----:B------:R-:W-:-:S03]  /*c360*/  IADD3 R114, P4, PT, R0, 0xa9, RZ ;  /* 0x000000a900727810 */ /* 0x000fc60007f9e0ff */
[----:B------:R2:W-:Y:S01]  /*c370*/  STS.U8 [R192+UR13+0x9e80], R157 ;  /* 0x009e809dc0007988 */ /* 0x0005e2000800000d */
[----:B---3--:R-:W-:-:S03]  /*c380*/  IMAD.X R155, RZ, RZ, R2, P2 ;  /* 0x000000ffff9b7224 */ /* 0x008fc600010e0602 */
[----:B------:R3:W-:Y:S01]  /*c390*/  STS.U8 [R190+UR13+0x8100], R158 ;  /* 0x0081009ebe007988 */ /* 0x0007e2000800000d */
[----:B0-----:R-:W-:-:S03]  /*c3a0*/  IADD3 R156, P2, PT, R0, 0xd0, RZ ;  /* 0x000000d0009c7810 */ /* 0x001fc60007f5e0ff */
[----:B------:R0:W-:Y:S01]  /*c3b0*/  STS.U8 [R190+UR13+0x8300], R159 ;  /* 0x0083009fbe007988 */ /* 0x0001e2000800000d */
[----:B--2---:R-:W-:-:S03]  /*c3c0*/  IMAD.X R157, RZ, RZ, R2, P0 ;  /* 0x000000ffff9d7224 */ /* 0x004fc600000e0602 */
[----:B------:R2:W-:Y:S01]  /*c3d0*/  STS.U8 [R190+UR13+0x8500], R160 ;  /* 0x008500a0be007988 */ /* 0x0005e2000800000d */
[C---:B---3--:R-:W-:Y:S01]  /*c3e0*/  IADD3 R158, P0, PT, R0.reuse, 0xd1, RZ ;  /* 0x000000d1009e7810 */ /* 0x048fe20007f1e0ff */
[--C-:B------:R-:W-:Y:S02]  /*c3f0*/  IMAD.X R113, RZ, RZ, R2.reuse, P3 ;  /* 0x000000ffff717224 */ /* 0x100fe400018e0602 */
[----:B------:R3:W-:Y:S01]  /*c400*/  STS.U8 [R190+UR13+0x8700], R161 ;  /* 0x008700a1be007988 */ /* 0x0007e2000800000d */
[C---:B------:R-:W-:Y:S01]  /*c410*/  IADD3 R112, P3, PT, R0.reuse, 0xaa, RZ ;  /* 0x000000aa00707810 */ /* 0x040fe20007f7e0ff */
[--C-:B0-----:R-:W-:Y:S02]  /*c420*/  IMAD.X R159, RZ, RZ, R2.reuse, P1 ;  /* 0x000000ffff9f7224 */ /* 0x101fe400008e0602 */
[----:B------:R0:W-:Y:S01]  /*c430*/  STS.U8 [R190+UR13+0x8900], R162 ;  /* 0x008900a2be007988 */ /* 0x0001e2000800000d */
[----:B------:R-:W-:Y:S01]  /*c440*/  IMAD.X R107, RZ, RZ, R2, P4 ;  /* 0x000000ffff6b7224 */ /* 0x000fe200020e0602 */
[----:B--2---:R-:W-:-:S02]  /*c450*/  IADD3 R160, P1, PT, R0, 0xd2, RZ ;  /* 0x000000d200a07810 */ /* 0x004fc40007f3e0ff */
[----:B------:R2:W-:Y:S01]  /*c460*/  STS.U8 [R190+UR13+0x8b00], R163 ;  /* 0x008b00a3be007988 */ /* 0x0005e2000800000d */
[----:B---3--:R-:W-:-:S03]  /*c470*/  IMAD.X R161, RZ, RZ, R2, P2 ;  /* 0x000000ffffa17224 */ /* 0x008fc600010e0602 */
[----:B------:R3:W-:Y:S01]  /*c480*/  STS.U8 [R190+UR13+0x8d00], R164 ;  /* 0x008d00a4be007988 */ /* 0x0007e2000800000d */
[----:B0-----:R-:W-:-:S03]  /*c490*/  IADD3 R162, P2, PT, R0, 0xd3, RZ ;  /* 0x000000d300a27810 */ /* 0x001fc60007f5e0ff */
[----:B------:R0:W-:Y:S01]  /*c4a0*/  STS.U8 [R190+UR13+0x8f00], R165 ;  /* 0x008f00a5be007988 */ /* 0x0001e2000800000d */
[--C-:B--2---:R-:W-:Y:S01]  /*c4b0*/  IMAD.X R163, RZ, RZ, R2.reuse, P0 ;  /* 0x000000ffffa37224 */ /* 0x104fe200000e0602 */
[C---:B------:R-:W-:Y:S02]  /*c4c0*/  IADD3 R106, P4, PT, R0.reuse, 0xad, RZ ;  /* 0x000000ad006a7810 */ /* 0x040fe40007f9e0ff */
[----:B------:R2:W-:Y:S01]  /*c4d0*/  STS.U8 [R190+UR13+0x9100], R166 ;  /* 0x009100a6be007988 */ /* 0x0005e2000800000d */
[C---:B---3--:R-:W-:Y:S01]  /*c4e0*/  IADD3 R164, P0, PT, R0.reuse, 0xd4, RZ ;  /* 0x000000d400a47810 */ /* 0x048fe20007f1e0ff */
[--C-:B------:R-:W-:Y:S02]  /*c4f0*/  IMAD.X R105, RZ, RZ, R2.reuse, P3 ;  /* 0x000000ffff697224 */ /* 0x100fe400018e0602 */
[----:B------:R3:W-:Y:S01]  /*c500*/  STS.U8 [R190+UR13+0x9300], R167 ;  /* 0x009300a7be007988 */ /* 0x0007e2000800000d */
[C---:B------:R-:W-:Y:S01]  /*c510*/  IADD3 R104, P3, PT, R0.reuse, 0xae, RZ ;  /* 0x000000ae00687810 */ /* 0x040fe20007f7e0ff */
[--C-:B0-----:R-:W-:Y:S01]  /*c520*/  IMAD.X R165, RZ, RZ, R2.reuse, P1 ;  /* 0x000000ffffa57224 */ /* 0x101fe200008e0602 */
[----:B------:R-:W-:Y:S01]  /*c530*/  LOP3.LUT R71, R191, 0x30, RZ, 0x3c, !PT ;  /* 0x00000030bf477812 */ /* 0x000fe200078e3cff */
        /* <DEDUP_REMOVED lines=18> */
[----:B--2---:R-:W-:Y:S02]  /*c660*/  IADD3 R172, P1, PT, R0, 0xd8, RZ ;  /* 0x000000d800ac7810 */ /* 0x004fe40007f3e0ff */
        /* <DEDUP_REMOVED lines=24> */
[----:B---3--:R-:W-:Y:S01]  /*c7f0*/  IADD3 R182, P0, PT, R0, 0xdd, RZ ;  /* 0x000000dd00b67810 */ /* 0x008fe20007f1e0ff */
[--C-:B------:R-:W-:Y:S02]  /*c800*/  IMAD.X R81, RZ, RZ, R2.reuse, P3 ;  /* 0x000000ffff517224 */ /* 0x100fe400018e0602 */
[----:B------:R3:W-:Y:S01]  /*c810*/  STS.U8 [R71+UR13+0x9780], R185 ;  /* 0x009780b947007988 */ /* 0x0007e2000800000d */
[----:B-1----:R-:W-:Y:S01]  /*c820*/  LOP3.LUT P6, RZ, R72, 0x7f, RZ, 0xc0, !PT ;  /* 0x0000007f48ff7812 */ /* 0x002fe200078cc0ff */
[--C-:B0-----:R-:W-:Y:S01]  /*c830*/  IMAD.X R183, RZ, RZ, R2.reuse, P1 ;  /* 0x000000ffffb77224 */ /* 0x101fe200008e0602 */
[C---:B------:R-:W-:Y:S01]  /*c840*/  IADD3 R80, P3, PT, R0.reuse, 0xba, RZ ;  /* 0x000000ba00507810 */ /* 0x040fe20007f7e0ff */
[----:B----4-:R0:W-:Y:S01]  /*c850*/  STS.U8 [R71+UR13+0x9980], R186 ;  /* 0x009980ba47007988 */ /* 0x0101e2000800000d */
[----:B------:R-:W-:Y:S01]  /*c860*/  IMAD.X R77, RZ, RZ, R2, P4 ;  /* 0x000000ffff4d7224 */ /* 0x000fe200020e0602 */
[----:B--2---:R-:W-:-:S02]  /*c870*/  IADD3 R184, P1, PT, R0, 0xde, RZ ;  /* 0x000000de00b87810 */ /* 0x004fc40007f3e0ff */
[----:B------:R1:W-:Y:S01]  /*c880*/  STS.U8 [R71+UR13+0x9b80], R187 ;  /* 0x009b80bb47007988 */ /* 0x0003e2000800000d */
[--C-:B---3--:R-:W-:Y:S01]  /*c890*/  IMAD.X R185, RZ, RZ, R2.reuse, P2 ;  /* 0x000000ffffb97224 */ /* 0x108fe200010e0602 */
[----:B------:R-:W-:Y:S02]  /*c8a0*/  UMOV UR8, 0x1 ;  /* 0x0000000100087882 */ /* 0x000fe40000000000 */
[----:B-----5:R2:W-:Y:S01]  /*c8b0*/  STS.U8 [R71+UR13+0x9d80], R188 ;  /* 0x009d80bc47007988 */ /* 0x0205e2000800000d */
[----:B0-----:R-:W-:Y:S02]  /*c8c0*/  IADD3 R186, P2, PT, R0, 0xdf, RZ ;  /* 0x000000df00ba7810 */ /* 0x001fe40007f5e0ff */
[----:B------:R-:W-:Y:S01]  /*c8d0*/  ISETP.GT.U32.AND P4, PT, R76, R133, PT ;  /* 0x000000854c00720c */ /* 0x000fe20003f84070 */
[----:B-1----:R-:W-:Y:S01]  /*c8e0*/  IMAD.X R187, RZ, RZ, R2, P0 ;  /* 0x000000ffffbb7224 */ /* 0x002fe200000e0602 */
[----:B------:R-:W-:-:S04]  /*c8f0*/  @!UP1 UIADD3 UR8, UPT, UPT, -UR8, 0x100000, URZ ;  /* 0x0010000008089890 */ /* 0x000fc8000fffe1ff */
[----:B------:R-:W-:Y:S02]  /*c900*/  @!UP1 USHF.L.U32 UR9, UR8, 0xb, URZ ;  /* 0x0000000b08099899 */ /* 0x000fe400080006ff */
[----:B------:R-:W-:Y:S01]  /*c910*/  @!UP1 USHF.L.U32 UR8, UR8, 0x1, URZ ;  /* 0x0000000108089899 */ /* 0x000fe200080006ff */
[--C-:B------:R-:W-:Y:S01]  /*c920*/  IMAD.X R76, RZ, RZ, R2.reuse, P3 ;  /* 0x000000ffff4c7224 */ /* 0x100fe200018e0602 */
[C---:B--2---:R-:W-:Y:S01]  /*c930*/  IADD3 R188, P0, PT, R0.reuse, 0xe0, RZ ;  /* 0x000000e000bc7810 */ /* 0x044fe20007f1e0ff */
[--C-:B------:R-:W-:Y:S01]  /*c940*/  IMAD.X R191, RZ, RZ, R2.reuse, P2 ;  /* 0x000000ffffbf7224 */ /* 0x100fe200010e0602 */
[----:B------:R-:W-:Y:S01]  /*c950*/  ISETP.GT.U32.AND P3, PT, R189, R133, PT ;  /* 0x00000085bd00720c */ /* 0x000fe20003f64070 */
[--C-:B------:R-:W-:Y:S01]  /*c960*/  IMAD.X R189, RZ, RZ, R2.reuse, P1 ;  /* 0x000000ffffbd7224 */ /* 0x100fe200008e0602 */
[C---:B------:R-:W-:Y:S01]  /*c970*/  IADD3 R190, P1, PT, R0.reuse, 0xe1, RZ ;  /* 0x000000e100be7810 */ /* 0x040fe20007f3e0ff */
[----:B------:R-:W-:Y:S01]  /*c980*/  IMAD.X R193, RZ, RZ, R2, P0 ;  /* 0x000000ffffc17224 */ /* 0x000fe200000e0602 */
[----:B------:R-:W-:-:S02]  /*c990*/  IADD3 R192, P2, PT, R0, 0xe2, RZ ;  /* 0x000000e200c07810 */ /* 0x000fc40007f5e0ff */
[C---:B------:R-:W-:Y:S01]  /*c9a0*/  IADD3 R194, P0, PT, R0.reuse, 0xe3, RZ ;  /* 0x000000e300c27810 */ /* 0x040fe20007f1e0ff */
[----:B------:R-:W-:Y:S01]  /*c9b0*/  VOTEU.ALL UP3, P6 ;  /* 0x0000000000ff7886 */ /* 0x000fe20003060000 */
[--C-:B------:R-:W-:Y:S01]  /*c9c0*/  IMAD.X R195, RZ, RZ, R2.reuse, P1 ;  /* 0x000000ffffc37224 */ /* 0x100fe200008e0602 */
[C---:B------:R-:W-:Y:S01]  /*c9d0*/  IADD3 R196, P1, PT, R0.reuse, 0xe4, RZ ;  /* 0x000000e400c47810 */ /* 0x040fe20007f3e0ff */
[--C-:B------:R-:W-:Y:S01]  /*c9e0*/  IMAD.X R197, RZ, RZ, R2.reuse, P2 ;  /* 0x000000ffffc57224 */ /* 0x100fe200010e0602 */
[C---:B------:R-:W-:Y:S01]  /*c9f0*/  IADD3 R198, P2, PT, R0.reuse, 0xe5, RZ ;  /* 0x000000e500c67810 */ /* 0x040fe20007f5e0ff */
[--C-:B------:R-:W-:Y:S01]  /*ca00*/  IMAD.X R199, RZ, RZ, R2.reuse, P0 ;  /* 0x000000ffffc77224 */ /* 0x100fe200000e0602 */
[C---:B------:R-:W-:Y:S01]  /*ca10*/  IADD3 R200, P0, PT, R0.reuse, 0xe6, RZ ;  /* 0x000000e600c87810 */ /* 0x040fe20007f1e0ff */
[----:B------:R0:W-:Y:S01]  /*ca20*/  STS.U8 [R71+UR13+0x9f80], R70 ;  /* 0x009f804647007988 */ /* 0x0001e2000800000d */
[--C-:B------:R-:W-:Y:S01]  /*ca30*/  IMAD.X R201, RZ, RZ, R2.reuse, P1 ;  /* 0x000000ffffc97224 */ /* 0x100fe200008e0602 */
[----:B------:R1:W-:Y:S06]  /*ca40*/  MEMBAR.ALL.CTA ;  /* 0x0000000000007992 */ /* 0x0003ec0000008000 */
[----:B-1----:R-:W-:Y:S04]  /*ca50*/  FENCE.VIEW.ASYNC.S ;  /* 0x00000000000073c6 */ /* 0x002fe80000000000 */
[----:B------:R-:W1:Y:S02]  /*ca60*/  FENCE.VIEW.ASYNC.S ;  /* 0x00000000000073c6 */ /* 0x000e640000000000 */
[----:B-1----:R0:W1:Y:S01]  /*ca70*/  @!UP3 SYNCS.EXCH.64 URZ, [UR13+0xc010], UR8 ;  /* 0x00c010080dffb5b2 */ /* 0x0020620008000100 */
[--C-:B------:R-:W-:Y:S01]  /*ca80*/  IMAD.X R203, RZ, RZ, R2.reuse, P2 ;  /* 0x000000ffffcb7224 */ /* 0x100fe200010e0602 */
[----:B-1----:R-:W-:Y:S01]  /*ca90*/  BAR.SYNC.DEFER_BLOCKING 0x0 ;  /* 0x0000000000007b1d */ /* 0x002fe20000010000 */
[C---:B------:R-:W-:Y:S01]  /*caa0*/  IADD3 R202, P1, PT, R0.reuse, 0xe7, RZ ;  /* 0x000000e700ca7810 */ /* 0x040fe20007f3e0ff */
[----:B------:R-:W-:Y:S01]  /*cab0*/  IMAD.X R205, RZ, RZ, R2, P0 ;  /* 0x000000ffffcd7224 */ /* 0x000fe200000e0602 */
[----:B------:R-:W-:-:S02]  /*cac0*/  IADD3 R204, P2, PT, R0, 0xe8, RZ ;  /* 0x000000e800cc7810 */ /* 0x000fc40007f5e0ff */
[C---:B------:R-:W-:Y:S01]  /*cad0*/  IADD3 R206, P0, PT, R0.reuse, 0xe9, RZ ;  /* 0x000000e900ce7810 */ /* 0x040fe20007f1e0ff */
[--C-:B------:R-:W-:Y:S01]  /*cae0*/  IMAD.X R207, RZ, RZ, R2.reuse, P1 ;  /* 0x000000ffffcf7224 */ /* 0x100fe200008e0602 */
        /* <DEDUP_REMOVED lines=14> */
[----:B------:R-:W-:Y:S01]  /*cbd0*/  IADD3 R222, P2, PT, R0, 0xf1, RZ ;  /* 0x000000f100de7810 */ /* 0x000fe20007f5e0ff */
[----:B------:R-:W-:Y:S01]  /*cbe0*/  IMAD.X R223, RZ, RZ, R2, P0 ;  /* 0x000000ffffdf7224 */ /* 0x000fe200000e0602 */
[----:B0-----:R-:W-:Y:S11]  /*cbf0*/  BRA.U UP2, `(.L_x_12) ;  /* 0x0000000102387547 */ /* 0x001ff6000b800000 */
[----:B------:R-:W-:Y:S01]  /*cc00*/  UIADD3 UR8, UPT, UPT, UR13, 0xc010, URZ ;  /* 0x0000c0100d087890 */ /* 0x000fe2000fffe0ff */
[----:B------:R-:W-:Y:S01]  /*cc10*/  UMOV UR23, 0x40004040 ;  /* 0x4000404000177882 */ /* 0x000fe20000000000 */
[----:B------:R-:W-:Y:S01]  /*cc20*/  UMOV UR28, UR4 ;  /* 0x00000004001c7c82 */ /* 0x000fe20008000000 */
[----:B------:R-:W-:Y:S01]  /*cc30*/  UMOV UR29, 0x80004020 ;  /* 0x80004020001d7882 */ /* 0x000fe20000000000 */
[----:B------:R-:W-:Y:S01]  /*cc40*/  UMOV UR30, 0x0 ;  /* 0x00000000001e7882 */ /* 0x000fe20000000000 */
[----:B------:R-:W-:Y:S01]  /*cc50*/  UMOV UR31, 0x8208010 ;  /* 0x08208010001f7882 */ /* 0x000fe20000000000 */
[----:B------:R-:W-:Y:S01]  /*cc60*/  UMOV UR9, URZ ;  /* 0x000000ff00097c82 */ /* 0x000fe20008000000 */
[----:B------:R-:W-:Y:S01]  /*cc70*/  UMOV UR50, 0x0 ;  /* 0x0000000000327882 */ /* 0x000fe20000000000 */
[----:B------:R-:W-:Y:S01]  /*cc80*/  UMOV UR51, 0x8208010 ;  /* 0x0820801000337882 */ /* 0x000fe20000000000 */
[----:B------:R0:W-:Y:S01]  /*cc90*/  UTCQMMA gdesc[UR22], gdesc[UR28], tmem[UR16], tmem[UR30], idesc[UR31], !UPT ;  /* 0x00ff1e1c160075ea */ /* 0x0001e2000f800310 */
[----:B------:R-:W-:Y:S01]  /*cca0*/  UMOV UR8, UR8 ;  /* 0x0000000800087c82 */ /* 0x000fe20008000000 */
[----:B------:R0:W-:Y:S01]  /*ccb0*/  UTCQMMA gdesc[UR34], gdesc[UR18], tmem[UR16], tmem[UR50], idesc[UR51], UPT ;  /* 0x00ff3212220075ea */ /* 0x0001e2000b800310 */
[----:B------:R0:W-:Y:S01]  /*ccc0*/  UTCBAR [UR8], URZ ;  /* 0x000000ff080073e9 */ /* 0x0001e200080000ff */
[----:B------:R-:W-:-:S02]  /*ccd0*/  NOP ;  /* 0x0000000000007918 */ /* 0x000fc40000000000 */
.L_x_12:
[--C-:B------:R-:W-:Y:S01]  /*cce0*/  IMAD.X R224, RZ, RZ, R2.reuse, P1 ;  /* 0x000000ffffe07224 */ /* 0x100fe200008e0602 */
[C---:B------:R-:W-:Y:S01]  /*ccf0*/  IADD3 R225, P1, PT, R0.reuse, 0xf2, RZ ;  /* 0x000000f200e17810 */ /* 0x040fe20007f3e0ff */
[--C-:B------:R-:W-:Y:S01]  /*cd00*/  IMAD.X R226, RZ, RZ, R2.reuse, P2 ;  /* 0x000000ffffe27224 */ /* 0x100fe200010e0602 */
[C---:B------:R-:W-:Y:S01]  /*cd10*/  IADD3 R227, P2, PT, R0.reuse, 0xf3, RZ ;  /* 0x000000f300e37810 */ /* 0x040fe20007f5e0ff */
[----:B------:R-:W1:Y:S02]  /*cd20*/  SYNCS.PHASECHK.TRANS64.TRYWAIT P0, [UR13+0xc010], RZ ;  /* 0x00c010ffff0075a7 */ /* 0x000e64000800110d */
        /* <DEDUP_REMOVED lines=25> */
[----:B------:R-:W-:Y:S01]  /*cec0*/  IADD3 R0, P1, PT, R0, 0x80, RZ ;  /* 0x0000008000007810 */ /* 0x000fe20007f3e0ff */
[----:B------:R-:W-:Y:S01]  /*ced0*/  IMAD.X R250, RZ, RZ, R2, P2 ;  /* 0x000000fffffa7224 */ /* 0x000fe200010e0602 */
[----:B------:R-:W-:-:S03]  /*cee0*/  ISETP.GT.U32.AND P2, PT, R80, R133, PT ;  /* 0x000000855000720c */ /* 0x000fc60003f44070 */
[----:B------:R-:W-:Y:S01]  /*cef0*/  IMAD.X R2, RZ, RZ, R2, P1 ;  /* 0x000000ffff027224 */ /* 0x000fe200008e0602 */
[----:B------:R-:W-:Y:S01]  /*cf00*/  ISETP.GT.U32.AND P1, PT, R82, R133, PT ;  /* 0x000000855200720c */ /* 0x000fe20003f24070 */
[----:B-1----:R-:W-:-:S12]  /*cf10*/  @!P0 BRA `(.L_x_13) ;  /* 0x000000a000808947 */ /* 0x002fd80003800000 */
.L_x_22:
[----:B------:R-:W-:Y:S01]  /*cf20*/  ISETP.GT.U32.AND.EX P6, PT, R73, RZ, PT, P5 ;  /* 0x000000ff4900720c */ /* 0x000fe20003fc4150 */
[----:B------:R-:W-:Y:S01]  /*cf30*/  BAR.SYNC.DEFER_BLOCKING 0x0 ;  /* 0x0000000000007b1d */ /* 0x000fe20000010000 */
[----:B------:R-:W-:Y:S02]  /*cf40*/  ISETP.GT.U32.AND.EX P5, PT, R74, RZ, PT, P4 ;  /* 0x000000ff4a00720c */ /* 0x000fe40003fa4140 */
[----:B------:R-:W-:Y:S02]  /*cf50*/  LOP3.LUT R3, R3, 0xfbffffff, RZ, 0xc0, !PT ;  /* 0xfbffffff03037812 */ /* 0x000fe400078ec0ff */
[----:B------:R-:W-:Y:S02]  /*cf60*/  ISETP.GT.U32.AND.EX P4, PT, R75, RZ, PT, P3 ;  /* 0x000000ff4b00720c */ /* 0x000fe40003f84130 */
[----:B------:R-:W-:Y:S01]  /*cf70*/  ISETP.GT.U32.AND.EX P3, PT, R76, RZ, PT, P2 ;  /* 0x000000ff4c00720c */ /* 0x000fe20003f64120 */
[----:B------:R-:W-:Y:S01]  /*cf80*/  STL [R1+0x450], R136 ;  /* 0x0004508801007387 */ /* 0x000fe20000100800 */
[----:B------:R-:W-:-:S02]  /*cf90*/  ISETP.GT.U32.AND.EX P1, PT, R77, RZ, PT, P1 ;  /* 0x000000ff4d00720c */ /* 0x000fc40003f24110 */
[-C--:B------:R-:W-:Y:S01]  /*cfa0*/  ISETP.GT.U32.AND P0, PT, R84, R133.reuse, PT ;  /* 0x000000855400720c */ /* 0x080fe20003f04070 */
[----:B------:R1:W-:Y:S01]  /*cfb0*/  STL [R1+0x44c], R134 ;  /* 0x00044c8601007387 */ /* 0x0003e20000100800 */
[----:B------:R-:W-:Y:S02]  /*cfc0*/  @P6 LOP3.LUT R3, R3, 0x4000000, RZ, 0xfc, !PT ;  /* 0x0400000003036812 */ /* 0x000fe400078efcff */
[----:B------:R-:W-:Y:S01]  /*cfd0*/  ISETP.GT.U32.AND.EX P2, PT, R78, RZ, PT, P0 ;  /* 0x000000ff4e00720c */ /* 0x000fe20003f44100 */
[----:B------:R-:W-:Y:S01]  /*cfe0*/  STL [R1+0x448], R135 ;  /* 0x0004488701007387 */ /* 0x000fe20000100800 */
[----:B------:R-:W-:Y:S02]  /*cff0*/  LOP3.LUT R3, R3, 0xfdffffff, RZ, 0xc0, !PT ;  /* 0xfdffffff03037812 */ /* 0x000fe400078ec0ff */
[----:B------:R-:W-:Y:S01]  /*d000*/  ISETP.GT.U32.AND P0, PT, R86, R133, PT ;  /* 0x000000855600720c */ /* 0x000fe20003f04070 */
[----:B------:R2:W-:Y:S01]  /*d010*/  STL [R1+0x444], R132 ;  /* 0x0004448401007387 */ /* 0x0005e20000100800 */
[----:B------:R-:W-:-:S02]  /*d020*/  @P5 LOP3.LUT R3, R3, 0x2000000, RZ, 0xfc, !PT ;  /* 0x0200000003035812 */ /* 0x000fc400078efcff */
[----:B------:R-:W-:Y:S01]  /*d030*/  LOP3.LUT R251, R251, 0x7fffffff, RZ, 0xc0, !PT ;  /* 0x7ffffffffbfb7812 */ /* 0x000fe200078ec0ff */
[----:B-1----:R-:W3:Y:S01]  /*d040*/  LDL.LU R134, [R1+0x10] ;  /* 0x0000100001867983 */ /* 0x002ee20000300800 */
[----:B------:R-:W-:Y:S02]  /*d050*/  LOP3.LUT R3, R3, 0xfeffffff, RZ, 0xc0, !PT ;  /* 0xfeffffff03037812 */ /* 0x000fe400078ec0ff */
[-C--:B------:R-:W-:Y:S01]  /*d060*/  ISETP.GT.U32.AND P5, PT, R69, R133.reuse, PT ;  /* 0x000000854500720c */ /* 0x080fe20003fa4070 */
[----:B------:R-:W4:Y:S01]  /*d070*/  LDL.LU R136, [R1+0xc] ;  /* 0x00000c0001887983 */ /* 0x000f220000300800 */
[----:B------:R-:W-:Y:S02]  /*d080*/  @P4 LOP3.LUT R3, R3, 0x1000000, RZ, 0xfc, !PT ;  /* 0x0100000003034812 */ /* 0x000fe400078efcff */
[----:B------:R-:W-:Y:S02]  /*d090*/  ISETP.GT.U32.AND P4, PT, R70, R133, PT ;  /* 0x000000854600720c */ /* 0x000fe40003f84070 */
[----:B------:R-:W-:-:S02]  /*d0a0*/  LOP3.LUT R3, R3, 0xff7fffff, RZ, 0xc0, !PT ;  /* 0xff7fffff03037812 */ /* 0x000fc400078ec0ff */
[-C--:B------:R-:W-:Y:S02]  /*d0b0*/  ISETP.GT.U32.AND P6, PT, R68, R133.reuse, PT ;  /* 0x000000854400720c */ /* 0x080fe40003fc4070 */
[----:B------:R-:W-:Y:S02]  /*d0c0*/  @P3 LOP3.LUT R3, R3, 0x800000, RZ, 0xfc, !PT ;  /* 0x0080000003033812 */ /* 0x000fe400078efcff */
[----:B------:R-:W-:Y:S02]  /*d0d0*/  ISETP.GT.U32.AND P3, PT, R71, R133, PT ;  /* 0x000000854700720c */ /* 0x000fe40003f64070 */
[----:B------:R-:W-:Y:S02]  /*d0e0*/  LOP3.LUT R3, R3, 0xffbfffff, RZ, 0xc0, !PT ;  /* 0xffbfffff03037812 */ /* 0x000fe400078ec0ff */
[----:B------:R-:W-:Y:S02]  /*d0f0*/  LOP3.LUT R252, R252, 0xfffffffe, RZ, 0xc0, !PT ;  /* 0xfffffffefcfc7812 */ /* 0x000fe400078ec0ff */
[----:B------:R-:W-:-:S02]  /*d100*/  @P1 LOP3.LUT R3, R3, 0x400000, RZ, 0xfc, !PT ;  /* 0x0040000003031812 */ /* 0x000fc400078efcff */
[----:B------:R-:W-:Y:S02]  /*d110*/  ISETP.GT.U32.AND.EX P1, PT, R79, RZ, PT, P0 ;  /* 0x000000ff4f00720c */ /* 0x000fe40003f24100 */
[----:B------:R-:W-:Y:S02]  /*d120*/  LOP3.LUT R3, R3, 0xffdfffff, RZ, 0xc0, !PT ;  /* 0xffdfffff03037812 */ /* 0x000fe400078ec0ff */
[----:B------:R-:W-:Y:S02]  /*d130*/  ISETP.GT.U32.AND P0, PT, R88, R133, PT ;  /* 0x000000855800720c */ /* 0x000fe40003f04070 */
[----:B------:R-:W-:Y:S02]  /*d140*/  @P2 LOP3.LUT R3, R3, 0x200000, RZ, 0xfc, !PT ;  /* 0x0020000003032812 */ /* 0x000fe400078efcff */
[----:B------:R-:W-:Y:S02]  /*d150*/  ISETP.GT.U32.AND.EX P2, PT, R81, RZ, PT, P0 ;  /* 0x000000ff5100720c */ /* 0x000fe40003f44100 */
[----:B------:R-:W-:-:S02]  /*d160*/  LOP3.LUT R3, R3, 0xffefffff, RZ, 0xc0, !PT ;  /* 0xffefffff03037812 */ /* 0x000fc400078ec0ff */
[-C--:B------:R-:W-:Y:S02]  /*d170*/  ISETP.GT.U32.AND P0, PT, R90, R133.reuse, PT ;  /* 0x000000855a00720c */ /* 0x080fe40003f04070 */
[----:B------:R-:W-:Y:S02]  /*d180*/  @P1 LOP3.LUT R3, R3, 0x100000, RZ, 0xfc, !PT ;  /* 0x0010000003031812 */ /* 0x000fe400078efcff */
[----:B------:R-:W-:Y:S02]  /*d190*/  ISETP.GT.U32.AND.EX P1, PT, R83, RZ, PT, P0 ;  /* 0x000000ff5300720c */ /* 0x000fe40003f24100 */
[----:B------:R-:W-:Y:S02]  /*d1a0*/  LOP3.LUT R3, R3, 0xfff7ffff, RZ, 0xc0, !PT ;  /* 0xfff7ffff03037812 */ /* 0x000fe400078ec0ff */
[----:B------:R-:W-:Y:S02]  /*d1b0*/  ISETP.GT.U32.AND P0, PT, R92, R133, PT ;  /* 0x000000855c00720c */ /* 0x000fe40003f04070 */
        /* <DEDUP_REMOVED lines=75> */
[-C--:B------:R-:W-:Y:S02]  /*d670*/  ISETP.GT.U32.AND P0, PT, R127, R133.reuse, PT ;  /* 0x000000857f00720c */ /* 0x080fe40003f04070 */
[----:B------:R-:W-:Y:S02]  /*d680*/  @P1 LOP3.LUT R3, R3, 0x1, RZ, 0xfc, !PT ;  /* 0x0000000103031812 */ /* 0x000fe400078efcff */
[----:B------:R-:W-:Y:S02]  /*d690*/  ISETP.GT.U32.AND.EX P1, PT, R123, RZ, PT, P0 ;  /* 0x000000ff7b00720c */ /* 0x000fe40003f24100 */
[----:B------:R-:W-:-:S02]  /*d6a0*/  ISETP.GT.U32.AND P0, PT, R5, R133, PT ;  /* 0x000000850500720c */ /* 0x000fc40003f04070 */
[----:B------:R-:W-:Y:S02]  /*d6b0*/  @P6 LOP3.LUT R252, R252, 0x1, RZ, 0xfc, !PT ;  /* 0x00000001fcfc6812 */ /* 0x000fe400078efcff */
        /* <DEDUP_REMOVED lines=125> */
[----:B------:R-:W-:Y:S02]  /*de90*/  ISETP.GT.U32.AND P1, PT, R64, R133, PT ;  /* 0x000000854000720c */ /* 0x000fe40003f24070 */
[----:B------:R-:W-:Y:S02]  /*dea0*/  LOP3.LUT R3, R3, 0xefffffff, RZ, 0xc0, !PT ;  /* 0xefffffff03037812 */ /* 0x000fe400078ec0ff */
[----:B------:R-:W-:Y:S02]  /*deb0*/  ISETP.GT.U32.AND.EX P1, PT, R60, RZ, PT, P1 ;  /* 0x000000ff3c00720c */ /* 0x000fe40003f24110 */
[----:B------:R-:W1:Y:S01]  /*dec0*/  LDTM.x128 R4, tmem[UR15+0x40] ;  /* 0x0000400f000479ee */ /* 0x000e6200083c0000 */
[----:B------:R-:W-:Y:S02]  /*ded0*/  LOP3.LUT R252, R252, 0xfffdffff, RZ, 0xc0, !PT ;  /* 0xfffdfffffcfc7812 */ /* 0x000fe400078ec0ff */
[----:B------:R-:W-:Y:S02]  /*dee0*/  @P2 LOP3.LUT R3, R3, 0x10000000, RZ, 0xfc, !PT ;  /* 0x1000000003032812 */ /* 0x000fe400078efcff */
[----:B------:R-:W-:-:S02]  /*def0*/  LOP3.LUT P6, RZ, R251, 0x10000, RZ, 0xc0, !PT ;  /* 0x00010000fbff7812 */ /* 0x000fc400078cc0ff */
[----:B------:R-:W-:Y:S02]  /*df00*/  LOP3.LUT R3, R3, 0xdfffffff, RZ, 0xc0, !PT ;  /* 0xdfffffff03037812 */ /* 0x000fe400078ec0ff */
[----:B------:R-:W-:Y:S02]  /*df10*/  LOP3.LUT P2, RZ, R251, 0x2, RZ, 0xc0, !PT ;  /* 0x00000002fbff7812 */ /* 0x000fe4000784c0ff */
[----:B------:R-:W-:Y:S02]  /*df20*/  @P3 LOP3.LUT R3, R3, 0x20000000, RZ, 0xfc, !PT ;  /* 0x2000000003033812 */ /* 0x000fe400078efcff */
[----:B------:R-:W-:Y:S02]  /*df30*/  LOP3.LUT P3, RZ, R251, 0x1, RZ, 0xc0, !PT ;  /* 0x00000001fbff7812 */ /* 0x000fe4000786c0ff */
[----:B------:R-:W-:-:S04]  /*df40*/  LOP3.LUT R3, R3, 0xbfffffff, RZ, 0xc0, !PT ;  /* 0xbfffffff03037812 */ /* 0x000fc800078ec0ff */
[----:B------:R-:W-:-:S04]  /*df50*/  @P4 LOP3.LUT R3, R3, 0x40000000, RZ, 0xfc, !PT ;  /* 0x4000000003034812 */ /* 0x000fc800078efcff */
[----:B------:R-:W-:Y:S01]  /*df60*/  LOP3.LUT R3, R3, 0x7fffffff, RZ, 0xc0, !PT ;  /* 0x7fffffff03037812 */ /* 0x000fe200078ec0ff */
[----:B-1----:R-:W-:Y:S01]  /*df70*/  FMUL R6, R6, UR48 ;  /* 0x0000003006067c20 */ /* 0x002fe20008400000 */
[----:B------:R-:W-:Y:S02]  /*df80*/  FMUL R5, R5, UR48 ;  /* 0x0000003005057c20 */ /* 0x000fe40008400000 */
[----:B------:R-:W-:Y:S02]  /*df90*/  @P5 LOP3.LUT R3, R3, 0x80000000, RZ, 0xfc, !PT ;  /* 0x8000000003035812 */ /* 0x000fe400078efcff */
[----:B--2---:R-:W-:Y:S02]  /*dfa0*/  FSEL R132, R6, -INF , !P0 ;  /* 0xff80000006847808 */ /* 0x004fe40004000000 */
[----:B------:R-:W-:Y:S02]  /*dfb0*/  LOP3.LUT P0, RZ, R251, 0x4000, RZ, 0xc0, !PT ;  /* 0x00004000fbff7812 */ /* 0x000fe4000780c0ff */
[----:B------:R-:W-:-:S11]  /*dfc0*/  FSEL R5, R5, -INF , !P1 ;  /* 0xff80000005057808 */ /* 0x000fd60004800000 */
[----:B------:R-:W-:Y:S02]  /*dfd0*/  @P0 LOP3.LUT R252, R252, 0x20000, RZ, 0xfc, !PT ;  /* 0x00020000fcfc0812 */ /* 0x000fe400078efcff */
[----:B------:R-:W-:Y:S02]  /*dfe0*/  LOP3.LUT P0, RZ, R251, 0x2000, RZ, 0xc0, !PT ;  /* 0x00002000fbff7812 */ /* 0x000fe4000780c0ff */
[----:B------:R-:W-:-:S11]  /*dff0*/  LOP3.LUT R252, R252, 0xfffbffff, RZ, 0xc0, !PT ;  /* 0xfffbfffffcfc7812 */ /* 0x000fd600078ec0ff */
        /* <DEDUP_REMOVED lines=14> */
[----:B------:R-:W-:Y:S01]  /*e0e0*/  LOP3.LUT R252, R252, 0xff7fffff, RZ, 0xc0, !PT ;  /* 0xff7ffffffcfc7812 */ /* 0x000fe200078ec0ff */
[----:B------:R1:W-:Y:S10]  /*e0f0*/  STL [R1+0x1c], R5 ;  /* 0x00001c0501007387 */ /* 0x0003f40000100800 */
[----:B------:R-:W-:-:S02]  /*e100*/  @P0 LOP3.LUT R252, R252, 0x800000, RZ, 0xfc, !PT ;  /* 0x00800000fcfc0812 */ /* 0x000fc400078efcff */
[----:B------:R-:W-:Y:S01]  /*e110*/  LOP3.LUT P0, RZ, R251, 0x80, RZ, 0xc0, !PT ;  /* 0x00000080fbff7812 */ /* 0x000fe2000780c0ff */
[----:B-1----:R-:W-:Y:S01]  /*e120*/  FMUL R5, R7, UR48 ;  /* 0x0000003007057c20 */ /* 0x002fe20008400000 */
[----:B------:R-:W-:Y:S01]  /*e130*/  LOP3.LUT R252, R252, 0xfeffffff, RZ, 0xc0, !PT ;  /* 0xfefffffffcfc7812 */ /* 0x000fe200078ec0ff */
[----:B------:R-:W-:Y:S01]  /*e140*/  FMUL R7, R9, UR48 ;  /* 0x0000003009077c20 */ /* 0x000fe20008400000 */
[----:B------:R-:W-:Y:S01]  /*e150*/  FMUL R9, R11, UR48 ;  /* 0x000000300b097c20 */ /* 0x000fe20008400000 */
[----:B------:R-:W-:Y:S01]  /*e160*/  FMUL R11, R13, UR48 ;  /* 0x000000300d0b7c20 */ /* 0x000fe20008400000 */
[----:B------:R-:W-:Y:S01]  /*e170*/  FMUL R6, R8, UR48 ;  /* 0x0000003008067c20 */ /* 0x000fe20008400000 */
[----:B------:R-:W-:Y:S01]  /*e180*/  FMUL R8, R10, UR48 ;  /* 0x000000300a087c20 */ /* 0x000fe20008400000 */
[----:B------:R-:W-:-:S05]  /*e190*/  FMUL R10, R12, UR48 ;  /* 0x000000300c0a7c20 */ /* 0x000fca0008400000 */
[----:B------:R-:W-:Y:S02]  /*e1a0*/  @P0 LOP3.LUT R252, R252, 0x1000000, RZ, 0xfc, !PT ;  /* 0x01000000fcfc0812 */ /* 0x000fe400078efcff */
[----:B------:R-:W-:Y:S01]  /*e1b0*/  LOP3.LUT P0, RZ, R251, 0x40, RZ, 0xc0, !PT ;  /* 0x00000040fbff7812 */ /* 0x000fe2000780c0ff */
[----:B------:R-:W-:-:S03]  /*e1c0*/  FMUL R12, R14, UR48 ;  /* 0x000000300e0c7c20 */ /* 0x000fc60008400000 */
[----:B------:R-:W-:Y:S02]  /*e1d0*/  FSEL R11, R11, -INF , !P0 ;  /* 0xff8000000b0b7808 */ /* 0x000fe40004000000 */
        /* <DEDUP_REMOVED lines=21> */
[----:B------:R-:W-:-:S04]  /*e330*/  LOP3.LUT P0, RZ, R252, 0x20000, RZ, 0xc0, !PT ;  /* 0x00020000fcff7812 */ /* 0x000fc8000780c0ff */
[----:B------:R-:W-:Y:S02]  /*e340*/  FSEL R19, R19, -INF , !P0 ;  /* 0xff80000013137808 */ /* 0x000fe40004000000 */
        /* <DEDUP_REMOVED lines=20> */
[----:B------:R-:W-:-:S10]  /*e490*/  FMUL R20, R22, UR48 ;  /* 0x0000003016147c20 */ /* 0x000fd40008400000 */
[----:B------:R-:W-:Y:S02]  /*e4a0*/  @P0 LOP3.LUT R252, R252, 0x8000, RZ, 0xfc, !PT ;  /* 0x00008000fcfc0812 */ /* 0x000fe400078efcff */
[----:B------:R-:W-:Y:S01]  /*e4b0*/  LOP3.LUT P0, RZ, R251, 0x4000000, RZ, 0xc0, !PT ;  /* 0x04000000fbff7812 */ /* 0x000fe2000780c0ff */
[----:B------:R-:W-:Y:S01]  /*e4c0*/  FMUL R22, R24, UR48 ;  /* 0x0000003018167c20 */ /* 0x000fe20008400000 */
[----:B------:R-:W-:Y:S01]  /*e4d0*/  LOP3.LUT R252, R252, 0xfffeffff, RZ, 0xc0, !PT ;  /* 0xfffefffffcfc7812 */ /* 0x000fe200078ec0ff */
[----:B------:R-:W-:Y:S01]  /*e4e0*/  FMUL R24, R26, UR48 ;  /* 0x000000301a187c20 */ /* 0x000fe20008400000 */
[----:B------:R-:W-:Y:S01]  /*e4f0*/  FMUL R26, R28, UR48 ;  /* 0x000000301c1a7c20 */ /* 0x000fe20008400000 */
[----:B------:R-:W-:Y:S01]  /*e500*/  FMUL R28, R30, UR48 ;  /* 0x000000301e1c7c20 */ /* 0x000fe20008400000 */
[----:B------:R-:W-:Y:S01]  /*e510*/  FMUL R21, R23, UR48 ;  /* 0x0000003017157c20 */ /* 0x000fe20008400000 */
[----:B------:R-:W-:Y:S01]  /*e520*/  FMUL R30, R32, UR48 ;  /* 0x00000030201e7c20 */ /* 0x000fe20008400000 */
[----:B------:R-:W-:Y:S01]  /*e530*/  FMUL R23, R25, UR48 ;  /* 0x0000003019177c20 */ /* 0x000fe20008400000 */
[----:B------:R-:W-:Y:S01]  /*e540*/  FMUL R25, R27, UR48 ;  /* 0x000000301b197c20 */ /* 0x000fe20008400000 */
[----:B------:R-:W-:-:S03]  /*e550*/  FMUL R27, R29, UR48 ;  /* 0x000000301d1b7c20 */ /* 0x000fc60008400000 */
[----:B------:R-:W-:Y:S02]  /*e560*/  @P0 LOP3.LUT R252, R252, 0x10000, RZ, 0xfc, !PT ;  /* 0x00010000fcfc0812 */ /* 0x000fe400078efcff */
[----:B------:R-:W-:Y:S01]  /*e570*/  LOP3.LUT P0, RZ, R251, 0x2000000, RZ, 0xc0, !PT ;  /* 0x02000000fbff7812 */ /* 0x000fe2000780c0ff */
[----:B------:R-:W-:Y:S01]  /*e580*/  FMUL R29, R31, UR48 ;  /* 0x000000301f1d7c20 */ /* 0x000fe20008400000 */
[----:B------:R-:W-:Y:S02]  /*e590*/  FMUL R31, R33, UR48 ;  /* 0x00000030211f7c20 */ /* 0x000fe40008400000 */
        /* <DEDUP_REMOVED lines=10> */
[----:B------:R-:W-:Y:S02]  /*e640*/  LOP3.LUT P0, RZ, R252, 0x2000, RZ, 0xc0, !PT ;  /* 0x00002000fcff7812 */ /* 0x000fe4000780c0ff */
[----:B------:R-:W-:Y:S01]  /*e650*/  LOP3.LUT P1, RZ, R251, 0x8000, RZ, 0xc0, !PT ;  /* 0x00008000fbff7812 */ /* 0x000fe2000782c0ff */
[----:B------:R-:W-:Y:S01]  /*e660*/  FMUL R35, R37, UR48 ;  /* 0x0000003025237c20 */ /* 0x000fe20008400000 */
[----:B------:R-:W-:Y:S01]  /*e670*/  FSEL R34, R34, -INF , !P0 ;  /* 0xff80000022227808 */ /* 0x000fe20004000000 */
[----:B------:R-:W-:Y:S01]  /*e680*/  FMUL R37, R39, UR48 ;  /* 0x0000003027257c20 */ /* 0x000fe20008400000 */
[----:B------:R-:W-:Y:S01]  /*e690*/  LOP3.LUT P0, RZ, R252, 0x1000, RZ, 0xc0, !PT ;  /* 0x00001000fcff7812 */ /* 0x000fe2000780c0ff */
[----:B------:R-:W-:Y:S01]  /*e6a0*/  FMUL R39, R41, UR48 ;  /* 0x0000003029277c20 */ /* 0x000fe20008400000 */
[----:B------:R-:W-:-:S02]  /*e6b0*/  FSEL R20, R20, -INF , !P1 ;  /* 0xff80000014147808 */ /* 0x000fc40004800000 */
[----:B------:R-:W-:Y:S01]  /*e6c0*/  LOP3.LUT P1, RZ, R3, 0x4, RZ, 0xc0, !PT ;  /* 0x0000000403ff7812 */ /* 0x000fe2000782c0ff */
[----:B------:R-:W-:Y:S01]  /*e6d0*/  FMUL R36, R38, UR48 ;  /* 0x0000003026247c20 */ /* 0x000fe20008400000 */
[----:B------:R-:W-:Y:S02]  /*e6e0*/  FSEL R35, R35, -INF , !P0 ;  /* 0xff80000023237808 */ /* 0x000fe40004000000 */
[----:B------:R-:W-:Y:S02]  /*e6f0*/  LOP3.LUT P0, RZ, R252, 0x800, RZ, 0xc0, !PT ;  /* 0x00000800fcff7812 */ /* 0x000fe4000780c0ff */
[----:B------:R-:W-:Y:S01]  /*e700*/  FSEL R39, R39, -INF , !P1 ;  /* 0xff80000027277808 */ /* 0x000fe20004800000 */
[----:B------:R-:W-:Y:S01]  /*e710*/  FMUL R38, R40, UR48 ;  /* 0x0000003028267c20 */ /* 0x000fe20008400000 */
[----:B------:R-:W-:Y:S01]  /*e720*/  LOP3.LUT P1, RZ, R3, 0x1000, RZ, 0xc0, !PT ;  /* 0x0000100003ff7812 */ /* 0x000fe2000782c0ff */
[----:B------:R-:W-:Y:S01]  /*e730*/  FMUL R40, R42, UR48 ;  /* 0x000000302a287c20 */ /* 0x000fe20008400000 */
[----:B------:R-:W-:-:S02]  /*e740*/  FSEL R21, R21, -INF , !P6 ;  /* 0xff80000015157808 */ /* 0x000fc40007000000 */
[----:B------:R-:W-:Y:S02]  /*e750*/  FSEL R36, R36, -INF , !P0 ;  /* 0xff80000024247808 */ /* 0x000fe40004000000 */
[----:B------:R-:W-:Y:S02]  /*e760*/  LOP3.LUT P6, RZ, R3, 0x8, RZ, 0xc0, !PT ;  /* 0x0000000803ff7812 */ /* 0x000fe400078cc0ff */
[----:B------:R-:W-:Y:S02]  /*e770*/  LOP3.LUT P0, RZ, R252, 0x400, RZ, 0xc0, !PT ;  /* 0x00000400fcff7812 */ /* 0x000fe4000780c0ff */
[----:B------:R-:W-:Y:S02]  /*e780*/  FSEL R40, R40, -INF , !P6 ;  /* 0xff80000028287808 */ /* 0x000fe40007000000 */
[----:B------:R-:W-:Y:S02]  /*e790*/  FSEL R37, R37, -INF , !P0 ;  /* 0xff80000025257808 */ /* 0x000fe40004000000 */
[----:B------:R-:W-:-:S02]  /*e7a0*/  LOP3.LUT P0, RZ, R252, 0x200, RZ, 0xc0, !PT ;  /* 0x00000200fcff7812 */ /* 0x000fc4000780c0ff */
[----:B------:R-:W-:Y:S02]  /*e7b0*/  LOP3.LUT P6, RZ, R3, 0x100000, RZ, 0xc0, !PT ;  /* 0x0010000003ff7812 */ /* 0x000fe400078cc0ff */
[----:B------:R-:W-:-:S04]  /*e7c0*/  LOP3.LUT R252, R252, 0xfffffeff, RZ, 0xc0, !PT ;  /* 0xfffffefffcfc7812 */ /* 0x000fc800078ec0ff */
[----:B------:R-:W-:-:S04]  /*e7d0*/  @P1 LOP3.LUT R252, R252, 0x100, RZ, 0xfc, !PT ;  /* 0x00000100fcfc1812 */ /* 0x000fc800078efcff */
[----:B------:R-:W-:-:S04]  /*e7e0*/  LOP3.LUT R252, R252, 0xfffffffd, RZ, 0xc0, !PT ;  /* 0xfffffffdfcfc7812 */ /* 0x000fc800078ec0ff */
        /* <DEDUP_REMOVED lines=26> */
[----:B------:R-:W-:-:S04]  /*e990*/  FMUL R47, R49, UR48 ;  /* 0x00000030312f7c20 */ /* 0x000fc80008400000 */
        /* <DEDUP_REMOVED lines=18> */
[----:B------:R-:W-:Y:S01]  /*eac0*/  FMUL R56, R58, UR48 ;  /* 0x000000303a387c20 */ /* 0x000fe20008400000 */
[----:B------:R-:W-:Y:S02]  /*ead0*/  FSEL R5, R5, -INF , !P3 ;  /* 0xff80000005057808 */ /* 0x000fe40005800000 */
[----:B------:R-:W-:Y:S02]  /*eae0*/  FSEL R55, R55, -INF , !P6 ;  /* 0xff80000037377808 */ /* 0x000fe40007000000 */
[----:B------:R-:W-:Y:S02]  /*eaf0*/  LOP3.LUT P6, RZ, R252, 0x4, RZ, 0xc0, !PT ;  /* 0x00000004fcff7812 */ /* 0x000fe400078cc0ff */
[----:B------:R-:W-:-:S02]  /*eb00*/  FSEL R6, R6, -INF , !P2 ;  /* 0xff80000006067808 */ /* 0x000fc40005000000 */
[C---:B------:R-:W-:Y:S02]  /*eb10*/  LOP3.LUT P5, RZ, R251.reuse, 0x4, RZ, 0xc0, !PT ;  /* 0x00000004fbff7812 */ /* 0x040fe400078ac0ff */
[C---:B------:R-:W-:Y:S02]  /*eb20*/  LOP3.LUT P4, RZ, R251.reuse, 0x8, RZ, 0xc0, !PT ;  /* 0x00000008fbff7812 */ /* 0x040fe4000788c0ff */
[C---:B------:R-:W-:Y:S02]  /*eb30*/  LOP3.LUT P3, RZ, R251.reuse, 0x10, RZ, 0xc0, !PT ;  /* 0x00000010fbff7812 */ /* 0x040fe4000786c0ff */
[----:B------:R-:W-:Y:S01]  /*eb40*/  LOP3.LUT P2, RZ, R251, 0x20, RZ, 0xc0, !PT ;  /* 0x00000020fbff7812 */ /* 0x000fe2000784c0ff */
[----:B------:R-:W-:Y:S01]  /*eb50*/  FMUL R57, R59, UR48 ;  /* 0x000000303b397c20 */ /* 0x000fe20008400000 */
[----:B------:R-:W-:Y:S02]  /*eb60*/  FSEL R56, R56, -INF , !P6 ;  /* 0xff80000038387808 */ /* 0x000fe40007000000 */
[----:B------:R-:W-:-:S02]  /*eb70*/  LOP3.LUT P6, RZ, R252, 0x2, RZ, 0xc0, !PT ;  /* 0x00000002fcff7812 */ /* 0x000fc400078cc0ff */
[----:B------:R-:W-:Y:S02]  /*eb80*/  FSEL R7, R7, -INF , !P5 ;  /* 0xff80000007077808 */ /* 0x000fe40006800000 */
[----:B------:R-:W-:Y:S02]  /*eb90*/  FSEL R8, R8, -INF , !P4 ;  /* 0xff80000008087808 */ /* 0x000fe40006000000 */
[----:B------:R-:W-:Y:S02]  /*eba0*/  FSEL R9, R9, -INF , !P3 ;  /* 0xff80000009097808 */ /* 0x000fe40005800000 */
[----:B------:R-:W-:Y:S02]  /*ebb0*/  FSEL R10, R10, -INF , !P2 ;  /* 0xff8000000a0a7808 */ /* 0x000fe40005000000 */
[C---:B------:R-:W-:Y:S02]  /*ebc0*/  LOP3.LUT P5, RZ, R251.reuse, 0x20000, RZ, 0xc0, !PT ;  /* 0x00020000fbff7812 */ /* 0x040fe400078ac0ff */
[----:B------:R-:W-:-:S02]  /*ebd0*/  LOP3.LUT P4, RZ, R251, 0x40000, RZ, 0xc0, !PT ;  /* 0x00040000fbff7812 */ /* 0x000fc4000788c0ff */
[C---:B------:R-:W-:Y:S02]  /*ebe0*/  LOP3.LUT P3, RZ, R251.reuse, 0x80000, RZ, 0xc0, !PT ;  /* 0x00080000fbff7812 */ /* 0x040fe4000786c0ff */
[----:B------:R-:W-:Y:S02]  /*ebf0*/  LOP3.LUT P2, RZ, R251, 0x100000, RZ, 0xc0, !PT ;  /* 0x00100000fbff7812 */ /* 0x000fe4000784c0ff */
[----:B------:R-:W-:Y:S02]  /*ec00*/  LOP3.LUT P1, RZ, R3, 0x800, RZ, 0xc0, !PT ;  /* 0x0000080003ff7812 */ /* 0x000fe4000782c0ff */
[----:B------:R-:W-:Y:S02]  /*ec10*/  FSEL R57, R57, -INF , !P6 ;  /* 0xff80000039397808 */ /* 0x000fe40007000000 */
[----:B------:R-:W-:Y:S02]  /*ec20*/  LOP3.LUT P6, RZ, R252, 0x1, RZ, 0xc0, !PT ;  /* 0x00000001fcff7812 */ /* 0x000fe400078cc0ff */
[----:B------:R-:W-:-:S02]  /*ec30*/  FSEL R22, R22, -INF , !P5 ;  /* 0xff80000016167808 */ /* 0x000fc40006800000 */
[----:B------:R-:W-:Y:S02]  /*ec40*/  FSEL R23, R23, -INF , !P4 ;  /* 0xff80000017177808 */ /* 0x000fe40006000000 */
[----:B------:R-:W-:Y:S02]  /*ec50*/  FSEL R24, R24, -INF , !P3 ;  /* 0xff80000018187808 */ /* 0x000fe40005800000 */
[----:B------:R-:W-:Y:S02]  /*ec60*/  FSEL R25, R25, -INF , !P2 ;  /* 0xff80000019197808 */ /* 0x000fe40005000000 */
[C---:B------:R-:W-:Y:S02]  /*ec70*/  LOP3.LUT P5, RZ, R251.reuse, 0x200000, RZ, 0xc0, !PT ;  /* 0x00200000fbff7812 */ /* 0x040fe400078ac0ff */
[C---:B------:R-:W-:Y:S02]  /*ec80*/  LOP3.LUT P4, RZ, R251.reuse, 0x400000, RZ, 0xc0, !PT ;  /* 0x00400000fbff7812 */ /* 0x040fe4000788c0ff */
[----:B------:R-:W-:-:S02]  /*ec90*/  LOP3.LUT P3, RZ, R251, 0x800000, RZ, 0xc0, !PT ;  /* 0x00800000fbff7812 */ /* 0x000fc4000786c0ff */
[----:B------:R-:W-:Y:S02]  /*eca0*/  LOP3.LUT P2, RZ, R251, 0x1000000, RZ, 0xc0, !PT ;  /* 0x01000000fbff7812 */ /* 0x000fe4000784c0ff */
[----:B------:R-:W-:Y:S01]  /*ecb0*/  FSEL R48, R48, -INF , !P1 ;  /* 0xff80000030307808 */ /* 0x000fe20004800000 */
[----:B------:R-:W2:Y:S01]  /*ecc0*/  LDL.LU R251, [R1+0x14] ;  /* 0x0000140001fb7983 */ /* 0x000ea20000300800 */
[----:B------:R-:W-:Y:S01]  /*ecd0*/  LOP3.LUT P1, RZ, R252, 0x100, RZ, 0xc0, !PT ;  /* 0x00000100fcff7812 */ /* 0x000fe2000782c0ff */
[----:B------:R-:W-:Y:S01]  /*ece0*/  FMUL R59, R61, UR48 ;  /* 0x000000303d3b7c20 */ /* 0x000fe20008400000 */
[----:B---3--:R-:W-:Y:S01]  /*ecf0*/  ISETP.GT.U32.AND.EX P6, PT, R134, RZ, PT, P6 ;  /* 0x000000ff8600720c */ /* 0x008fe20003fc4160 */
[----:B------:R-:W3:Y:S01]  /*ed00*/  LDL.LU R252, [R1+0x8] ;  /* 0x0000080001fc7983 */ /* 0x000ee20000300800 */
[----:B------:R-:W-:Y:S01]  /*ed10*/  FMUL R61, R63, UR48 ;  /* 0x000000303f3d7c20 */ /* 0x000fe20008400000 */
[----:B------:R-:W-:Y:S02]  /*ed20*/  FMUL R63, R65, UR48 ;  /* 0x00000030413f7c20 */ /* 0x000fe40008400000 */
[----:B------:R-:W3:Y:S04]  /*ed30*/  LDL.LU R134, [R1+0x24] ;  /* 0x0000240001867983 */ /* 0x000ee80000300800 */
[----:B------:R-:W3:Y:S04]  /*ed40*/  LDL.LU R135, [R1+0x28] ;  /* 0x0000280001877983 */ /* 0x000ee80000300800 */
[----:B------:R-:W3:Y:S01]  /*ed50*/  LDL.LU R65, [R1+0x4] ;  /* 0x0000040001417983 */ /* 0x000ee20000300800 */
[----:B------:R-:W-:-:S02]  /*ed60*/  FSEL R26, R26, -INF , !P5 ;  /* 0xff8000001a1a7808 */ /* 0x000fc40006800000 */
[C---:B------:R-:W-:Y:S02]  /*ed70*/  LOP3.LUT P5, RZ, R3.reuse, 0x10, RZ, 0xc0, !PT ;  /* 0x0000001003ff7812 */ /* 0x040fe400078ac0ff */
[----:B------:R-:W-:Y:S02]  /*ed80*/  FSEL R38, R38, -INF , !P0 ;  /* 0xff80000026267808 */ /* 0x000fe40004000000 */
        /* <DEDUP_REMOVED lines=9> */
[----:B------:R-:W-:Y:S01]  /*ee20*/  FSEL R49, R49, -INF , !P1 ;  /* 0xff80000031317808 */ /* 0x000fe20004800000 */
[----:B------:R-:W3:Y:S01]  /*ee30*/  LDL.LU R66, [R1+0x20] ;  /* 0x0000200001427983 */ /* 0x000ee20000300800 */
[----:B------:R-:W-:Y:S02]  /*ee40*/  FSEL R58, R58, -INF , !P5 ;  /* 0xff8000003a3a7808 */ /* 0x000fe40006800000 */
[C---:B------:R-:W-:Y:S02]  /*ee50*/  LOP3.LUT P1, RZ, R3.reuse, 0x4000000, RZ, 0xc0, !PT ;  /* 0x0400000003ff7812 */ /* 0x040fe4000782c0ff */
[----:B------:R-:W-:Y:S02]  /*ee60*/  LOP3.LUT P5, RZ, R3, 0x80000000, RZ, 0xc0, !PT ;  /* 0x8000000003ff7812 */ /* 0x000fe400078ac0ff */
[----:B------:R-:W-:-:S02]  /*ee70*/  FSEL R62, R62, -INF , !P0 ;  /* 0xff8000003e3e7808 */ /* 0x000fc40004000000 */
[-C--:B----4-:R-:W-:Y:S02]  /*ee80*/  ISETP.GT.U32.AND P0, PT, R136, R133.reuse, PT ;  /* 0x000000858800720c */ /* 0x090fe40003f04070 */
[----:B------:R-:W4:Y:S01]  /*ee90*/  LDL.LU R136, [R1+0x450] ;  /* 0x0004500001887983 */ /* 0x000f220000300800 */
[----:B------:R-:W-:Y:S02]  /*eea0*/  FSEL R64, R64, -INF , !P1 ;  /* 0xff80000040407808 */ /* 0x000fe40004800000 */
[----:B--2---:R-:W-:Y:S02]  /*eeb0*/  ISETP.GT.U32.AND.EX P0, PT, R251, RZ, PT, P0 ;  /* 0x000000fffb00720c */ /* 0x004fe40003f04100 */
[----:B---3--:R-:W-:Y:S02]  /*eec0*/  ISETP.GT.U32.AND.EX P5, PT, R252, RZ, PT, P5 ;  /* 0x000000fffc00720c */ /* 0x008fe40003fa4150 */
[----:B------:R-:W2:Y:S04]  /*eed0*/  LDL.LU R252, [R1+0x38] ;  /* 0x0000380001fc7983 */ /* 0x000ea80000300800 */
[----:B------:R-:W3:Y:S01]  /*eee0*/  LDL.LU R251, [R1] ;  /* 0x0000000001fb7983 */ /* 0x000ee20000300800 */
[----:B------:R-:W-:Y:S01]  /*eef0*/  ISETP.GT.U32.AND P1, PT, R65, R133, PT ;  /* 0x000000854100720c */ /* 0x000fe20003f24070 */
[----:B------:R-:W-:-:S02]  /*ef00*/  FMUL R65, R67, UR48 ;  /* 0x0000003043417c20 */ /* 0x000fc40008400000 */
[----:B------:R-:W2:Y:S01]  /*ef10*/  LDL.LU R67, [R1+0x2c] ;  /* 0x00002c0001437983 */ /* 0x000ea20000300800 */
[----:B------:R-:W-:Y:S02]  /*ef20*/  FMUL R68, R68, UR48 ;  /* 0x0000003044447c20 */ /* 0x000fe40008400000 */
[----:B------:R-:W-:Y:S02]  /*ef30*/  FSEL R65, R65, -INF , !P0 ;  /* 0xff80000041417808 */ /* 0x000fe40004000000 */
[----:B------:R-:W-:Y:S02]  /*ef40*/  ISETP.GT.U32.AND.EX P1, PT, R135, RZ, PT, P1 ;  /* 0x000000ff8700720c */ /* 0x000fe40003f24110 */
[-C--:B------:R-:W-:Y:S02]  /*ef50*/  ISETP.GT.U32.AND P0, PT, R66, R133.reuse, PT ;  /* 0x000000854200720c */ /* 0x080fe40003f04070 */
[----:B------:R-:W-:Y:S02]  /*ef60*/  FSEL R66, R68, -INF , !P5 ;  /* 0xff80000044427808 */ /* 0x000fe40006800000 */
[----:B------:R-:W3:Y:S01]  /*ef70*/  LDL.LU R68, [R1+0x34] ;  /* 0x0000340001447983 */ /* 0x000ee20000300800 */
[----:B------:R-:W-:-:S03]  /*ef80*/  ISETP.GT.U32.AND P5, PT, R134, R133, PT ;  /* 0x000000858600720c */ /* 0x000fc60003fa4070 */
[----:B------:R-:W4:Y:S04]  /*ef90*/  LDL.LU R134, [R1+0x44c] ;  /* 0x00044c0001867983 */ /* 0x000f280000300800 */
[----:B------:R-:W4:Y:S01]  /*efa0*/  LDL.LU R135, [R1+0x448] ;  /* 0x0004480001877983 */ /* 0x000f220000300800 */
[----:B--2---:R-:W-:Y:S01]  /*efb0*/  ISETP.GT.U32.AND.EX P0, PT, R67, RZ, PT, P0 ;  /* 0x000000ff4300720c */ /* 0x004fe20003f04100 */
[----:B------:R-:W-:Y:S02]  /*efc0*/  FMUL R67, R69, UR48 ;  /* 0x0000003045437c20 */ /* 0x000fe40008400000 */
[----:B------:R-:W2:Y:S03]  /*efd0*/  LDL.LU R69, [R1+0x30] ;  /* 0x0000300001457983 */ /* 0x000ea60000300800 */
[----:B------:R-:W-:Y:S01]  /*efe0*/  FSEL R67, R67, -INF , !P0 ;  /* 0xff80000043437808 */ /* 0x000fe20004000000 */
[----:B------:R-:W-:Y:S01]  /*eff0*/  FMUL R70, R70, UR48 ;  /* 0x0000003046467c20 */ /* 0x000fe20008400000 */
[----:B------:R-:W-:-:S04]  /*f000*/  FMUL R72, R72, UR48 ;  /* 0x0000003048487c20 */ /* 0x000fc80008400000 */
[----:B------:R-:W-:Y:S02]  /*f010*/  FSEL R70, R70, -INF , !P1 ;  /* 0xff80000046467808 */ /* 0x000fe40004800000 */
[----:B------:R-:W-:Y:S01]  /*f020*/  ISETP.GT.U32.AND P1, PT, R137, R133, PT ;  /* 0x000000858900720c */ /* 0x000fe20003f24070 */
[----:B------:R-:W-:-:S03]  /*f030*/  FMUL R74, R74, UR48 ;  /* 0x000000304a4a7c20 */ /* 0x000fc60008400000 */
[----:B------:R-:W-:Y:S02]  /*f040*/  ISETP.GT.U32.AND.EX P1, PT, R141, RZ, PT, P1 ;  /* 0x000000ff8d00720c */ /* 0x000fe40003f24110 */
[----:B---3--:R-:W-:Y:S02]  /*f050*/  ISETP.GT.U32.AND.EX P5, PT, R68, RZ, PT, P5 ;  /* 0x000000ff4400720c */ /* 0x008fe40003fa4150 */
[----:B------:R-:W-:Y:S02]  /*f060*/  FSEL R74, R74, -INF , !P1 ;  /* 0xff8000004a4a7808 */ /* 0x000fe40004800000 */
[----:B------:R-:W-:Y:S02]  /*f070*/  FSEL R72, R72, -INF , !P5 ;  /* 0xff80000048487808 */ /* 0x000fe40006800000 */
[----:B--2---:R-:W-:Y:S01]  /*f080*/  ISETP.GT.U32.AND P0, PT, R69, R133, PT ;  /* 0x000000854500720c */ /* 0x004fe20003f04070 */
[----:B------:R-:W-:-:S03]  /*f090*/  FMUL R69, R71, UR48 ;  /* 0x0000003047457c20 */ /* 0x000fc60008400000 */
[----:B------:R-:W-:-:S04]  /*f0a0*/  ISETP.GT.U32.AND.EX P0, PT, R252, RZ, PT, P0 ;  /* 0x000000fffc00720c */ /* 0x000fc80003f04100 */
[----:B------:R-:W-:Y:S02]  /*f0b0*/  FSEL R69, R69, -INF , !P0 ;  /* 0xff80000045457808 */ /* 0x000fe40004000000 */
[-C--:B------:R-:W-:Y:S02]  /*f0c0*/  ISETP.GT.U32.AND P0, PT, R251, R133.reuse, PT ;  /* 0x00000085fb00720c */ /* 0x080fe40003f04070 */
[----:B------:R-:W2:Y:S01]  /*f0d0*/  LDL.LU R251, [R1+0x1c] ;  /* 0x00001c0001fb7983 */ /* 0x000ea20000300800 */
[-C--:B------:R-:W-:Y:S01]  /*f0e0*/  ISETP.GT.U32.AND P5, PT, R140, R133.reuse, PT ;  /* 0x000000858c00720c */ /* 0x080fe20003fa4070 */
[----:B------:R-:W-:Y:S01]  /*f0f0*/  FMUL R71, R73, UR48 ;  /* 0x0000003049477c20 */ /* 0x000fe20008400000 */
[----:B------:R-:W-:Y:S01]  /*f100*/  ISETP.GT.U32.AND P1, PT, R144, R133, PT ;  /* 0x000000859000720c */ /* 0x000fe20003f24070 */
[----:B------:R-:W-:Y:S01]  /*f110*/  FMUL R73, R75, UR48 ;  /* 0x000000304b497c20 */ /* 0x000fe20008400000 */
[----:B------:R-:W-:Y:S01]  /*f120*/  FMUL R76, R76, UR48 ;  /* 0x000000304c4c7c20 */ /* 0x000fe20008400000 */
[----:B------:R-:W-:Y:S01]  /*f130*/  FMUL R75, R77, UR48 ;  /* 0x000000304d4b7c20 */ /* 0x000fe20008400000 */
[----:B------:R-:W-:Y:S01]  /*f140*/  ISETP.GT.U32.AND.EX P5, PT, R145, RZ, PT, P5 ;  /* 0x000000ff9100720c */ /* 0x000fe20003fa4150 */
[----:B------:R-:W-:Y:S01]  /*f150*/  FMUL R77, R78, UR48 ;  /* 0x000000304e4d7c20 */ /* 0x000fe20008400000 */
[----:B------:R-:W-:-:S02]  /*f160*/  ISETP.GT.U32.AND.EX P1, PT, R149, RZ, PT, P1 ;  /* 0x000000ff9500720c */ /* 0x000fc40003f24110 */
[----:B------:R-:W-:Y:S02]  /*f170*/  FSEL R76, R76, -INF , !P5 ;  /* 0xff8000004c4c7808 */ /* 0x000fe40006800000 */
[-C--:B------:R-:W-:Y:S02]  /*f180*/  ISETP.GT.U32.AND P5, PT, R148, R133.reuse, PT ;  /* 0x000000859400720c */ /* 0x080fe40003fa4070 */
[----:B------:R-:W-:Y:S01]  /*f190*/  FSEL R77, R77, -INF , !P1 ;  /* 0xff8000004d4d7808 */ /* 0x000fe20004800000 */
[----:B------:R-:W-:Y:S01]  /*f1a0*/  FMUL R78, R79, UR48 ;  /* 0x000000304f4e7c20 */ /* 0x000fe20008400000 */
[----:B------:R-:W-:Y:S01]  /*f1b0*/  ISETP.GT.U32.AND P1, PT, R150, R133, PT ;  /* 0x000000859600720c */ /* 0x000fe20003f24070 */
[----:B------:R-:W-:Y:S01]  /*f1c0*/  FMUL R79, R80, UR48 ;  /* 0x00000030504f7c20 */ /* 0x000fe20008400000 */
[----:B------:R-:W-:Y:S01]  /*f1d0*/  ISETP.GT.U32.AND.EX P5, PT, R153, RZ, PT, P5 ;  /* 0x000000ff9900720c */ /* 0x000fe20003fa4150 */
[----:B------:R-:W-:Y:S01]  /*f1e0*/  FMUL R80, R81, UR48 ;  /* 0x0000003051507c20 */ /* 0x000fe20008400000 */
[----:B------:R-:W-:-:S02]  /*f1f0*/  ISETP.GT.U32.AND.EX P1, PT, R155, RZ, PT, P1 ;  /* 0x000000ff9b00720c */ /* 0x000fc40003f24110 */
[----:B------:R-:W-:Y:S02]  /*f200*/  FSEL R79, R79, -INF , !P5 ;  /* 0xff8000004f4f7808 */ /* 0x000fe40006800000 */
[-C--:B------:R-:W-:Y:S02]  /*f210*/  ISETP.GT.U32.AND P5, PT, R152, R133.reuse, PT ;  /* 0x000000859800720c */ /* 0x080fe40003fa4070 */
[----:B------:R-:W-:Y:S02]  /*f220*/  FSEL R80, R80, -INF , !P1 ;  /* 0xff80000050507808 */ /* 0x000fe40004800000 */
[----:B------:R-:W-:Y:S01]  /*f230*/  ISETP.GT.U32.AND P1, PT, R0, R133, PT ;  /* 0x000000850000720c */ /* 0x000fe20003f24070 */
[----:B------:R-:W-:Y:S01]  /*f240*/  FMUL R82, R82, UR48 ;  /* 0x0000003052527c20 */ /* 0x000fe20008400000 */
[----:B------:R-:W-:Y:S01]  /*f250*/  ISETP.GT.U32.AND.EX P5, PT, R157, RZ, PT, P5 ;  /* 0x000000ff9d00720c */ /* 0x000fe20003fa4150 */
[----:B------:R-:W-:Y:S01]  /*f260*/  FMUL R68, R4, UR48 ;  /* 0x0000003004447c20 */ /* 0x000fe20008400000 */
[----:B------:R-:W-:-:S02]  /*f270*/  ISETP.GT.U32.AND.EX P1, PT, R2, RZ, PT, P1 ;  /* 0x000000ff0200720c */ /* 0x000fc40003f24110 */
[----:B------:R-:W-:Y:S02]  /*f280*/  FSEL R4, R82, -INF , !P5 ;  /* 0xff80000052047808 */ /* 0x000fe40006800000 */
[----:B------:R-:W-:Y:S02]  /*f290*/  FSEL R82, R68, -INF , !P1 ;  /* 0xff80000044527808 */ /* 0x000fe40004800000 */
[----:B------:R-:W-:-:S04]  /*f2a0*/  ISETP.GT.U32.AND.EX P0, PT, R139, RZ, PT, P0 ;  /* 0x000000ff8b00720c */ /* 0x000fc80003f04100 */
[----:B------:R-:W-:Y:S02]  /*f2b0*/  FSEL R71, R71, -INF , !P0 ;  /* 0xff80000047477808 */ /* 0x000fe40004000000 */
[----:B------:R-:W-:-:S04]  /*f2c0*/  ISETP.GT.U32.AND P0, PT, R138, R133, PT ;  /* 0x000000858a00720c */ /* 0x000fc80003f04070 */
        /* <DEDUP_REMOVED lines=8> */
[-C--:B------:R-:W-:Y:S01]  /*f350*/  ISETP.GT.U32.AND P0, PT, R154, R133.reuse, PT ;  /* 0x000000859a00720c */ /* 0x080fe20003f04070 */
[----:B------:R-:W-:Y:S01]  /*f360*/  FMUL R81, R83, UR48 ;  /* 0x0000003053517c20 */ /* 0x000fe20008400000 */
[----:B------:R-:W-:Y:S02]  /*f370*/  ISETP.GT.U32.AND P1, PT, R158, R133, PT ;  /* 0x000000859e00720c */ /* 0x000fe40003f24070 */
[----:B------:R-:W-:Y:S01]  /*f380*/  ISETP.GT.U32.AND.EX P0, PT, R159, RZ, PT, P0 ;  /* 0x000000ff9f00720c */ /* 0x000fe20003f04100 */
[----:B------:R-:W-:Y:S01]  /*f390*/  FMUL R83, R84, UR48 ;  /* 0x0000003054537c20 */ /* 0x000fe20008400000 */
[----:B------:R-:W-:Y:S01]  /*f3a0*/  FMUL R84, R85, UR48 ;  /* 0x0000003055547c20 */ /* 0x000fe20008400000 */
[----:B------:R-:W-:Y:S02]  /*f3b0*/  ISETP.GT.U32.AND.EX P1, PT, R163, RZ, PT, P1 ;  /* 0x000000ffa300720c */ /* 0x000fe40003f24110 */
[----:B------:R-:W-:-:S02]  /*f3c0*/  FSEL R81, R81, -INF , !P0 ;  /* 0xff80000051517808 */ /* 0x000fc40004000000 */
[----:B------:R-:W-:Y:S02]  /*f3d0*/  ISETP.GT.U32.AND P0, PT, R156, R133, PT ;  /* 0x000000859c00720c */ /* 0x000fe40003f04070 */
[----:B------:R-:W-:Y:S02]  /*f3e0*/  FSEL R27, R27, -INF , !P4 ;  /* 0xff8000001b1b7808 */ /* 0x000fe40006000000 */
[----:B------:R-:W-:Y:S02]  /*f3f0*/  FSEL R28, R28, -INF , !P3 ;  /* 0xff8000001c1c7808 */ /* 0x000fe40005800000 */
[----:B------:R-:W-:Y:S02]  /*f400*/  ISETP.GT.U32.AND.EX P0, PT, R161, RZ, PT, P0 ;  /* 0x000000ffa100720c */ /* 0x000fe40003f04100 */
[----:B------:R-:W-:Y:S02]  /*f410*/  FSEL R84, R84, -INF , !P1 ;  /* 0xff80000054547808 */ /* 0x000fe40004800000 */
[----:B------:R-:W-:-:S02]  /*f420*/  FSEL R29, R29, -INF , !P2 ;  /* 0xff8000001d1d7808 */ /* 0x000fc40005000000 */
[-C--:B------:R-:W-:Y:S01]  /*f430*/  ISETP.GT.U32.AND P1, PT, R162, R133.reuse, PT ;  /* 0x00000085a200720c */ /* 0x080fe20003f24070 */
[----:B------:R-:W-:Y:S01]  /*f440*/  FMUL R85, R86, UR48 ;  /* 0x0000003056557c20 */ /* 0x000fe20008400000 */
[----:B------:R-:W-:Y:S01]  /*f450*/  FSEL R83, R83, -INF , !P0 ;  /* 0xff80000053537808 */ /* 0x000fe20004000000 */
[----:B------:R-:W-:Y:S01]  /*f460*/  FMUL R86, R87, UR48 ;  /* 0x0000003057567c20 */ /* 0x000fe20008400000 */
[----:B------:R-:W-:Y:S02]  /*f470*/  ISETP.GT.U32.AND P0, PT, R160, R133, PT ;  /* 0x00000085a000720c */ /* 0x000fe40003f04070 */
[----:B------:R-:W-:Y:S02]  /*f480*/  ISETP.GT.U32.AND.EX P1, PT, R167, RZ, PT, P1 ;  /* 0x000000ffa700720c */ /* 0x000fe40003f24110 */
[----:B------:R-:W-:Y:S02]  /*f490*/  ISETP.GT.U32.AND.EX P0, PT, R165, RZ, PT, P0 ;  /* 0x000000ffa500720c */ /* 0x000fe40003f04100 */
        /* <DEDUP_REMOVED lines=11> */
[----:B------:R-:W-:Y:S01]  /*f550*/  LOP3.LUT P4, RZ, R3, 0x20, RZ, 0xc0, !PT ;  /* 0x0000002003ff7812 */ /* 0x000fe2000788c0ff */
[----:B------:R-:W-:Y:S01]  /*f560*/  FMUL R90, R91, UR48 ;  /* 0x000000305b5a7c20 */ /* 0x000fe20008400000 */
[----:B------:R-:W-:Y:S02]  /*f570*/  FSEL R87, R87, -INF , !P0 ;  /* 0xff80000057577808 */ /* 0x000fe40004000000 */
[----:B------:R-:W-:Y:S02]  /*f580*/  ISETP.GT.U32.AND P0, PT, R168, R133, PT ;  /* 0x00000085a800720c */ /* 0x000fe40003f04070 */
[----:B------:R-:W-:Y:S02]  /*f590*/  ISETP.GT.U32.AND.EX P1, PT, R175, RZ, PT, P1 ;  /* 0x000000ffaf00720c */ /* 0x000fe40003f24110 */
[----:B------:R-:W-:-:S02]  /*f5a0*/  LOP3.LUT P3, RZ, R3, 0x40, RZ, 0xc0, !PT ;  /* 0x0000004003ff7812 */ /* 0x000fc4000786c0ff */
[----:B------:R-:W-:Y:S02]  /*f5b0*/  LOP3.LUT P2, RZ, R3, 0x80, RZ, 0xc0, !PT ;  /* 0x0000008003ff7812 */ /* 0x000fe4000784c0ff */
[----:B------:R-:W-:Y:S02]  /*f5c0*/  FSEL R42, R42, -INF , !P4 ;  /* 0xff8000002a2a7808 */ /* 0x000fe40006000000 */
[----:B------:R-:W-:Y:S02]  /*f5d0*/  ISETP.GT.U32.AND.EX P0, PT, R173, RZ, PT, P0 ;  /* 0x000000ffad00720c */ /* 0x000fe40003f04100 */
[----:B------:R-:W-:Y:S02]  /*f5e0*/  FSEL R90, R90, -INF , !P1 ;  /* 0xff8000005a5a7808 */ /* 0x000fe40004800000 */
[----:B------:R-:W-:Y:S02]  /*f5f0*/  FSEL R43, R43, -INF , !P3 ;  /* 0xff8000002b2b7808 */ /* 0x000fe40005800000 */
[----:B------:R-:W-:-:S02]  /*f600*/  FSEL R44, R44, -INF , !P2 ;  /* 0xff8000002c2c7808 */ /* 0x000fc40005000000 */
[-C--:B------:R-:W-:Y:S01]  /*f610*/  ISETP.GT.U32.AND P1, PT, R174, R133.reuse, PT ;  /* 0x00000085ae00720c */ /* 0x080fe20003f24070 */
[----:B------:R-:W-:Y:S01]  /*f620*/  FMUL R91, R92, UR48 ;  /* 0x000000305c5b7c20 */ /* 0x000fe20008400000 */
[C---:B------:R-:W-:Y:S02]  /*f630*/  LOP3.LUT P3, RZ, R3.reuse, 0x100, RZ, 0xc0, !PT ;  /* 0x0000010003ff7812 */ /* 0x040fe4000786c0ff */
[----:B------:R-:W-:Y:S01]  /*f640*/  LOP3.LUT P2, RZ, R3, 0x200, RZ, 0xc0, !PT ;  /* 0x0000020003ff7812 */ /* 0x000fe2000784c0ff */
[----:B------:R-:W-:Y:S01]  /*f650*/  FMUL R92, R93, UR48 ;  /* 0x000000305d5c7c20 */ /* 0x000fe20008400000 */
[----:B------:R-:W-:Y:S02]  /*f660*/  FSEL R89, R89, -INF , !P0 ;  /* 0xff80000059597808 */ /* 0x000fe40004000000 */
[----:B------:R-:W-:Y:S02]  /*f670*/  ISETP.GT.U32.AND P0, PT, R172, R133, PT ;  /* 0x00000085ac00720c */ /* 0x000fe40003f04070 */
[----:B------:R-:W-:-:S02]  /*f680*/  ISETP.GT.U32.AND.EX P1, PT, R179, RZ, PT, P1 ;  /* 0x000000ffb300720c */ /* 0x000fc40003f24110 */
[----:B------:R-:W-:Y:S02]  /*f690*/  FSEL R45, R45, -INF , !P3 ;  /* 0xff8000002d2d7808 */ /* 0x000fe40005800000 */
[----:B------:R-:W-:Y:S02]  /*f6a0*/  FSEL R46, R46, -INF , !P2 ;  /* 0xff8000002e2e7808 */ /* 0x000fe40005000000 */
[----:B------:R-:W-:Y:S02]  /*f6b0*/  ISETP.GT.U32.AND.EX P0, PT, R177, RZ, PT, P0 ;  /* 0x000000ffb100720c */ /* 0x000fe40003f04100 */
[----:B------:R-:W-:Y:S02]  /*f6c0*/  FSEL R92, R92, -INF , !P1 ;  /* 0xff8000005c5c7808 */ /* 0x000fe40004800000 */
[-C--:B------:R-:W-:Y:S01]  /*f6d0*/  ISETP.GT.U32.AND P1, PT, R178, R133.reuse, PT ;  /* 0x00000085b200720c */ /* 0x080fe20003f24070 */
[----:B------:R-:W-:Y:S01]  /*f6e0*/  FMUL R93, R94, UR48 ;  /* 0x000000305e5d7c20 */ /* 0x000fe20008400000 */
[----:B------:R-:W-:Y:S01]  /*f6f0*/  FSEL R91, R91, -INF , !P0 ;  /* 0xff8000005b5b7808 */ /* 0x000fe20004000000 */
[----:B------:R-:W-:Y:S01]  /*f700*/  FMUL R94, R95, UR48 ;  /* 0x000000305f5e7c20 */ /* 0x000fe20008400000 */
[----:B------:R-:W-:-:S02]  /*f710*/  ISETP.GT.U32.AND P0, PT, R176, R133, PT ;  /* 0x00000085b000720c */ /* 0x000fc40003f04070 */
[----:B------:R-:W-:Y:S02]  /*f720*/  ISETP.GT.U32.AND.EX P1, PT, R183, RZ, PT, P1 ;  /* 0x000000ffb700720c */ /* 0x000fe40003f24110 */
        /* <DEDUP_REMOVED lines=10> */
[----:B------:R-:W-:Y:S01]  /*f7d0*/  ISETP.GT.U32.AND P1, PT, R186, R133, PT ;  /* 0x00000085ba00720c */ /* 0x000fe20003f24070 */
[----:B------:R-:W-:Y:S01]  /*f7e0*/  FMUL R97, R98, UR48 ;  /* 0x0000003062617c20 */ /* 0x000fe20008400000 */
[----:B------:R-:W-:Y:S01]  /*f7f0*/  LOP3.LUT P4, RZ, R3, 0x400000, RZ, 0xc0, !PT ;  /* 0x0040000003ff7812 */ /* 0x000fe2000788c0ff */
[----:B------:R-:W-:Y:S01]  /*f800*/  FMUL R98, R99, UR48 ;  /* 0x0000003063627c20 */ /* 0x000fe20008400000 */
[----:B------:R-:W-:-:S02]  /*f810*/  LOP3.LUT P3, RZ, R3, 0x800000, RZ, 0xc0, !PT ;  /* 0x0080000003ff7812 */ /* 0x000fc4000786c0ff */
[----:B--2---:R-:W-:-:S04]  /*f820*/  FMNMX3 R68, R82, R251, R132, !PT ;  /* 0x000000fb52447276 */ /* 0x004fc80007800084 */
[----:B------:R-:W-:-:S04]  /*f830*/  FMNMX3 R68, R68, R5, R6, !PT ;  /* 0x0000000544447276 */ /* 0x000fc80007800006 */
        /* <DEDUP_REMOVED lines=23> */
[----:B------:R-:W-:Y:S02]  /*f9b0*/  FMNMX3 R68, R68, R53, R54, !PT ;  /* 0x0000003544447276 */ /* 0x000fe40007800036 */
[----:B------:R-:W-:Y:S02]  /*f9c0*/  FSEL R95, R95, -INF , !P0 ;  /* 0xff8000005f5f7808 */ /* 0x000fe40004000000 */
[----:B------:R-:W-:Y:S02]  /*f9d0*/  FMNMX3 R68, R68, R55, R56, !PT ;  /* 0x0000003744447276 */ /* 0x000fe40007800038 */
[----:B------:R-:W-:Y:S02]  /*f9e0*/  ISETP.GT.U32.AND P0, PT, R184, R133, PT ;  /* 0x00000085b800720c */ /* 0x000fe40003f04070 */
[----:B------:R-:W-:Y:S02]  /*f9f0*/  ISETP.GT.U32.AND.EX P1, PT, R191, RZ, PT, P1 ;  /* 0x000000ffbf00720c */ /* 0x000fe40003f24110 */
[----:B------:R-:W-:-:S02]  /*fa00*/  LOP3.LUT P2, RZ, R3, 0x1000000, RZ, 0xc0, !PT ;  /* 0x0100000003ff7812 */ /* 0x000fc4000784c0ff */
[----:B------:R-:W-:Y:S02]  /*fa10*/  FSEL R59, R59, -INF , !P4 ;  /* 0xff8000003b3b7808 */ /* 0x000fe40006000000 */
[----:B------:R-:W-:Y:S02]  /*fa20*/  FSEL R60, R60, -INF , !P3 ;  /* 0xff8000003c3c7808 */ /* 0x000fe40005800000 */
[----:B------:R-:W-:Y:S02]  /*fa30*/  FMNMX3 R68, R68, R57, R58, !PT ;  /* 0x0000003944447276 */ /* 0x000fe4000780003a */
[----:B------:R-:W-:Y:S02]  /*fa40*/  ISETP.GT.U32.AND.EX P0, PT, R189, RZ, PT, P0 ;  /* 0x000000ffbd00720c */ /* 0x000fe40003f04100 */
[----:B------:R-:W-:Y:S02]  /*fa50*/  FSEL R98, R98, -INF , !P1 ;  /* 0xff80000062627808 */ /* 0x000fe40004800000 */
[----:B------:R-:W-:Y:S01]  /*fa60*/  ISETP.GT.U32.AND P1, PT, R190, R133, PT ;  /* 0x00000085be00720c */ /* 0x000fe20003f24070 */
[----:B------:R-:W-:Y:S01]  /*fa70*/  FMUL R99, R100, UR48 ;  /* 0x0000003064637c20 */ /* 0x000fe20008400000 */
[----:B------:R-:W-:-:S02]  /*fa80*/  FSEL R61, R61, -INF , !P2 ;  /* 0xff8000003d3d7808 */ /* 0x000fc40005000000 */
[----:B------:R-:W-:Y:S01]  /*fa90*/  FMNMX3 R68, R68, R59, R60, !PT ;  /* 0x0000003b44447276 */ /* 0x000fe2000780003c */
[----:B------:R-:W-:Y:S01]  /*faa0*/  FMUL R100, R101, UR48 ;  /* 0x0000003065647c20 */ /* 0x000fe20008400000 */
[----:B------:R-:W-:Y:S02]  /*fab0*/  FSEL R97, R97, -INF , !P0 ;  /* 0xff80000061617808 */ /* 0x000fe40004000000 */
[----:B------:R-:W-:Y:S02]  /*fac0*/  ISETP.GT.U32.AND P0, PT, R188, R133, PT ;  /* 0x00000085bc00720c */ /* 0x000fe40003f04070 */
[----:B------:R-:W-:Y:S02]  /*fad0*/  ISETP.GT.U32.AND.EX P1, PT, R195, RZ, PT, P1 ;  /* 0x000000ffc300720c */ /* 0x000fe40003f24110 */
[----:B------:R-:W-:Y:S02]  /*fae0*/  FSEL R63, R63, -INF , !P6 ;  /* 0xff8000003f3f7808 */ /* 0x000fe40007000000 */
[----:B------:R-:W-:-:S02]  /*faf0*/  FMNMX3 R68, R68, R61, R62, !PT ;  /* 0x0000003d44447276 */ /* 0x000fc4000780003e */
[----:B------:R-:W-:Y:S02]  /*fb00*/  ISETP.GT.U32.AND.EX P0, PT, R193, RZ, PT, P0 ;  /* 0x000000ffc100720c */ /* 0x000fe40003f04100 */
[----:B------:R-:W-:Y:S02]  /*fb10*/  FSEL R100, R100, -INF , !P1 ;  /* 0xff80000064647808 */ /* 0x000fe40004800000 */
[----:B------:R-:W-:Y:S02]  /*fb20*/  ISETP.GT.U32.AND P1, PT, R194, R133, PT ;  /* 0x00000085c200720c */ /* 0x000fe40003f24070 */
[----:B------:R-:W-:Y:S01]  /*fb30*/  FMNMX3 R68, R68, R63, R64, !PT ;  /* 0x0000003f44447276 */ /* 0x000fe20007800040 */
[----:B------:R-:W-:Y:S01]  /*fb40*/  FMUL R101, R102, UR48 ;  /* 0x0000003066657c20 */ /* 0x000fe20008400000 */
[----:B------:R-:W-:Y:S01]  /*fb50*/  FSEL R99, R99, -INF , !P0 ;  /* 0xff80000063637808 */ /* 0x000fe20004000000 */
[----:B------:R-:W-:Y:S01]  /*fb60*/  FMUL R102, R103, UR48 ;  /* 0x0000003067667c20 */ /* 0x000fe20008400000 */
[----:B------:R-:W-:-:S02]  /*fb70*/  ISETP.GT.U32.AND P0, PT, R192, R133, PT ;  /* 0x00000085c000720c */ /* 0x000fc40003f04070 */
[----:B------:R-:W-:Y:S02]  /*fb80*/  ISETP.GT.U32.AND.EX P1, PT, R199, RZ, PT, P1 ;  /* 0x000000ffc700720c */ /* 0x000fe40003f24110 */
[----:B------:R-:W-:Y:S02]  /*fb90*/  FMNMX3 R68, R68, R65, R66, !PT ;  /* 0x0000004144447276 */ /* 0x000fe40007800042 */
[----:B------:R-:W-:Y:S02]  /*fba0*/  ISETP.GT.U32.AND.EX P0, PT, R197, RZ, PT, P0 ;  /* 0x000000ffc500720c */ /* 0x000fe40003f04100 */
[----:B------:R-:W-:Y:S02]  /*fbb0*/  FSEL R102, R102, -INF , !P1 ;  /* 0xff80000066667808 */ /* 0x000fe40004800000 */
[----:B------:R-:W-:Y:S02]  /*fbc0*/  FMNMX3 R68, R68, R67, R70, !PT ;  /* 0x0000004344447276 */ /* 0x000fe40007800046 */
[----:B------:R-:W-:Y:S01]  /*fbd0*/  ISETP.GT.U32.AND P1, PT, R198, R133, PT ;  /* 0x00000085c600720c */ /* 0x000fe20003f24070 */
[----:B------:R-:W-:Y:S01]  /*fbe0*/  FMUL R103, R104, UR48 ;  /* 0x0000003068677c20 */ /* 0x000fe20008400000 */
[----:B------:R-:W-:Y:S01]  /*fbf0*/  FSEL R101, R101, -INF , !P0 ;  /* 0xff80000065657808 */ /* 0x000fe20004000000 */
[----:B------:R-:W-:Y:S01]  /*fc00*/  FMUL R104, R105, UR48 ;  /* 0x0000003069687c20 */ /* 0x000fe20008400000 */
[----:B------:R-:W-:-:S02]  /*fc10*/  FMNMX3 R68, R68, R69, R72, !PT ;  /* 0x0000004544447276 */ /* 0x000fc40007800048 */
[----:B------:R-:W-:Y:S02]  /*fc20*/  ISETP.GT.U32.AND P0, PT, R196, R133, PT ;  /* 0x00000085c400720c */ /* 0x000fe40003f04070 */
[----:B------:R-:W-:Y:S02]  /*fc30*/  ISETP.GT.U32.AND.EX P1, PT, R203, RZ, PT, P1 ;  /* 0x000000ffcb00720c */ /* 0x000fe40003f24110 */
[----:B------:R-:W-:Y:S02]  /*fc40*/  FMNMX3 R68, R68, R71, R74, !PT ;  /* 0x0000004744447276 */ /* 0x000fe4000780004a */
[----:B------:R-:W-:Y:S02]  /*fc50*/  ISETP.GT.U32.AND.EX P0, PT, R201, RZ, PT, P0 ;  /* 0x000000ffc900720c */ /* 0x000fe40003f04100 */
[----:B------:R-:W-:Y:S02]  /*fc60*/  FSEL R104, R104, -INF , !P1 ;  /* 0xff80000068687808 */ /* 0x000fe40004800000 */
[----:B------:R-:W-:Y:S01]  /*fc70*/  ISETP.GT.U32.AND P1, PT, R202, R133, PT ;  /* 0x00000085ca00720c */ /* 0x000fe20003f24070 */
[----:B------:R-:W-:Y:S01]  /*fc80*/  FMUL R105, R106, UR48 ;  /* 0x000000306a697c20 */ /* 0x000fe20008400000 */
[----:B------:R-:W-:Y:S01]  /*fc90*/  FMNMX3 R68, R68, R73, R76, !PT ;  /* 0x0000004944447276 */ /* 0x000fe2000780004c */
[----:B------:R-:W-:Y:S01]  /*fca0*/  FMUL R106, R107, UR48 ;  /* 0x000000306b6a7c20 */ /* 0x000fe20008400000 */
[----:B------:R-:W-:-:S02]  /*fcb0*/  FSEL R103, R103, -INF , !P0 ;  /* 0xff80000067677808 */ /* 0x000fc40004000000 */
[----:B------:R-:W-:Y:S02]  /*fcc0*/  ISETP.GT.U32.AND P0, PT, R200, R133, PT ;  /* 0x00000085c800720c */ /* 0x000fe40003f04070 */
[----:B------:R-:W-:Y:S02]  /*fcd0*/  ISETP.GT.U32.AND.EX P1, PT, R207, RZ, PT, P1 ;  /* 0x000000ffcf00720c */ /* 0x000fe40003f24110 */
[----:B------:R-:W-:Y:S02]  /*fce0*/  FMNMX3 R68, R68, R75, R77, !PT ;  /* 0x0000004b44447276 */ /* 0x000fe4000780004d */
[----:B------:R-:W-:Y:S02]  /*fcf0*/  ISETP.GT.U32.AND.EX P0, PT, R205, RZ, PT, P0 ;  /* 0x000000ffcd00720c */ /* 0x000fe40003f04100 */
[----:B------:R-:W-:Y:S02]  /*fd00*/  FSEL R106, R106, -INF , !P1 ;  /* 0xff8000006a6a7808 */ /* 0x000fe40004800000 */
[----:B------:R-:W-:-:S02]  /*fd10*/  ISETP.GT.U32.AND P1, PT, R206, R133, PT ;  /* 0x00000085ce00720c */ /* 0x000fc40003f24070 */
[----:B------:R-:W-:Y:S01]  /*fd20*/  FMNMX3 R68, R68, R78, R79, !PT ;  /* 0x0000004e44447276 */ /* 0x000fe2000780004f */
[----:B------:R-:W-:Y:S01]  /*fd30*/  FMUL R137, R109, UR48 ;  /* 0x000000306d897c20 */ /* 0x000fe20008400000 */
[----:B------:R-:W-:Y:S02]  /*fd40*/  FSEL R105, R105, -INF , !P0 ;  /* 0xff80000069697808 */ /* 0x000fe40004000000 */
[----:B------:R-:W-:Y:S02]  /*fd50*/  ISETP.GT.U32.AND P0, PT, R204, R133, PT ;  /* 0x00000085cc00720c */ /* 0x000fe40003f04070 */
[----:B------:R-:W-:Y:S02]  /*fd60*/  ISETP.GT.U32.AND.EX P1, PT, R211, RZ, PT, P1 ;  /* 0x000000ffd300720c */ /* 0x000fe40003f24110 */
[----:B------:R-:W-:Y:S01]  /*fd70*/  FMNMX3 R68, R68, R80, R4, !PT ;  /* 0x0000005044447276 */ /* 0x000fe20007800004 */
[----:B------:R-:W-:Y:S01]  /*fd80*/  FMUL R108, R108, UR48 ;  /* 0x000000306c6c7c20 */ /* 0x000fe20008400000 */
[----:B------:R-:W-:-:S02]  /*fd90*/  ISETP.GT.U32.AND.EX P0, PT, R209, RZ, PT, P0 ;  /* 0x000000ffd100720c */ /* 0x000fc40003f04100 */
[----:B------:R-:W-:Y:S02]  /*fda0*/  FSEL R137, R137, -INF , !P1 ;  /* 0xff80000089897808 */ /* 0x000fe40004800000 */
[----:B------:R-:W-:Y:S02]  /*fdb0*/  ISETP.GT.U32.AND P1, PT, R210, R133, PT ;  /* 0x00000085d200720c */ /* 0x000fe40003f24070 */
[----:B------:R-:W-:Y:S01]  /*fdc0*/  FMNMX3 R68, R68, R81, R83, !PT ;  /* 0x0000005144447276 */ /* 0x000fe20007800053 */
[----:B------:R-:W-:Y:S01]  /*fdd0*/  FMUL R111, R111, UR48 ;  /* 0x000000306f6f7c20 */ /* 0x000fe20008400000 */
[----:B------:R-:W-:Y:S02]  /*fde0*/  FSEL R109, R108, -INF , !P0 ;  /* 0xff8000006c6d7808 */ /* 0x000fe40004000000 */
[----:B------:R-:W-:Y:S02]  /*fdf0*/  ISETP.GT.U32.AND P0, PT, R208, R133, PT ;  /* 0x00000085d000720c */ /* 0x000fe40003f04070 */
[----:B------:R-:W-:-:S02]  /*fe00*/  ISETP.GT.U32.AND.EX P1, PT, R215, RZ, PT, P1 ;  /* 0x000000ffd700720c */ /* 0x000fc40003f24110 */
[----:B------:R-:W-:Y:S01]  /*fe10*/  FMNMX3 R68, R68, R84, R85, !PT ;  /* 0x0000005444447276 */ /* 0x000fe20007800055 */
[----:B------:R-:W-:Y:S01]  /*fe20*/  FMUL R110, R110, UR48 ;  /* 0x000000306e6e7c20 */ /* 0x000fe20008400000 */
[----:B------:R-:W-:Y:S02]  /*fe30*/  ISETP.GT.U32.AND.EX P0, PT, R213, RZ, PT, P0 ;  /* 0x000000ffd500720c */ /* 0x000fe40003f04100 */
[----:B------:R-:W-:Y:S02]  /*fe40*/  FSEL R111, R111, -INF , !P1 ;  /* 0xff8000006f6f7808 */ /* 0x000fe40004800000 */
[----:B------:R-:W-:Y:S02]  /*fe50*/  FMNMX3 R68, R68, R86, R87, !PT ;  /* 0x0000005644447276 */ /* 0x000fe40007800057 */
[----:B------:R-:W-:Y:S01]  /*fe60*/  ISETP.GT.U32.AND P1, PT, R214, R133, PT ;  /* 0x00000085d600720c */ /* 0x000fe20003f24070 */
[----:B------:R-:W-:Y:S01]  /*fe70*/  FMUL R113, R113, UR48 ;  /* 0x0000003071717c20 */ /* 0x000fe20008400000 */
[----:B------:R-:W-:-:S02]  /*fe80*/  FSEL R110, R110, -INF , !P0 ;  /* 0xff8000006e6e7808 */ /* 0x000fc40004000000 */
[----:B------:R-:W-:Y:S02]  /*fe90*/  FMNMX3 R68, R68, R88, R89, !PT ;  /* 0x0000005844447276 */ /* 0x000fe40007800059 */
[----:B------:R-:W-:Y:S02]  /*fea0*/  ISETP.GT.U32.AND P0, PT, R212, R133, PT ;  /* 0x00000085d400720c */ /* 0x000fe40003f04070 */
[----:B------:R-:W-:Y:S01]  /*feb0*/  ISETP.GT.U32.AND.EX P1, PT, R219, RZ, PT, P1 ;  /* 0x000000ffdb00720c */ /* 0x000fe20003f24110 */
[----:B------:R-:W-:Y:S01]  /*fec0*/  FMUL R112, R112, UR48 ;  /* 0x0000003070707c20 */ /* 0x000fe20008400000 */
[----:B------:R-:W-:Y:S02]  /*fed0*/  FMNMX3 R68, R68, R90, R91, !PT ;  /* 0x0000005a44447276 */ /* 0x000fe4000780005b */
[----:B------:R-:W-:Y:S02]  /*fee0*/  ISETP.GT.U32.AND.EX P0, PT, R217, RZ, PT, P0 ;  /* 0x000000ffd900720c */ /* 0x000fe40003f04100 */
[----:B------:R-:W-:-:S02]  /*fef0*/  FSEL R113, R113, -INF , !P1 ;  /* 0xff80000071717808 */ /* 0x000fc40004800000 */
[-C--:B------:R-:W-:Y:S01]  /*ff00*/  ISETP.GT.U32.AND P1, PT, R218, R133.reuse, PT ;  /* 0x00000085da00720c */ /* 0x080fe20003f24070 */
[----:B------:R-:W-:Y:S01]  /*ff10*/  FMUL R115, R115, UR48 ;  /* 0x0000003073737c20 */ /* 0x000fe20008400000 */
[----:B------:R-:W-:Y:S02]  /*ff20*/  FMNMX3 R68, R68, R92, R93, !PT ;  /* 0x0000005c44447276 */ /* 0x000fe4000780005d */
[----:B------:R-:W-:Y:S02]  /*ff30*/  FSEL R112, R112, -INF , !P0 ;  /* 0xff80000070707808 */ /* 0x000fe40004000000 */
[----:B------:R-:W-:Y:S02]  /*ff40*/  ISETP.GT.U32.AND P0, PT, R216, R133, PT ;  /* 0x00000085d800720c */ /* 0x000fe40003f04070 */
[----:B------:R-:W-:Y:S01]  /*ff50*/  ISETP.GT.U32.AND.EX P1, PT, R223, RZ, PT, P1 ;  /* 0x000000ffdf00720c */ /* 0x000fe20003f24110 */
[----:B------:R-:W-:Y:S01]  /*ff60*/  FMUL R114, R114, UR48 ;  /* 0x0000003072727c20 */ /* 0x000fe20008400000 */
[----:B------:R-:W-:-:S02]  /*ff70*/  FMNMX3 R68, R68, R94, R95, !PT ;  /* 0x0000005e44447276 */ /* 0x000fc4000780005f */
[----:B------:R-:W-:Y:S02]  /*ff80*/  ISETP.GT.U32.AND.EX P0, PT, R221, RZ, PT, P0 ;  /* 0x000000ffdd00720c */ /* 0x000fe40003f04100 */
[----:B------:R-:W-:Y:S02]  /*ff90*/  FSEL R115, R115, -INF , !P1 ;  /* 0xff80000073737808 */ /* 0x000fe40004800000 */
[-C--:B------:R-:W-:Y:S02]  /*ffa0*/  ISETP.GT.U32.AND P1, PT, R222, R133.reuse, PT ;  /* 0x00000085de00720c */ /* 0x080fe40003f24070 */
[----:B------:R-:W-:Y:S01]  /*ffb0*/  FMNMX3 R68, R68, R96, R97, !PT ;  /* 0x0000006044447276 */ /* 0x000fe20007800061 */
[----:B------:R-:W-:Y:S01]  /*ffc0*/  FMUL R117, R117, UR48 ;  /* 0x0000003075757c20 */ /* 0x000fe20008400000 */
[----:B------:R-:W-:Y:S02]  /*ffd0*/  FSEL R114, R114, -INF , !P0 ;  /* 0xff80000072727808 */ /* 0x000fe40004000000 */
[----:B------:R-:W-:-:S02]  /*ffe0*/  ISETP.GT.U32.AND P0, PT, R220, R133, PT ;  /* 0x00000085dc00720c */ /* 0x000fc40003f04070 */
[----:B------:R-:W-:Y:S02]  /*fff0*/  ISETP.GT.U32.AND.EX P1, PT, R226, RZ, PT, P1 ;  /* 0x000000ffe200720c */ /* 0x000fe40003f24110 */
[----:B------:R-:W-:Y:S01]  /*10000*/  FMNMX3 R68, R68, R98, R99, !PT ;  /* 0x0000006244447276 */ /* 0x000fe20007800063 */
[----:B------:R-:W-:Y:S01]  /*10010*/  FMUL R116, R116, UR48 ;  /* 0x0000003074747c20 */ /* 0x000fe20008400000 */
[----:B------:R-:W-:Y:S02]  /*10020*/  ISETP.GT.U32.AND.EX P0, PT, R224, RZ, PT, P0 ;  /* 0x000000ffe000720c */ /* 0x000fe40003f04100 */
[----:B------:R-:W-:Y:S02]  /*10030*/  FSEL R117, R117, -INF , !P1 ;  /* 0xff80000075757808 */ /* 0x000fe40004800000 */
[----:B------:R-:W-:Y:S02]  /*10040*/  ISETP.GT.U32.AND P1, PT, R227, R133, PT ;  /* 0x00000085e300720c */ /* 0x000fe40003f24070 */
[----:B------:R-:W-:Y:S01]  /*10050*/  FMNMX3 R68, R68, R100, R101, !PT ;  /* 0x0000006444447276 */ /* 0x000fe20007800065 */
[----:B------:R-:W-:Y:S01]  /*10060*/  FMUL R119, R119, UR48 ;  /* 0x0000003077777c20 */ /* 0x000fe20008400000 */
[----:B------:R-:W-:-:S02]  /*10070*/  FSEL R116, R116, -INF , !P0 ;  /* 0xff80000074747808 */ /* 0x000fc40004000000 */
[----:B------:R-:W-:Y:S02]  /*10080*/  ISETP.GT.U32.AND P0, PT, R225, R133, PT ;  /* 0x00000085e100720c */ /* 0x000fe40003f04070 */
[----:B------:R-:W-:Y:S02]  /*10090*/  ISETP.GT.U32.AND.EX P1, PT, R230, RZ, PT, P1 ;  /* 0x000000ffe600720c */ /* 0x000fe40003f24110 */
[----:B------:R-:W-:Y:S01]  /*100a0*/  FMNMX3 R68, R68, R102, R103, !PT ;  /* 0x0000006644447276 */ /* 0x000fe20007800067 */
[----:B------:R-:W-:Y:S01]  /*100b0*/  FMUL R118, R118, UR48 ;  /* 0x0000003076767c20 */ /* 0x000fe20008400000 */
[----:B------:R-:W-:Y:S02]  /*100c0*/  ISETP.GT.U32.AND.EX P0, PT, R228, RZ, PT, P0 ;  /* 0x000000ffe400720c */ /* 0x000fe40003f04100 */
[----:B------:R-:W-:Y:S02]  /*100d0*/  FSEL R119, R119, -INF , !P1 ;  /* 0xff80000077777808 */ /* 0x000fe40004800000 */
[----:B------:R-:W-:-:S02]  /*100e0*/  FMNMX3 R68, R68, R104, R105, !PT ;  /* 0x0000006844447276 */ /* 0x000fc40007800069 */
[-C--:B------:R-:W-:Y:S01]  /*100f0*/  ISETP.GT.U32.AND P1, PT, R231, R133.reuse, PT ;  /* 0x00000085e700720c */ /* 0x080fe20003f24070 */
[----:B------:R-:W-:Y:S01]  /*10100*/  FMUL R121, R121, UR48 ;  /* 0x0000003079797c20 */ /* 0x000fe20008400000 */
[----:B------:R-:W-:Y:S02]  /*10110*/  FSEL R118, R118, -INF , !P0 ;  /* 0xff80000076767808 */ /* 0x000fe40004000000 */
[----:B------:R-:W-:Y:S02]  /*10120*/  FMNMX3 R68, R68, R106, R109, !PT ;  /* 0x0000006a44447276 */ /* 0x000fe4000780006d */
[----:B------:R-:W-:Y:S02]  /*10130*/  ISETP.GT.U32.AND P0, PT, R229, R133, PT ;  /* 0x00000085e500720c */ /* 0x000fe40003f04070 */
[----:B------:R-:W-:Y:S01]  /*10140*/  ISETP.GT.U32.AND.EX P1, PT, R234, RZ, PT, P1 ;  /* 0x000000ffea00720c */ /* 0x000fe20003f24110 */
[----:B------:R-:W-:Y:S01]  /*10150*/  FMUL R120, R120, UR48 ;  /* 0x0000003078787c20 */ /* 0x000fe20008400000 */
[----:B------:R-:W-:-:S02]  /*10160*/  FMNMX3 R68, R68, R137, R110, !PT ;  /* 0x0000008944447276 */ /* 0x000fc4000780006e */
[----:B------:R-:W-:Y:S02]  /*10170*/  ISETP.GT.U32.AND.EX P0, PT, R232, RZ, PT, P0 ;  /* 0x000000ffe800720c */ /* 0x000fe40003f04100 */
[----:B------:R-:W-:Y:S02]  /*10180*/  FSEL R121, R121, -INF , !P1 ;  /* 0xff80000079797808 */ /* 0x000fe40004800000 */
[----:B------:R-:W-:Y:S01]  /*10190*/  ISETP.GT.U32.AND P1, PT, R235, R133, PT ;  /* 0x00000085eb00720c */ /* 0x000fe20003f24070 */
[----:B------:R-:W-:Y:S01]  /*101a0*/  FMUL R123, R123, UR48 ;  /* 0x000000307b7b7c20 */ /* 0x000fe20008400000 */
[----:B------:R-:W-:Y:S02]  /*101b0*/  FMNMX3 R68, R68, R111, R112, !PT ;  /* 0x0000006f44447276 */ /* 0x000fe40007800070 */
[----:B------:R-:W-:Y:S02]  /*101c0*/  FSEL R120, R120, -INF , !P0 ;  /* 0xff80000078787808 */ /* 0x000fe40004000000 */
[----:B------:R-:W-:-:S02]  /*101d0*/  ISETP.GT.U32.AND P0, PT, R233, R133, PT ;  /* 0x00000085e900720c */ /* 0x000fc40003f04070 */
[----:B------:R-:W-:Y:S01]  /*101e0*/  ISETP.GT.U32.AND.EX P1, PT, R238, RZ, PT, P1 ;  /* 0x000000ffee00720c */ /* 0x000fe20003f24110 */
[----:B------:R-:W-:Y:S01]  /*101f0*/  FMUL R122, R122, UR48 ;  /* 0x000000307a7a7c20 */ /* 0x000fe20008400000 */
[----:B------:R-:W-:Y:S02]  /*10200*/  FMNMX3 R68, R68, R113, R114, !PT ;  /* 0x0000007144447276 */ /* 0x000fe40007800072 */
        /* <DEDUP_REMOVED lines=12> */
[----:B------:R-:W-:-:S02]  /*102d0*/  ISETP.GT.U32.AND P1, PT, R241, R133, PT ;  /* 0x00000085f100720c */ /* 0x000fc40003f24070 */
[----:B------:R-:W-:Y:S01]  /*102e0*/  FMNMX3 R68, R68, R119, R120, !PT ;  /* 0x0000007744447276 */ /* 0x000fe20007800078 */
[----:B------:R-:W-:Y:S01]  /*102f0*/  FMUL R126, R126, UR48 ;  /* 0x000000307e7e7c20 */ /* 0x000fe20008400000 */
[----:B------:R-:W-:Y:S02]  /*10300*/  FSEL R124, R124, -INF , !P0 ;  /* 0xff8000007c7c7808 */ /* 0x000fe40004000000 */
[-C--:B------:R-:W-:Y:S02]  /*10310*/  ISETP.GT.U32.AND P5, PT, R245, R133.reuse, PT ;  /* 0x00000085f500720c */ /* 0x080fe40003fa4070 */
[----:B------:R-:W-:Y:S02]  /*10320*/  ISETP.GT.U32.AND P0, PT, R243, R133, PT ;  /* 0x00000085f300720c */ /* 0x000fe40003f04070 */
[----:B------:R-:W-:Y:S02]  /*10330*/  ISETP.GT.U32.AND.EX P1, PT, R244, RZ, PT, P1 ;  /* 0x000000fff400720c */ /* 0x000fe40003f24110 */
[----:B------:R-:W-:Y:S01]  /*10340*/  FMNMX3 R68, R68, R121, R122, !PT ;  /* 0x0000007944447276 */ /* 0x000fe2000780007a */
[----:B------:R-:W-:Y:S01]  /*10350*/  FMUL R127, R127, UR48 ;  /* 0x000000307f7f7c20 */ /* 0x000fe20008400000 */
[----:B------:R-:W-:Y:S01]  /*10360*/  FMUL R107, R128, UR48 ;  /* 0x00000030806b7c20 */ /* 0x000fe20008400000 */
[----:B------:R-:W-:-:S02]  /*10370*/  LOP3.LUT P4, RZ, R3, 0x40000000, RZ, 0xc0, !PT ;  /* 0x4000000003ff7812 */ /* 0x000fc4000788c0ff */
[----:B------:R-:W-:Y:S02]  /*10380*/  LOP3.LUT P3, RZ, R3, 0x20000000, RZ, 0xc0, !PT ;  /* 0x2000000003ff7812 */ /* 0x000fe4000786c0ff */
[----:B------:R-:W-:Y:S02]  /*10390*/  ISETP.GT.U32.AND.EX P5, PT, R247, RZ, PT, P5 ;  /* 0x000000fff700720c */ /* 0x000fe40003fa4150 */
[----:B------:R-:W-:Y:S02]  /*103a0*/  ISETP.GT.U32.AND.EX P0, PT, R246, RZ, PT, P0 ;  /* 0x000000fff600720c */ /* 0x000fe40003f04100 */
[----:B------:R-:W-:Y:S02]  /*103b0*/  FSEL R126, R126, -INF , !P1 ;  /* 0xff8000007e7e7808 */ /* 0x000fe40004800000 */
[----:B------:R-:W-:Y:S01]  /*103c0*/  FMNMX3 R68, R68, R123, R124, !PT ;  /* 0x0000007b44447276 */ /* 0x000fe2000780007c */
[----:B------:R-:W-:Y:S01]  /*103d0*/  FMUL R108, R129, UR48 ;  /* 0x00000030816c7c20 */ /* 0x000fe20008400000 */
[----:B------:R-:W-:Y:S01]  /*103e0*/  FMUL R128, R130, UR48 ;  /* 0x0000003082807c20 */ /* 0x000fe20008400000 */
[----:B------:R-:W-:-:S02]  /*103f0*/  LOP3.LUT P2, RZ, R3, 0x10000000, RZ, 0xc0, !PT ;  /* 0x1000000003ff7812 */ /* 0x000fc4000784c0ff */
[----:B------:R-:W-:Y:S02]  /*10400*/  ISETP.GT.U32.AND.EX P3, PT, R249, RZ, PT, P3 ;  /* 0x000000fff900720c */ /* 0x000fe40003f64130 */
[----:B------:R-:W-:Y:S02]  /*10410*/  ISETP.GT.U32.AND.EX P4, PT, R248, RZ, PT, P4 ;  /* 0x000000fff800720c */ /* 0x000fe40003f84140 */
[----:B------:R-:W-:Y:S02]  /*10420*/  FSEL R127, R127, -INF , !P0 ;  /* 0xff8000007f7f7808 */ /* 0x000fe40004000000 */
[----:B------:R-:W-:Y:S02]  /*10430*/  FSEL R107, R107, -INF , !P5 ;  /* 0xff8000006b6b7808 */ /* 0x000fe40006800000 */
[----:B------:R-:W-:Y:S01]  /*10440*/  FMNMX3 R68, R68, R125, R126, !PT ;  /* 0x0000007d44447276 */ /* 0x000fe2000780007e */
[----:B------:R-:W-:Y:S01]  /*10450*/  FMUL R129, R131, UR48 ;  /* 0x0000003083817c20 */ /* 0x000fe20008400000 */
[----:B------:R-:W-:-:S02]  /*10460*/  ISETP.GT.U32.AND.EX P2, PT, R250, RZ, PT, P2 ;  /* 0x000000fffa00720c */ /* 0x000fc40003f44120 */
[----:B------:R-:W-:Y:S02]  /*10470*/  FSEL R108, R108, -INF , !P4 ;  /* 0xff8000006c6c7808 */ /* 0x000fe40006000000 */
[----:B------:R-:W-:Y:S02]  /*10480*/  FSEL R128, R128, -INF , !P3 ;  /* 0xff80000080807808 */ /* 0x000fe40005800000 */
[----:B------:R-:W-:Y:S02]  /*10490*/  FMNMX3 R68, R68, R127, R107, !PT ;  /* 0x0000007f44447276 */ /* 0x000fe4000780006b */
[----:B------:R-:W-:Y:S02]  /*104a0*/  FSEL R129, R129, -INF , !P2 ;  /* 0xff80000081817808 */ /* 0x000fe40005000000 */
[----:B------:R-:W-:-:S04]  /*104b0*/  FMNMX3 R68, R68, R108, R128, !PT ;  /* 0x0000006c44447276 */ /* 0x000fc80007800080 */
[----:B----4-:R-:W-:-:S05]  /*104c0*/  FMNMX3 R68, R68, R129, R136, !PT ;  /* 0x0000008144447276 */ /* 0x010fca0007800088 */
[--C-:B------:R-:W-:Y:S02]  /*104d0*/  FADD R131, R132, -R68.reuse ;  /* 0x8000004484837221 */ /* 0x100fe40000000000 */
[----:B------:R1:W5:Y:S04]  /*104e0*/  LDL.LU R132, [R1+0x444] ;  /* 0x0004440001847983 */ /* 0x0003680000300800 */
[----:B------:R-:W2:Y:S04]  /*104f0*/  LDL.64 R146, [R1+0x208] ;  /* 0x0002080001927983 */ /* 0x000ea80000100a00 */
[----:B------:R-:W3:Y:S01]  /*10500*/  LDL.64 R144, [R1+0x1e0] ;  /* 0x0001e00001907983 */ /* 0x000ee20000100a00 */
[----:B------:R-:W-:Y:S01]  /*10510*/  FMUL R131, R131, 1.4426950216293334961 ;  /* 0x3fb8aa3b83837820 */ /* 0x000fe20000400000 */
[----:B------:R-:W-:-:S03]  /*10520*/  FADD R138, R5, -R68 ;  /* 0x80000044058a7221 */ /* 0x000fc60000000000 */
[----:B------:R4:W0:Y:S01]  /*10530*/  MUFU.EX2 R5, R131 ;  /* 0x0000008300057308 */ /* 0x0008220000000800 */
[----:B------:R-:W-:Y:S01]  /*10540*/  FMUL R138, R138, 1.4426950216293334961 ;  /* 0x3fb8aa3b8a8a7820 */ /* 0x000fe20000400000 */
[----:B----4-:R-:W-:-:S06]  /*10550*/  FADD R131, R6, -R68 ;  /* 0x8000004406837221 */ /* 0x010fcc0000000000 */
        /* <DEDUP_REMOVED lines=14> */
[----:B------:R-:W0:Y:S01]  /*10640*/  S2R R143, SR_TID.X ;  /* 0x00000000008f7919 */ /* 0x000e220000002100 */
[----:B----4-:R-:W-:-:S05]  /*10650*/  FADD R138, R11, -R68 ;  /* 0x800000440b8a7221 */ /* 0x010fca0000000000 */
[----:B------:R4:W0:Y:S01]  /*10660*/  MUFU.EX2 R11, R131 ;  /* 0x00000083000b7308 */ /* 0x0008220000000800 */
[----:B------:R-:W-:Y:S01]  /*10670*/  FMUL R138, R138, 1.4426950216293334961 ;  /* 0x3fb8aa3b8a8a7820 */ /* 0x000fe20000400000 */
[--C-:B------:R-:W-:Y:S01]  /*10680*/  FADD R14, R14, -R68.reuse ;  /* 0x800000440e0e7221 */ /* 0x100fe20000000000 */
[----:B----4-:R-:W-:-:S05]  /*10690*/  FADD R131, R12, -R68 ;  /* 0x800000440c837221 */ /* 0x010fca0000000000 */
[----:B------:R4:W0:Y:S01]  /*106a0*/  MUFU.EX2 R12, R138 ;  /* 0x0000008a000c7308 */ /* 0x0008220000000800 */
[----:B------:R-:W-:Y:S01]  /*106b0*/  FMUL R131, R131, 1.4426950216293334961 ;  /* 0x3fb8aa3b83837820 */ /* 0x000fe20000400000 */
[----:B------:R-:W-:Y:S01]  /*106c0*/  FMUL R14, R14, 1.4426950216293334961 ;  /* 0x3fb8aa3b0e0e7820 */ /* 0x000fe20000400000 */
[--C-:B------:R-:W-:Y:S01]  /*106d0*/  FADD R15, R15, -R68.reuse ;  /* 0x800000440f0f7221 */ /* 0x100fe20000000000 */
[----:B----4-:R-:W-:-:S04]  /*106e0*/  FADD R138, R13, -R68 ;  /* 0x800000440d8a7221 */ /* 0x010fc80000000000 */
[----:B------:R4:W0:Y:S01]  /*106f0*/  MUFU.EX2 R13, R131 ;  /* 0x00000083000d7308 */ /* 0x0008220000000800 */
[----:B------:R-:W-:Y:S01]  /*10700*/  FMUL R15, R15, 1.4426950216293334961 ;  /* 0x3fb8aa3b0f0f7820 */ /* 0x000fe20000400000 */
[----:B----4-:R-:W-:-:S06]  /*10710*/  FMUL R131, R138, 1.4426950216293334961 ;  /* 0x3fb8aa3b8a837820 */ /* 0x010fcc0000400000 */
[----:B------:R4:W0:Y:S02]  /*10720*/  MUFU.EX2 R138, R14 ;  /* 0x0000000e008a7308 */ /* 0x0008240000000800 */
        /* <DEDUP_REMOVED lines=10> */
[----:B------:R4:W1:Y:S01]  /*107d0*/  MUFU.EX2 R23, R14 ;  /* 0x0000000e00177308 */ /* 0x0008620000000800 */
[----:B------:R-:W-:Y:S01]  /*107e0*/  FMUL R15, R15, 1.4426950216293334961 ;  /* 0x3fb8aa3b0f0f7820 */ /* 0x000fe20000400000 */
[----:B0-----:R-:W-:Y:S01]  /*107f0*/  LOP3.LUT P6, RZ, R143, 0x7f, RZ, 0xc0, !PT ;  /* 0x0000007f8fff7812 */ /* 0x001fe200078cc0ff */
[----:B----4-:R-:W-:-:S05]  /*10800*/  FADD R14, R24, -R68 ;  /* 0x80000044180e7221 */ /* 0x010fca0000000000 */
[----:B------:R0:W4:Y:S01]  /*10810*/  MUFU.EX2 R24, R15 ;  /* 0x0000000f00187308 */ /* 0x0001220000000800 */
[----:B------:R-:W-:Y:S01]  /*10820*/  FMUL R14, R14, 1.4426950216293334961 ;  /* 0x3fb8aa3b0e0e7820 */ /* 0x000fe20000400000 */
[----:B------:R-:W-:-:S05]  /*10830*/  USHF.L.U32 UR6, UR6, 0x1f, URZ ;  /* 0x0000001f06067899 */ /* 0x000fca00080006ff */
[----:B------:R-:W1:Y:S01]  /*10840*/  @!P6 SYNCS.CCTL.IV [UR13+0xc010] ;  /* 0x00c01000ff00e9b1 */ /* 0x000e62000800000d */
[----:B------:R-:W-:Y:S01]  /*10850*/  NOP ;  /* 0x0000000000007918 */ /* 0x000fe20000000000 */
[--C-:B0-----:R-:W-:Y:S02]  /*10860*/  FADD R15, R25, -R68.reuse ;  /* 0x80000044190f7221 */ /* 0x101fe40000000000 */
[----:B------:R0:W1:Y:S02]  /*10870*/  MUFU.EX2 R25, R14 ;  /* 0x0000000e00197308 */ /* 0x0000640000000800 */
[----:B------:R-:W-:Y:S01]  /*10880*/  FMUL R15, R15, 1.4426950216293334961 ;  /* 0x3fb8aa3b0f0f7820 */ /* 0x000fe20000400000 */
[----:B0-----:R-:W-:-:S05]  /*10890*/  FADD R14, R26, -R68 ;  /* 0x800000441a0e7221 */ /* 0x001fca0000000000 */
[----:B------:R0:W2:Y:S02]  /*108a0*/  MUFU.EX2 R26, R15 ;  /* 0x0000000f001a7308 */ /* 0x0000a40000000800 */
[----:B0-----:R-:W-:Y:S01]  /*108b0*/  FMUL R15, R14, 1.4426950216293334961 ;  /* 0x3fb8aa3b0e0f7820 */ /* 0x001fe20000400000 */
[----:B------:R-:W-:-:S04]  /*108c0*/  IMAD.U32 R14, RZ, RZ, UR6 ;  /* 0x00000006ff0e7e24 */ /* 0x000fc8000f8e00ff */
[----:B-1----:R0:W1:Y:S01]  /*108d0*/  SYNCS.PHASECHK.TRANS64.TRYWAIT P0, [UR10], R14 ;  /* 0x0000000eff0075a7 */ /* 0x002062000800110a */
[--C-:B------:R-:W-:Y:S01]  /*108e0*/  FADD R16, R16, -R68.reuse ;  /* 0x8000004410107221 */ /* 0x100fe20000000000 */
[----:B------:R-:W-:-:S03]  /*108f0*/  FADD R82, R82, -R68 ;  /* 0x8000004452527221 */ /* 0x000fc60000000000 */
[----:B------:R-:W-:Y:S01]  /*10900*/  FMUL R16, R16, 1.4426950216293334961 ;  /* 0x3fb8aa3b10107820 */ /* 0x000fe20000400000 */
[--C-:B0-----:R-:W-:Y:S01]  /*10910*/  FADD R14, R28, -R68.reuse ;  /* 0x800000441c0e7221 */ /* 0x101fe20000000000 */
[--C-:B------:R-:W-:Y:S01]  /*10920*/  FADD R130, R251, -R68.reuse ;  /* 0x80000044fb827221 */ /* 0x100fe20000000000 */
[--C-:B------:R-:W-:Y:S01]  /*10930*/  FADD R31, R31, -R68.reuse ;  /* 0x800000441f1f7221 */ /* 0x100fe20000000000 */
[----:B------:R0:W1:Y:S01]  /*10940*/  MUFU.EX2 R140, R16 ;  /* 0x00000010008c7308 */ /* 0x0000620000000800 */
[----:B------:R-:W-:Y:S01]  /*10950*/  FMUL R14, R14, 1.4426950216293334961 ;  /* 0x3fb8aa3b0e0e7820 */ /* 0x000fe20000400000 */
[--C-:B------:R-:W-:Y:S01]  /*10960*/  FADD R19, R19, -R68.reuse ;  /* 0x8000004413137221 */ /* 0x100fe20000000000 */
[----:B------:R-:W-:Y:S01]  /*10970*/  FMUL R82, R82, 1.4426950216293334961 ;  /* 0x3fb8aa3b52527820 */ /* 0x000fe20000400000 */
[----:B------:R-:W-:Y:S01]  /*10980*/  FMUL R130, R130, 1.4426950216293334961 ;  /* 0x3fb8aa3b82827820 */ /* 0x000fe20000400000 */
[----:B------:R-:W-:Y:S01]  /*10990*/  FMUL R31, R31, 1.4426950216293334961 ;  /* 0x3fb8aa3b1f1f7820 */ /* 0x000fe20000400000 */
[----:B0-----:R-:W-:-:S02]  /*109a0*/  FADD R16, R27, -R68 ;  /* 0x800000441b107221 */ /* 0x001fc40000000000 */
[----:B------:R0:W1:Y:S01]  /*109b0*/  MUFU.EX2 R27, R15 ;  /* 0x0000000f001b7308 */ /* 0x0000620000000800 */
[----:B------:R-:W-:Y:S01]  /*109c0*/  FMUL R19, R19, 1.4426950216293334961 ;  /* 0x3fb8aa3b13137820 */ /* 0x000fe20000400000 */
[--C-:B------:R-:W-:Y:S01]  /*109d0*/  FADD R18, R18, -R68.reuse ;  /* 0x8000004412127221 */ /* 0x100fe20000000000 */
[--C-:B------:R-:W-:Y:S01]  /*109e0*/  FADD R17, R17, -R68.reuse ;  /* 0x8000004411117221 */ /* 0x100fe20000000000 */
[----:B0-----:R-:W-:-:S04]  /*109f0*/  FADD R15, R29, -R68 ;  /* 0x800000441d0f7221 */ /* 0x001fc80000000000 */
[----:B------:R0:W1:Y:S01]  /*10a00*/  MUFU.EX2 R29, R14 ;  /* 0x0000000e001d7308 */ /* 0x0000620000000800 */
[----:B------:R-:W-:Y:S01]  /*10a10*/  FMUL R16, R16, 1.4426950216293334961 ;  /* 0x3fb8aa3b10107820 */ /* 0x000fe20000400000 */
[----:B------:R-:W-:Y:S01]  /*10a20*/  FMUL R18, R18, 1.4426950216293334961 ;  /* 0x3fb8aa3b12127820 */ /* 0x000fe20000400000 */
[----:B0-----:R-:W-:-:S05]  /*10a30*/  FADD R14, R30, -R68 ;  /* 0x800000441e0e7221 */ /* 0x001fca0000000000 */
[----:B------:R-:W0:Y:S01]  /*10a40*/  MUFU.EX2 R82, R82 ;  /* 0x0000005200527308 */ /* 0x000e220000000800 */
[----:B------:R-:W-:Y:S01]  /*10a50*/  FMUL R14, R14, 1.4426950216293334961 ;  /* 0x3fb8aa3b0e0e7820 */ /* 0x000fe20000400000 */
[----:B------:R-:W-:-:S06]  /*10a60*/  USHF.R.S32.HI UR8, URZ, 0x1f, UR17 ;  /* 0x0000001fff087899 */ /* 0x000fcc0008011411 */
[----:B------:R-:W0:Y:S01]  /*10a70*/  MUFU.EX2 R130, R130 ;  /* 0x0000008200827308 */ /* 0x000e220000000800 */
[----:B------:R-:W-:Y:S01]  /*10a80*/  FMUL R17, R17, 1.4426950216293334961 ;  /* 0x3fb8aa3b11117820 */ /* 0x000fe20000400000 */
[----:B------:R-:W-:-:S06]  /*10a90*/  FMUL R15, R15, 1.4426950216293334961 ;  /* 0x3fb8aa3b0f0f7820 */ /* 0x000fcc0000400000 */
[----:B------:R-:W0:Y:S08]  /*10aa0*/  MUFU.EX2 R131, R131 ;  /* 0x0000008300837308 */ /* 0x000e300000000800 */
[----:B------:R-:W0:Y:S08]  /*10ab0*/  MUFU.EX2 R20, R19 ;  /* 0x0000001300147308 */ /* 0x000e300000000800 */
[----:B------:R-:W0:Y:S08]  /*10ac0*/  MUFU.EX2 R31, R31 ;  /* 0x0000001f001f7308 */ /* 0x000e300000000800 */
[----:B------:R-:W0:Y:S08]  /*10ad0*/  MUFU.EX2 R28, R16 ;  /* 0x00000010001c7308 */ /* 0x000e300000000800 */
[----:B------:R0:W1:Y:S08]  /*10ae0*/  MUFU.EX2 R143, R14 ;  /* 0x0000000e008f7308 */ /* 0x0000700000000800 */
[----:B------:R3:W1:Y:S01]  /*10af0*/  MUFU.EX2 R142, R18 ;  /* 0x00000012008e7308 */ /* 0x0006620000000800 */
[----:B0-----:R-:W-:-:S02]  /*10b00*/  IADD3 R14, P1, PT, R134, UR17, RZ ;  /* 0x00000011860e7c10 */ /* 0x001fc4000ff3e0ff */
[----:B--2---:R-:W-:-:S05]  /*10b10*/  IADD3 R16, P2, PT, R146, UR17, RZ ;  /* 0x0000001192107c10 */ /* 0x004fca000ff5e0ff */
[----:B------:R0:W2:Y:S01]  /*10b20*/  MUFU.EX2 R141, R17 ;  /* 0x00000011008d7308 */ /* 0x0000a20000000800 */
[----:B---3--:R-:W-:Y:S01]  /*10b30*/  IADD3 R18, P3, PT, R144, UR17, RZ ;  /* 0x0000001190127c10 */ /* 0x008fe2000ff7e0ff */
[----:B------:R-:W-:-:S06]  /*10b40*/  FADD R144, R32, -R68 ;  /* 0x8000004420907221 */ /* 0x000fcc0000000000 */
[----:B------:R3:W2:Y:S01]  /*10b50*/  MUFU.EX2 R30, R15 ;  /* 0x0000000f001e7308 */ /* 0x0006a20000000800 */
[----:B0-----:R-:W-:Y:S01]  /*10b60*/  IADD3.X R17, PT, PT, R147, UR8, RZ, P2, !PT ;  /* 0x0000000893117c10 */ /* 0x001fe200097fe4ff */
[----:B------:R-:W-:Y:S01]  /*10b70*/  FMUL R144, R144, 1.4426950216293334961 ;  /* 0x3fb8aa3b90907820 */ /* 0x000fe20000400000 */
[----:B---3--:R-:W-:Y:S01]  /*10b80*/  IADD3.X R15, PT, PT, R135, UR8, RZ, P1, !PT ;  /* 0x00000008870f7c10 */ /* 0x008fe20008ffe4ff */
[----:B-1--4-:R-:W-:Y:S06]  /*10b90*/  @!P0 BRA `(.L_x_14) ;  /* 0x00000064006c8947 */ /* 0x012fec0003800000 */
.L_x_23:
[----:B------:R-:W3:Y:S04]  /*10ba0*/  LDL.64 R146, [R1+0x1e0] ;  /* 0x0001e00001927983 */ /* 0x000ee80000100a00 */
[----:B------:R-:W4:Y:S04]  /*10bb0*/  LDL.64 R156, [R1+0x1b8] ;  /* 0x0001b800019c7983 */ /* 0x000f280000100a00 */
[----:B--2---:R-:W2:Y:S04]  /*10bc0*/  LDL.64 R152, [R1+0x190] ;  /* 0x0001900001987983 */ /* 0x004ea80000100a00 */
[----:B------:R-:W2:Y:S04]  /*10bd0*/  LDL.64 R154, [R1+0x140] ;  /* 0x00014000019a7983 */ /* 0x000ea80000100a00 */
[----:B------:R-:W2:Y:S04]  /*10be0*/  LDL.64 R148, [R1+0x168] ;  /* 0x0001680001947983 */ /* 0x000ea80000100a00 */
[----:B------:R-:W2:Y:S04]  /*10bf0*/  LDL.64 R150, [R1+0x118] ;  /* 0x0001180001967983 */ /* 0x000ea80000100a00 */
[----:B------:R-:W2:Y:S04]  /*10c00*/  LDL.64 R158, [R1+0x200] ;  /* 0x00020000019e7983 */ /* 0x000ea80000100a00 */
[----:B------:R-:W2:Y:S04]  /*10c10*/  LDL.64 R160, [R1+0x230] ;  /* 0x0002300001a07983 */ /* 0x000ea80000100a00 */
[----:B------:R0:W2:Y:S04]  /*10c20*/  LDG.E.U8 R32, desc[UR26][R14.64] ;  /* 0x0000001a0e207981 */ /* 0x0000a8000c1e1100 */
[----:B------:R-:W2:Y:S04]  /*10c30*/  LDL.64 R166, [R1+0x160] ;  /* 0x0001600001a67983 */ /* 0x000ea80000100a00 */
[----:B------:R-:W2:Y:S01]  /*10c40*/  LDL.64 R162, [R1+0x138] ;  /* 0x0001380001a27983 */ /* 0x000ea20000100a00 */
[----:B0-----:R-:W-:-:S02]  /*10c50*/  FADD R14, R33, -R68 ;  /* 0x80000044210e7221 */ /* 0x001fc40000000000 */
[----:B------:R0:W1:Y:S01]  /*10c60*/  MUFU.EX2 R33, R144 ;  /* 0x0000009000217308 */ /* 0x0000620000000800 */
[----:B------:R-:W2:Y:S01]  /*10c70*/  LDL.64 R164, [R1+0x228] ;  /* 0x0002280001a47983 */ /* 0x000ea20000100a00 */
[----:B------:R-:W-:-:S03]  /*10c80*/  FMUL R15, R14, 1.4426950216293334961 ;  /* 0x3fb8aa3b0e0f7820 */ /* 0x000fc60000400000 */
[----:B------:R-:W2:Y:S04]  /*10c90*/  LDL.64 R168, [R1+0x1a8] ;  /* 0x0001a80001a87983 */ /* 0x000ea80000100a00 */
[----:B0-----:R2:W2:Y:S04]  /*10ca0*/  LDG.E.U8 R144, desc[UR26][R16.64] ;  /* 0x0000001a10907981 */ /* 0x0014a8000c1e1100 */
[----:B------:R-:W2:Y:S04]  /*10cb0*/  LDL.64 R170, [R1+0x1d0] ;  /* 0x0001d00001aa7983 */ /* 0x000ea80000100a00 */
        /* <DEDUP_REMOVED lines=15> */
[----:B------:R-:W2:Y:S01]  /*10db0*/  LDL.64 R204, [R1+0x98] ;  /* 0x0000980001cc7983 */ /* 0x000ea20000100a00 */
[----:B------:R-:W-:-:S03]  /*10dc0*/  FADD R75, R75, -R68 ;  /* 0x800000444b4b7221 */ /* 0x000fc60000000000 */
[----:B------:R-:W2:Y:S04]  /*10dd0*/  LDL.64 R202, [R1+0xb0] ;  /* 0x0000b00001ca7983 */ /* 0x000ea80000100a00 */
[----:B------:R-:W2:Y:S04]  /*10de0*/  LDL.64 R206, [R1+0x80] ;  /* 0x0000800001ce7983 */ /* 0x000ea80000100a00 */
[----:B------:R-:W2:Y:S01]  /*10df0*/  LDL.64 R208, [R1+0x68] ;  /* 0x0000680001d07983 */ /* 0x000ea20000100a00 */
[----:B------:R-:W-:-:S03]  /*10e00*/  FADD R76, R76, -R68 ;  /* 0x800000444c4c7221 */ /* 0x000fc60000000000 */
[----:B------:R-:W2:Y:S04]  /*10e10*/  LDL.64 R214, [R1+0xf0] ;  /* 0x0000f00001d67983 */ /* 0x000ea80000100a00 */
[----:B------:R-:W2:Y:S01]  /*10e20*/  LDL.64 R210, [R1+0xd8] ;  /* 0x0000d80001d27983 */ /* 0x000ea20000100a00 */
[--C-:B------:R-:W-:Y:S01]  /*10e30*/  FADD R80, R80, -R68.reuse ;  /* 0x8000004450507221 */ /* 0x100fe20000000000 */
[--C-:B------:R-:W-:Y:S02]  /*10e40*/  FADD R79, R79, -R68.reuse ;  /* 0x800000444f4f7221 */ /* 0x100fe40000000000 */
[----:B------:R-:W2:Y:S01]  /*10e50*/  LDL.64 R218, [R1+0x90] ;  /* 0x0000900001da7983 */ /* 0x000ea20000100a00 */
[----:B---3--:R-:W-:Y:S01]  /*10e60*/  FADD R146, R34, -R68 ;  /* 0x8000004422927221 */ /* 0x008fe20000000000 */
[----:B------:R-:W-:-:S02]  /*10e70*/  IADD3.X R19, PT, PT, R147, UR8, RZ, P3, !PT ;  /* 0x0000000893137c10 */ /* 0x000fc40009ffe4ff */
[----:B----4-:R-:W-:Y:S01]  /*10e80*/  IADD3 R14, P0, PT, R156, UR17, RZ ;  /* 0x000000119c0e7c10 */ /* 0x010fe2000ff1e0ff */
[----:B------:R0:W3:Y:S01]  /*10e90*/  MUFU.EX2 R34, R15 ;  /* 0x0000000f00227308 */ /* 0x0000e20000000800 */
[----:B------:R-:W-:Y:S01]  /*10ea0*/  FMUL R146, R146, 1.4426950216293334961 ;  /* 0x3fb8aa3b92927820 */ /* 0x000fe20000400000 */
[----:B------:R4:W3:Y:S01]  /*10eb0*/  LDG.E.U8 R145, desc[UR26][R18.64] ;  /* 0x0000001a12917981 */ /* 0x0008e2000c1e1100 */
[----:B--2---:R-:W-:-:S04]  /*10ec0*/  IADD3 R16, P1, PT, R152, UR17, RZ ;  /* 0x0000001198107c10 */ /* 0x004fc8000ff3e0ff */
[----:B------:R-:W-:Y:S02]  /*10ed0*/  IADD3.X R17, PT, PT, R153, UR8, RZ, P1, !PT ;  /* 0x0000000899117c10 */ /* 0x000fe40008ffe4ff */
[----:B0-----:R-:W-:Y:S01]  /*10ee0*/  IADD3.X R15, PT, PT, R157, UR8, RZ, P0, !PT ;  /* 0x000000089d0f7c10 */ /* 0x001fe200087fe4ff */
[----:B------:R-:W2:Y:S01]  /*10ef0*/  LDL.64 R152, [R1+0x1d8] ;  /* 0x0001d80001987983 */ /* 0x000ea20000100a00 */
[--C-:B----4-:R-:W-:Y:S02]  /*10f00*/  FADD R19, R35, -R68.reuse ;  /* 0x8000004423137221 */ /* 0x110fe40000000000 */
[----:B------:R0:W4:Y:S01]  /*10f10*/  MUFU.EX2 R35, R146 ;  /* 0x0000009200237308 */ /* 0x0001220000000800 */
[----:B------:R-:W-:Y:S01]  /*10f20*/  IADD3 R18, P0, PT, R148, UR17, RZ ;  /* 0x0000001194127c10 */ /* 0x000fe2000ff1e0ff */
[----:B------:R-:W-:Y:S01]  /*10f30*/  FADD R148, R36, -R68 ;  /* 0x8000004424947221 */ /* 0x000fe20000000000 */
[----:B------:R-:W3:Y:S04]  /*10f40*/  LDL.64 R156, [R1+0x1b0] ;  /* 0x0001b000019c7983 */ /* 0x000ee80000100a00 */
[----:B------:R-:W4:Y:S04]  /*10f50*/  LDG.E.U8 R147, desc[UR26][R16.64] ;  /* 0x0000001a10937981 */ /* 0x000f28000c1e1100 */
[----:B0-----:R0:W4:Y:S02]  /*10f60*/  LDG.E.U8 R146, desc[UR26][R14.64] ;  /* 0x0000001a0e927981 */ /* 0x001124000c1e1100 */
[----:B0-----:R-:W-:Y:S01]  /*10f70*/  FMUL R15, R19, 1.4426950216293334961 ;  /* 0x3fb8aa3b130f7820 */ /* 0x001fe20000400000 */
[----:B------:R-:W-:-:S03]  /*10f80*/  IADD3 R14, P1, PT, R154, UR17, RZ ;  /* 0x000000119a0e7c10 */ /* 0x000fc6000ff3e0ff */
[----:B------:R0:W1:Y:S01]  /*10f90*/  MUFU.EX2 R36, R15 ;  /* 0x0000000f00247308 */ /* 0x0000620000000800 */
[----:B------:R-:W-:Y:S01]  /*10fa0*/  IADD3.X R19, PT, PT, R149, UR8, RZ, P0, !PT ;  /* 0x0000000895137c10 */ /* 0x000fe200087fe4ff */
[----:B------:R-:W-:Y:S01]  /*10fb0*/  FMUL R17, R148, 1.4426950216293334961 ;  /* 0x3fb8aa3b94117820 */ /* 0x000fe20000400000 */
[----:B0-----:R-:W-:-:S03]  /*10fc0*/  IADD3.X R15, PT, PT, R155, UR8, RZ, P1, !PT ;  /* 0x000000089b0f7c10 */ /* 0x001fc60008ffe4ff */
[----:B------:R0:W4:Y:S04]  /*10fd0*/  LDG.E.U8 R148, desc[UR26][R18.64] ;  /* 0x0000001a12947981 */ /* 0x000128000c1e1100 */
[----:B------:R-:W4:Y:S01]  /*10fe0*/  LDL.64 R154, [R1+0x188] ;  /* 0x00018800019a7983 */ /* 0x000f220000100a00 */
[----:B------:R-:W-:-:S03]  /*10ff0*/  IADD3 R16, P0, PT, R150, UR17, RZ ;  /* 0x0000001196107c10 */ /* 0x000fc6000ff1e0ff */
[----:B------:R-:W4:Y:S01]  /*11000*/  LDG.E.U8 R149, desc[UR26][R14.64] ;  /* 0x0000001a0e957981 */ /* 0x000f22000c1e1100 */
[----:B0-----:R-:W-:Y:S02]  /*11010*/  FADD R18, R37, -R68 ;  /* 0x8000004425127221 */ /* 0x001fe40000000000 */
[----:B------:R0:W1:Y:S02]  /*11020*/  MUFU.EX2 R37, R17 ;  /* 0x0000001100257308 */ /* 0x0000640000000800 */
[----:B0-----:R-:W-:-:S05]  /*11030*/  IADD3.X R17, PT, PT, R151, UR8, RZ, P0, !PT ;  /* 0x0000000897117c10 */ /* 0x001fca00087fe4ff */
[----:B------:R0:W4:Y:S02]  /*11040*/  LDG.E.U8 R150, desc[UR26][R16.64] ;  /* 0x0000001a10967981 */ /* 0x000124000c1e1100 */
[----:B0-----:R-:W-:-:S04]  /*11050*/  IADD3 R16, P1, PT, R158, UR17, RZ ;  /* 0x000000119e107c10 */ /* 0x001fc8000ff3e0ff */
[----:B------:R-:W-:Y:S02]  /*11060*/  IADD3.X R17, PT, PT, R159, UR8, RZ, P1, !PT ;  /* 0x000000089f117c10 */ /* 0x000fe40008ffe4ff */
[----:B------:R-:W4:Y:S01]  /*11070*/  LDL.64 R158, [R1+0x110] ;  /* 0x00011000019e7983 */ /* 0x000f220000100a00 */
[----:B------:R-:W-:-:S04]  /*11080*/  IADD3 R14, P0, PT, R160, UR17, RZ ;  /* 0x00000011a00e7c10 */ /* 0x000fc8000ff1e0ff */
[----:B------:R-:W-:Y:S02]  /*11090*/  IADD3.X R15, PT, PT, R161, UR8, RZ, P0, !PT ;  /* 0x00000008a10f7c10 */ /* 0x000fe400087fe4ff */
[----:B------:R-:W4:Y:S01]  /*110a0*/  LDL.64 R160, [R1+0x1f8] ;  /* 0x0001f80001a07983 */ /* 0x000f220000100a00 */
[----:B------:R-:W-:Y:S01]  /*110b0*/  FADD R151, R38, -R68 ;  /* 0x8000004426977221 */ /* 0x000fe20000000000 */
[----:B------:R-:W-:-:S03]  /*110c0*/  FMUL R18, R18, 1.4426950216293334961 ;  /* 0x3fb8aa3b12127820 */ /* 0x000fc60000400000 */
[----:B------:R-:W-:Y:S01]  /*110d0*/  FMUL R151, R151, 1.4426950216293334961 ;  /* 0x3fb8aa3b97977820 */ /* 0x000fe20000400000 */
[----:B------:R-:W0:Y:S01]  /*110e0*/  MUFU.EX2 R38, R18 ;  /* 0x0000001200267308 */ /* 0x000e220000000800 */
[----:B------:R-:W-:-:S07]  /*110f0*/  FADD R19, R39, -R68 ;  /* 0x8000004427137221 */ /* 0x000fce0000000000 */
[----:B------:R0:W1:Y:S02]  /*11100*/  MUFU.EX2 R39, R151 ;  /* 0x0000009700277308 */ /* 0x0000640000000800 */
[----:B0-----:R0:W4:Y:S02]  /*11110*/  LDG.E.U8 R151, desc[UR26][R14.64] ;  /* 0x0000001a0e977981 */ /* 0x001124000c1e1100 */
[----:B0-----:R-:W-:Y:S01]  /*11120*/  FMUL R15, R19, 1.4426950216293334961 ;  /* 0x3fb8aa3b130f7820 */ /* 0x001fe20000400000 */
[----:B--2---:R-:W-:Y:S02]  /*11130*/  IADD3 R18, P0, PT, R152, UR17, RZ ;  /* 0x0000001198127c10 */ /* 0x004fe4000ff1e0ff */
[----:B------:R0:W2:Y:S02]  /*11140*/  LDG.E.U8 R152, desc[UR26][R16.64] ;  /* 0x0000001a10987981 */ /* 0x0000a4000c1e1100 */
[----:B------:R-:W-:Y:S01]  /*11150*/  IADD3.X R19, PT, PT, R153, UR8, RZ, P0, !PT ;  /* 0x0000000899137c10 */ /* 0x000fe200087fe4ff */
[----:B------:R-:W-:Y:S01]  /*11160*/  FADD R153, R40, -R68 ;  /* 0x8000004428997221 */ /* 0x000fe20000000000 */
[----:B---3--:R-:W-:Y:S01]  /*11170*/  IADD3 R14, P1, PT, R156, UR17, RZ ;  /* 0x000000119c0e7c10 */ /* 0x008fe2000ff3e0ff */
[----:B------:R3:W1:Y:S02]  /*11180*/  MUFU.EX2 R40, R15 ;  /* 0x0000000f00287308 */ /* 0x0006640000000800 */
[----:B0-----:R-:W-:-:S02]  /*11190*/  FMUL R17, R153, 1.4426950216293334961 ;  /* 0x3fb8aa3b99117820 */ /* 0x001fc40000400000 */
[----:B------:R0:W2:Y:S01]  /*111a0*/  LDG.E.U8 R153, desc[UR26][R18.64] ;  /* 0x0000001a12997981 */ /* 0x0000a2000c1e1100 */
[----:B---3--:R-:W-:Y:S01]  /*111b0*/  IADD3.X R15, PT, PT, R157, UR8, RZ, P1, !PT ;  /* 0x000000089d0f7c10 */ /* 0x008fe20008ffe4ff */
[--C-:B------:R-:W-:Y:S01]  /*111c0*/  FADD R156, R42, -R68.reuse ;  /* 0x800000442a9c7221 */ /* 0x100fe20000000000 */
[--C-:B0-----:R-:W-:Y:S02]  /*111d0*/  FADD R18, R41, -R68.reuse ;  /* 0x8000004429127221 */ /* 0x101fe40000000000 */
[----:B------:R0:W3:Y:S01]  /*111e0*/  MUFU.EX2 R41, R17 ;  /* 0x0000001100297308 */ /* 0x0000e20000000800 */
[----:B------:R-:W-:Y:S01]  /*111f0*/  FMUL R156, R156, 1.4426950216293334961 ;  /* 0x3fb8aa3b9c9c7820 */ /* 0x000fe20000400000 */
[----:B------:R-:W-:Y:S01]  /*11200*/  FADD R19, R43, -R68 ;  /* 0x800000442b137221 */ /* 0x000fe20000000000 */
[----:B----4-:R-:W-:Y:S02]  /*11210*/  IADD3 R16, P0, PT, R154, UR17, RZ ;  /* 0x000000119a107c10 */ /* 0x010fe4000ff1e0ff */
[----:B------:R4:W2:Y:S02]  /*11220*/  LDG.E.U8 R154, desc[UR26][R14.64] ;  /* 0x0000001a0e9a7981 */ /* 0x0008a4000c1e1100 */
[----:B0-----:R-:W-:-:S05]  /*11230*/  IADD3.X R17, PT, PT, R155, UR8, RZ, P0, !PT ;  /* 0x000000089b117c10 */ /* 0x001fca00087fe4ff */
[----:B------:R0:W2:Y:S01]  /*11240*/  LDG.E.U8 R155, desc[UR26][R16.64] ;  /* 0x0000001a109b7981 */ /* 0x0000a2000c1e1100 */
[----:B----4-:R-:W-:Y:S01]  /*11250*/  IADD3 R14, P0, PT, R166, UR17, RZ ;  /* 0x00000011a60e7c10 */ /* 0x010fe2000ff1e0ff */
[----:B------:R-:W-:-:S03]  /*11260*/  FMUL R18, R18, 1.4426950216293334961 ;  /* 0x3fb8aa3b12127820 */ /* 0x000fc60000400000 */
[----:B------:R-:W-:Y:S02]  /*11270*/  IADD3.X R15, PT, PT, R167, UR8, RZ, P0, !PT ;  /* 0x00000008a70f7c10 */ /* 0x000fe400087fe4ff */
[----:B0-----:R-:W-:Y:S01]  /*11280*/  IADD3 R16, P1, PT, R162, UR17, RZ ;  /* 0x00000011a2107c10 */ /* 0x001fe2000ff3e0ff */
[----:B------:R0:W-:Y:S01]  /*11290*/  MUFU.EX2 R43, R156 ;  /* 0x0000009c002b7308 */ /* 0x0001e20000000800 */
[----:B------:R-:W4:Y:S02]  /*112a0*/  LDL.64 R166, [R1+0x158] ;  /* 0x0001580001a67983 */ /* 0x000f240000100a00 */
[----:B------:R-:W-:Y:S02]  /*112b0*/  IADD3.X R17, PT, PT, R163, UR8, RZ, P1, !PT ;  /* 0x00000008a3117c10 */ /* 0x000fe40008ffe4ff */
[----:B------:R-:W2:Y:S04]  /*112c0*/  LDL.64 R162, [R1+0x180] ;  /* 0x0001800001a27983 */ /* 0x000ea80000100a00 */
[----:B0-----:R0:W3:Y:S01]  /*112d0*/  LDG.E.U8 R156, desc[UR26][R14.64] ;  /* 0x0000001a0e9c7981 */ /* 0x0010e2000c1e1100 */
[----:B------:R0:W1:Y:S03]  /*112e0*/  MUFU.EX2 R42, R18 ;  /* 0x00000012002a7308 */ /* 0x0000660000000800 */
[----:B------:R1:W3:Y:S01]  /*112f0*/  LDG.E.U8 R157, desc[UR26][R16.64] ;  /* 0x0000001a109d7981 */ /* 0x0002e2000c1e1100 */
[----:B0-----:R-:W-:Y:S01]  /*11300*/  FMUL R15, R19, 1.4426950216293334961 ;  /* 0x3fb8aa3b130f7820 */ /* 0x001fe20000400000 */
[----:B------:R-:W-:-:S02]  /*11310*/  IADD3 R14, P0, PT, R164, UR17, RZ ;  /* 0x00000011a40e7c10 */ /* 0x000fc4000ff1e0ff */
[----:B------:R-:W-:Y:S01]  /*11320*/  IADD3 R18, P2, PT, R158, UR17, RZ ;  /* 0x000000119e127c10 */ /* 0x000fe2000ff5e0ff */
[----:B------:R-:W-:Y:S02]  /*11330*/  FADD R158, R44, -R68 ;  /* 0x800000442c9e7221 */ /* 0x000fe40000000000 */
[----:B------:R0:W2:Y:S01]  /*11340*/  MUFU.EX2 R44, R15 ;  /* 0x0000000f002c7308 */ /* 0x0000a20000000800 */
[----:B------:R-:W-:Y:S01]  /*11350*/  IADD3.X R19, PT, PT, R159, UR8, RZ, P2, !PT ;  /* 0x000000089f137c10 */ /* 0x000fe200097fe4ff */
[----:B-1----:R-:W-:Y:S01]  /*11360*/  FMUL R17, R158, 1.4426950216293334961 ;  /* 0x3fb8aa3b9e117820 */ /* 0x002fe20000400000 */
[----:B------:R-:W-:-:S03]  /*11370*/  IADD3 R16, P1, PT, R160, UR17, RZ ;  /* 0x00000011a0107c10 */ /* 0x000fc6000ff3e0ff */
[----:B------:R1:W3:Y:S01]  /*11380*/  LDG.E.U8 R158, desc[UR26][R18.64] ;  /* 0x0000001a129e7981 */ /* 0x0002e2000c1e1100 */
[----:B0-----:R-:W-:-:S03]  /*11390*/  IADD3.X R15, PT, PT, R165, UR8, RZ, P0, !PT ;  /* 0x00000008a50f7c10 */ /* 0x001fc600087fe4ff */
[----:B------:R-:W3:Y:S04]  /*113a0*/  LDL.64 R164, [R1+0x130] ;  /* 0x0001300001a47983 */ /* 0x000ee80000100a00 */
[----:B------:R-:W3:Y:S01]  /*113b0*/  LDG.E.U8 R159, desc[UR26][R14.64] ;  /* 0x0000001a0e9f7981 */ /* 0x000ee2000c1e1100 */
[----:B-1----:R-:W-:Y:S02]  /*113c0*/  FADD R18, R45, -R68 ;  /* 0x800000442d127221 */ /* 0x002fe40000000000 */
[----:B------:R0:W1:Y:S02]  /*113d0*/  MUFU.EX2 R45, R17 ;  /* 0x00000011002d7308 */ /* 0x0000640000000800 */
[----:B0-----:R-:W-:-:S05]  /*113e0*/  IADD3.X R17, PT, PT, R161, UR8, RZ, P1, !PT ;  /* 0x00000008a1117c10 */ /* 0x001fca0008ffe4ff */
[----:B------:R0:W3:Y:S02]  /*113f0*/  LDG.E.U8 R160, desc[UR26][R16.64] ;  /* 0x0000001a10a07981 */ /* 0x0000e4000c1e1100 */
[----:B0-----:R-:W-:-:S04]  /*11400*/  IADD3 R16, P1, PT, R168, UR17, RZ ;  /* 0x00000011a8107c10 */ /* 0x001fc8000ff3e0ff */
[----:B------:R-:W-:Y:S02]  /*11410*/  IADD3.X R17, PT, PT, R169, UR8, RZ, P1, !PT ;  /* 0x00000008a9117c10 */ /* 0x000fe40008ffe4ff */
[----:B------:R-:W3:Y:S01]  /*11420*/  LDL.64 R168, [R1+0x1f0] ;  /* 0x0001f00001a87983 */ /* 0x000ee20000100a00 */
[----:B------:R-:W-:-:S04]  /*11430*/  IADD3 R14, P0, PT, R170, UR17, RZ ;  /* 0x00000011aa0e7c10 */ /* 0x000fc8000ff1e0ff */
[----:B------:R-:W-:Y:S02]  /*11440*/  IADD3.X R15, PT, PT, R171, UR8, RZ, P0, !PT ;  /* 0x00000008ab0f7c10 */ /* 0x000fe400087fe4ff */
[----:B------:R-:W3:Y:S01]  /*11450*/  LDL.64 R170, [R1+0x1a0] ;  /* 0x0001a00001aa7983 */ /* 0x000ee20000100a00 */
[----:B------:R-:W-:Y:S01]  /*11460*/  FADD R161, R46, -R68 ;  /* 0x800000442ea17221 */ /* 0x000fe20000000000 */
[----:B------:R-:W-:-:S03]  /*11470*/  FMUL R18, R18, 1.4426950216293334961 ;  /* 0x3fb8aa3b12127820 */ /* 0x000fc60000400000 */
[----:B------:R-:W-:Y:S01]  /*11480*/  FMUL R161, R161, 1.4426950216293334961 ;  /* 0x3fb8aa3ba1a17820 */ /* 0x000fe20000400000 */
[----:B------:R-:W0:Y:S01]  /*11490*/  MUFU.EX2 R46, R18 ;  /* 0x00000012002e7308 */ /* 0x000e220000000800 */
[----:B------:R-:W-:-:S07]  /*114a0*/  FADD R19, R47, -R68 ;  /* 0x800000442f137221 */ /* 0x000fce0000000000 */
[----:B------:R0:W1:Y:S02]  /*114b0*/  MUFU.EX2 R47, R161 ;  /* 0x000000a1002f7308 */ /* 0x0000640000000800 */
[----:B0-----:R0:W3:Y:S02]  /*114c0*/  LDG.E.U8 R161, desc[UR26][R14.64] ;  /* 0x0000001a0ea17981 */ /* 0x0010e4000c1e1100 */
[----:B0-----:R-:W-:Y:S01]  /*114d0*/  FMUL R15, R19, 1.4426950216293334961 ;  /* 0x3fb8aa3b130f7820 */ /* 0x001fe20000400000 */
[----:B--2---:R-:W-:Y:S02]  /*114e0*/  IADD3 R18, P0, PT, R162, UR17, RZ ;  /* 0x00000011a2127c10 */ /* 0x004fe4000ff1e0ff */
[----:B------:R0:W2:Y:S02]  /*114f0*/  LDG.E.U8 R162, desc[UR26][R16.64] ;  /* 0x0000001a10a27981 */ /* 0x0000a4000c1e1100 */
[----:B------:R-:W-:Y:S01]  /*11500*/  IADD3.X R19, PT, PT, R163, UR8, RZ, P0, !PT ;  /* 0x00000008a3137c10 */ /* 0x000fe200087fe4ff */
[----:B------:R-:W-:Y:S01]  /*11510*/  FADD R163, R48, -R68 ;  /* 0x8000004430a37221 */ /* 0x000fe20000000000 */
[----:B----4-:R-:W-:Y:S01]  /*11520*/  IADD3 R14, P1, PT, R166, UR17, RZ ;  /* 0x00000011a60e7c10 */ /* 0x010fe2000ff3e0ff */
[----:B------:R4:W1:Y:S02]  /*11530*/  MUFU.EX2 R48, R15 ;  /* 0x0000000f00307308 */ /* 0x0008640000000800 */
[----:B0-----:R-:W-:-:S02]  /*11540*/  FMUL R17, R163, 1.4426950216293334961 ;  /* 0x3fb8aa3ba3117820 */ /* 0x001fc40000400000 */
[----:B------:R0:W2:Y:S01]  /*11550*/  LDG.E.U8 R163, desc[UR26][R18.64] ;  /* 0x0000001a12a37981 */ /* 0x0000a2000c1e1100 */
[----:B----4-:R-:W-:Y:S01]  /*11560*/  IADD3.X R15, PT, PT, R167, UR8, RZ, P1, !PT ;  /* 0x00000008a70f7c10 */ /* 0x010fe20008ffe4ff */
[--C-:B------:R-:W-:Y:S01]  /*11570*/  FADD R166, R50, -R68.reuse ;  /* 0x8000004432a67221 */ /* 0x100fe20000000000 */
[----:B0-----:R-:W-:Y:S02]  /*11580*/  FADD R18, R49, -R68 ;  /* 0x8000004431127221 */ /* 0x001fe40000000000 */
[----:B------:R0:W4:Y:S01]  /*11590*/  MUFU.EX2 R49, R17 ;  /* 0x0000001100317308 */ /* 0x0001220000000800 */
[----:B---3--:R-:W-:Y:S02]  /*115a0*/  IADD3 R16, P0, PT, R164, UR17, RZ ;  /* 0x00000011a4107c10 */ /* 0x008fe4000ff1e0ff */
[----:B------:R3:W2:Y:S02]  /*115b0*/  LDG.E.U8 R164, desc[UR26][R14.64] ;  /* 0x0000001a0ea47981 */ /* 0x0006a4000c1e1100 */
[----:B0-----:R-:W-:Y:S01]  /*115c0*/  IADD3.X R17, PT, PT, R165, UR8, RZ, P0, !PT ;  /* 0x00000008a5117c10 */ /* 0x001fe200087fe4ff */
[----:B------:R-:W-:-:S04]  /*115d0*/  FMUL R166, R166, 1.4426950216293334961 ;  /* 0x3fb8aa3ba6a67820 */ /* 0x000fc80000400000 */
[----:B------:R0:W2:Y:S01]  /*115e0*/  LDG.E.U8 R165, desc[UR26][R16.64] ;  /* 0x0000001a10a57981 */ /* 0x0000a2000c1e1100 */
[----:B---3--:R-:W-:Y:S01]  /*115f0*/  IADD3 R14, P1, PT, R176, UR17, RZ ;  /* 0x00000011b00e7c10 */ /* 0x008fe2000ff3e0ff */
[----:B------:R-:W-:-:S03]  /*11600*/  FADD R19, R51, -R68 ;  /* 0x8000004433137221 */ /* 0x000fc60000000000 */
[----:B------:R-:W-:Y:S02]  /*11610*/  IADD3.X R15, PT, PT, R177, UR8, RZ, P1, !PT ;  /* 0x00000008b10f7c10 */ /* 0x000fe40008ffe4ff */
[----:B0-----:R-:W-:Y:S01]  /*11620*/  IADD3 R16, P0, PT, R172, UR17, RZ ;  /* 0x00000011ac107c10 */ /* 0x001fe2000ff1e0ff */
[----:B------:R-:W-:Y:S01]  /*11630*/  FMUL R18, R18, 1.4426950216293334961 ;  /* 0x3fb8aa3b12127820 */ /* 0x000fe20000400000 */
[----:B------:R0:W-:Y:S01]  /*11640*/  MUFU.EX2 R51, R166 ;  /* 0x000000a600337308 */ /* 0x0001e20000000800 */
[----:B------:R-:W3:Y:S01]  /*11650*/  LDL.64 R176, [R1+0x100] ;  /* 0x0001000001b07983 */ /* 0x000ee20000100a00 */
[----:B------:R-:W-:-:S03]  /*11660*/  IADD3.X R17, PT, PT, R173, UR8, RZ, P0, !PT ;  /* 0x00000008ad117c10 */ /* 0x000fc600087fe4ff */
[----:B------:R-:W2:Y:S04]  /*11670*/  LDL.64 R172, [R1+0x128] ;  /* 0x0001280001ac7983 */ /* 0x000ea80000100a00 */
[----:B0-----:R0:W4:Y:S01]  /*11680*/  LDG.E.U8 R166, desc[UR26][R14.64] ;  /* 0x0000001a0ea67981 */ /* 0x001122000c1e1100 */
[----:B------:R0:W1:Y:S03]  /*11690*/  MUFU.EX2 R50, R18 ;  /* 0x0000001200327308 */ /* 0x0000660000000800 */
[----:B------:R1:W4:Y:S01]  /*116a0*/  LDG.E.U8 R167, desc[UR26][R16.64] ;  /* 0x0000001a10a77981 */ /* 0x000322000c1e1100 */
[----:B0-----:R-:W-:Y:S01]  /*116b0*/  FMUL R15, R19, 1.4426950216293334961 ;  /* 0x3fb8aa3b130f7820 */ /* 0x001fe20000400000 */
[----:B------:R-:W-:-:S02]  /*116c0*/  IADD3 R14, P0, PT, R174, UR17, RZ ;  /* 0x00000011ae0e7c10 */ /* 0x000fc4000ff1e0ff */
[----:B------:R-:W-:Y:S01]  /*116d0*/  IADD3 R18, P1, PT, R168, UR17, RZ ;  /* 0x00000011a8127c10 */ /* 0x000fe2000ff3e0ff */
[--C-:B------:R-:W-:Y:S02]  /*116e0*/  FADD R168, R52, -R68.reuse ;  /* 0x8000004434a87221 */ /* 0x100fe40000000000 */
[----:B------:R0:W2:Y:S02]  /*116f0*/  MUFU.EX2 R52, R15 ;  /* 0x0000000f00347308 */ /* 0x0000a40000000800 */
[----:B0-----:R-:W-:Y:S02]  /*11700*/  IADD3.X R15, PT, PT, R175, UR8, RZ, P0, !PT ;  /* 0x00000008af0f7c10 */ /* 0x001fe400087fe4ff */
[----:B------:R-:W4:Y:S01]  /*11710*/  LDL.64 R174, [R1+0x218] ;  /* 0x0002180001ae7983 */ /* 0x000f220000100a00 */
[----:B------:R-:W-:Y:S01]  /*11720*/  IADD3.X R19, PT, PT, R169, UR8, RZ, P1, !PT ;  /* 0x00000008a9137c10 */ /* 0x000fe20008ffe4ff */
[----:B-1----:R-:W-:Y:S01]  /*11730*/  FMUL R17, R168, 1.4426950216293334961 ;  /* 0x3fb8aa3ba8117820 */ /* 0x002fe20000400000 */
[----:B------:R-:W-:Y:S01]  /*11740*/  IADD3 R16, P1, PT, R170, UR17, RZ ;  /* 0x00000011aa107c10 */ /* 0x000fe2000ff3e0ff */
[----:B------:R-:W4:Y:S04]  /*11750*/  LDG.E.U8 R169, desc[UR26][R14.64] ;  /* 0x0000001a0ea97981 */ /* 0x000f28000c1e1100 */
[----:B------:R0:W4:Y:S02]  /*11760*/  LDG.E.U8 R168, desc[UR26][R18.64] ;  /* 0x0000001a12a87981 */ /* 0x000124000c1e1100 */
[----:B0-----:R-:W-:-:S02]  /*11770*/  FADD R18, R53, -R68 ;  /* 0x8000004435127221 */ /* 0x001fc40000000000 */
[----:B------:R0:W1:Y:S02]  /*11780*/  MUFU.EX2 R53, R17 ;  /* 0x0000001100357308 */ /* 0x0000640000000800 */
[----:B0-----:R-:W-:-:S05]  /*11790*/  IADD3.X R17, PT, PT, R171, UR8, RZ, P1, !PT ;  /* 0x00000008ab117c10 */ /* 0x001fca0008ffe4ff */
[----:B------:R0:W4:Y:S02]  /*117a0*/  LDG.E.U8 R170, desc[UR26][R16.64] ;  /* 0x0000001a10aa7981 */ /* 0x000124000c1e1100 */
[----:B0-----:R-:W-:-:S04]  /*117b0*/  IADD3 R16, P1, PT, R178, UR17, RZ ;  /* 0x00000011b2107c10 */ /* 0x001fc8000ff3e0ff */
[----:B------:R-:W-:Y:S02]  /*117c0*/  IADD3.X R17, PT, PT, R179, UR8, RZ, P1, !PT ;  /* 0x00000008b3117c10 */ /* 0x000fe40008ffe4ff */
[----:B------:R-:W4:Y:S01]  /*117d0*/  LDL.64 R178, [R1+0x198] ;  /* 0x0001980001b27983 */ /* 0x000f220000100a00 */
[--C-:B------:R-:W-:Y:S01]  /*117e0*/  FADD R171, R54, -R68.reuse ;  /* 0x8000004436ab7221 */ /* 0x100fe20000000000 */
[----:B------:R-:W-:Y:S01]  /*117f0*/  IADD3 R14, P0, PT, R180, UR17, RZ ;  /* 0x00000011b40e7c10 */ /* 0x000fe2000ff1e0ff */
[----:B------:R-:W-:Y:S02]  /*11800*/  FMUL R18, R18, 1.4426950216293334961 ;  /* 0x3fb8aa3b12127820 */ /* 0x000fe40000400000 */
[----:B------:R-:W-:Y:S01]  /*11810*/  FMUL R171, R171, 1.4426950216293334961 ;  /* 0x3fb8aa3babab7820 */ /* 0x000fe20000400000 */
[----:B------:R-:W-:Y:S01]  /*11820*/  IADD3.X R15, PT, PT, R181, UR8, RZ, P0, !PT ;  /* 0x00000008b50f7c10 */ /* 0x000fe200087fe4ff */
[----:B------:R-:W0:Y:S01]  /*11830*/  MUFU.EX2 R54, R18 ;  /* 0x0000001200367308 */ /* 0x000e220000000800 */
[----:B------:R-:W-:Y:S01]  /*11840*/  FADD R19, R55, -R68 ;  /* 0x8000004437137221 */ /* 0x000fe20000000000 */
[----:B------:R-:W4:Y:S06]  /*11850*/  LDL.64 R180, [R1+0x148] ;  /* 0x0001480001b47983 */ /* 0x000f2c0000100a00 */
[----:B------:R0:W1:Y:S02]  /*11860*/  MUFU.EX2 R55, R171 ;  /* 0x000000ab00377308 */ /* 0x0000640000000800 */
[----:B0-----:R0:W4:Y:S02]  /*11870*/  LDG.E.U8 R171, desc[UR26][R14.64] ;  /* 0x0000001a0eab7981 */ /* 0x001124000c1e1100 */
[----:B0-----:R-:W-:Y:S01]  /*11880*/  FMUL R15, R19, 1.4426950216293334961 ;  /* 0x3fb8aa3b130f7820 */ /* 0x001fe20000400000 */
[----:B--2---:R-:W-:-:S02]  /*11890*/  IADD3 R18, P0, PT, R172, UR17, RZ ;  /* 0x00000011ac127c10 */ /* 0x004fc4000ff1e0ff */
[----:B---3--:R-:W-:Y:S01]  /*118a0*/  IADD3 R14, P1, PT, R176, UR17, RZ ;  /* 0x00000011b00e7c10 */ /* 0x008fe2000ff3e0ff */
[----:B------:R0:W2:Y:S01]  /*118b0*/  LDG.E.U8 R172, desc[UR26][R16.64] ;  /* 0x0000001a10ac7981 */ /* 0x0000a2000c1e1100 */
[----:B------:R-:W-:Y:S01]  /*118c0*/  IADD3.X R19, PT, PT, R173, UR8, RZ, P0, !PT ;  /* 0x00000008ad137c10 */ /* 0x000fe200087fe4ff */
[--C-:B------:R-:W-:Y:S02]  /*118d0*/  FADD R173, R56, -R68.reuse ;  /* 0x8000004438ad7221 */ /* 0x100fe40000000000 */
[----:B------:R3:W1:Y:S02]  /*118e0*/  MUFU.EX2 R56, R15 ;  /* 0x0000000f00387308 */ /* 0x0006640000000800 */
[----:B0-----:R-:W-:Y:S02]  /*118f0*/  FMUL R17, R173, 1.4426950216293334961 ;  /* 0x3fb8aa3bad117820 */ /* 0x001fe40000400000 */
[----:B------:R0:W2:Y:S01]  /*11900*/  LDG.E.U8 R173, desc[UR26][R18.64] ;  /* 0x0000001a12ad7981 */ /* 0x0000a2000c1e1100 */
[----:B---3--:R-:W-:Y:S01]  /*11910*/  IADD3.X R15, PT, PT, R177, UR8, RZ, P1, !PT ;  /* 0x00000008b10f7c10 */ /* 0x008fe20008ffe4ff */
[----:B0-----:R-:W-:-:S02]  /*11920*/  FADD R18, R57, -R68 ;  /* 0x8000004439127221 */ /* 0x001fc40000000000 */
[----:B------:R0:W3:Y:S01]  /*11930*/  MUFU.EX2 R57, R17 ;  /* 0x0000001100397308 */ /* 0x0000e20000000800 */
[----:B----4-:R-:W-:Y:S02]  /*11940*/  IADD3 R16, P0, PT, R174, UR17, RZ ;  /* 0x00000011ae107c10 */ /* 0x010fe4000ff1e0ff */
[----:B------:R4:W2:Y:S02]  /*11950*/  LDG.E.U8 R174, desc[UR26][R14.64] ;  /* 0x0000001a0eae7981 */ /* 0x0008a4000c1e1100 */
[----:B0-----:R-:W-:Y:S01]  /*11960*/  IADD3.X R17, PT, PT, R175, UR8, RZ, P0, !PT ;  /* 0x00000008af117c10 */ /* 0x001fe200087fe4ff */
[--C-:B------:R-:W-:Y:S01]  /*11970*/  FADD R176, R58, -R68.reuse ;  /* 0x800000443ab07221 */ /* 0x100fe20000000000 */
[----:B------:R-:W-:-:S03]  /*11980*/  FADD R19, R59, -R68 ;  /* 0x800000443b137221 */ /* 0x000fc60000000000 */
[----:B------:R0:W2:Y:S01]  /*11990*/  LDG.E.U8 R175, desc[UR26][R16.64] ;  /* 0x0000001a10af7981 */ /* 0x0000a2000c1e1100 */
[----:B----4-:R-:W-:-:S04]  /*119a0*/  IADD3 R14, P0, PT, R182, UR17, RZ ;  /* 0x00000011b60e7c10 */ /* 0x010fc8000ff1e0ff */
[----:B------:R-:W-:Y:S02]  /*119b0*/  IADD3.X R15, PT, PT, R183, UR8, RZ, P0, !PT ;  /* 0x00000008b70f7c10 */ /* 0x000fe400087fe4ff */
[----:B------:R-:W4:Y:S01]  /*119c0*/  LDL.64 R182, [R1+0x58] ;  /* 0x0000580001b67983 */ /* 0x000f220000100a00 */
[----:B------:R-:W-:Y:S01]  /*119d0*/  FMUL R176, R176, 1.4426950216293334961 ;  /* 0x3fb8aa3bb0b07820 */ /* 0x000fe20000400000 */
[----:B0-----:R-:W-:Y:S01]  /*119e0*/  IADD3 R16, P1, PT, R184, UR17, RZ ;  /* 0x00000011b8107c10 */ /* 0x001fe2000ff3e0ff */
[----:B------:R-:W-:Y:S02]  /*119f0*/  FMUL R18, R18, 1.4426950216293334961 ;  /* 0x3fb8aa3b12127820 */ /* 0x000fe40000400000 */
[----:B------:R0:W-:Y:S01]  /*11a00*/  MUFU.EX2 R59, R176 ;  /* 0x000000b0003b7308 */ /* 0x0001e20000000800 */
[----:B------:R-:W-:Y:S02]  /*11a10*/  IADD3.X R17, PT, PT, R185, UR8, RZ, P1, !PT ;  /* 0x00000008b9117c10 */ /* 0x000fe40008ffe4ff */
[----:B------:R-:W2:Y:S04]  /*11a20*/  LDL.64 R184, [R1+0xe8] ;  /* 0x0000e80001b87983 */ /* 0x000ea80000100a00 */
[----:B------:R-:W2:Y:S01]  /*11a30*/  LDG.E.U8 R177, desc[UR26][R16.64] ;  /* 0x0000001a10b17981 */ /* 0x000ea2000c1e1100 */
[----:B------:R1:W1:Y:S03]  /*11a40*/  MUFU.EX2 R58, R18 ;  /* 0x00000012003a7308 */ /* 0x0002660000000800 */
[----:B0-----:R0:W2:Y:S02]  /*11a50*/  LDG.E.U8 R176, desc[UR26][R14.64] ;  /* 0x0000001a0eb07981 */ /* 0x0010a4000c1e1100 */
[----:B0-----:R-:W-:Y:S01]  /*11a60*/  FMUL R15, R19, 1.4426950216293334961 ;  /* 0x3fb8aa3b130f7820 */ /* 0x001fe20000400000 */
[----:B------:R-:W-:-:S02]  /*11a70*/  IADD3 R14, P1, PT, R186, UR17, RZ ;  /* 0x00000011ba0e7c10 */ /* 0x000fc4000ff3e0ff */
[----:B-1----:R-:W-:Y:S01]  /*11a80*/  IADD3 R18, P0, PT, R178, UR17, RZ ;  /* 0x00000011b2127c10 */ /* 0x002fe2000ff1e0ff */
[--C-:B------:R-:W-:Y:S02]  /*11a90*/  FADD R178, R60, -R68.reuse ;  /* 0x800000443cb27221 */ /* 0x100fe40000000000 */
[----:B------:R0:W1:Y:S02]  /*11aa0*/  MUFU.EX2 R60, R15 ;  /* 0x0000000f003c7308 */ /* 0x0000640000000800 */
[----:B0-----:R-:W-:Y:S02]  /*11ab0*/  IADD3.X R15, PT, PT, R187, UR8, RZ, P1, !PT ;  /* 0x00000008bb0f7c10 */ /* 0x001fe40008ffe4ff */
[----:B------:R-:W3:Y:S01]  /*11ac0*/  LDL.64 R186, [R1+0xd0] ;  /* 0x0000d00001ba7983 */ /* 0x000ee20000100a00 */
[----:B------:R-:W-:Y:S01]  /*11ad0*/  IADD3.X R19, PT, PT, R179, UR8, RZ, P0, !PT ;  /* 0x00000008b3137c10 */ /* 0x000fe200087fe4ff */
[----:B------:R-:W-:Y:S01]  /*11ae0*/  FMUL R17, R178, 1.4426950216293334961 ;  /* 0x3fb8aa3bb2117820 */ /* 0x000fe20000400000 */
[----:B------:R-:W-:Y:S01]  /*11af0*/  IADD3 R16, P0, PT, R180, UR17, RZ ;  /* 0x00000011b4107c10 */ /* 0x000fe2000ff1e0ff */
[----:B------:R-:W3:Y:S04]  /*11b00*/  LDG.E.U8 R179, desc[UR26][R14.64] ;  /* 0x0000001a0eb37981 */ /* 0x000ee8000c1e1100 */
[----:B------:R0:W3:Y:S02]  /*11b10*/  LDG.E.U8 R178, desc[UR26][R18.64] ;  /* 0x0000001a12b27981 */ /* 0x0000e4000c1e1100 */
[----:B0-----:R-:W-:-:S02]  /*11b20*/  FADD R18, R61, -R68 ;  /* 0x800000443d127221 */ /* 0x001fc40000000000 */
[----:B------:R0:W1:Y:S01]  /*11b30*/  MUFU.EX2 R61, R17 ;  /* 0x00000011003d7308 */ /* 0x0000620000000800 */
[----:B------:R-:W-:Y:S01]  /*11b40*/  FADD R19, R62, -R68 ;  /* 0x800000443e137221 */ /* 0x000fe20000000000 */
[----:B------:R-:W-:Y:S01]  /*11b50*/  FMUL R18, R18, 1.4426950216293334961 ;  /* 0x3fb8aa3b12127820 */ /* 0x000fe20000400000 */
[----:B0-----:R-:W-:Y:S02]  /*11b60*/  IADD3.X R17, PT, PT, R181, UR8, RZ, P0, !PT ;  /* 0x00000008b5117c10 */ /* 0x001fe400087fe4ff */
[----:B------:R-:W-:-:S03]  /*11b70*/  IADD3 R14, P0, PT, R190, UR17, RZ ;  /* 0x00000011be0e7c10 */ /* 0x000fc6000ff1e0ff */
[----:B------:R0:W1:Y:S01]  /*11b80*/  MUFU.EX2 R62, R18 ;  /* 0x00000012003e7308 */ /* 0x0000620000000800 */
[----:B------:R-:W-:Y:S01]  /*11b90*/  FMUL R19, R19, 1.4426950216293334961 ;  /* 0x3fb8aa3b13137820 */ /* 0x000fe20000400000 */
[----:B------:R4:W3:Y:S01]  /*11ba0*/  LDG.E.U8 R180, desc[UR26][R16.64] ;  /* 0x0000001a10b47981 */ /* 0x0008e2000c1e1100 */
[----:B------:R-:W-:-:S03]  /*11bb0*/  IADD3.X R15, PT, PT, R191, UR8, RZ, P0, !PT ;  /* 0x00000008bf0f7c10 */ /* 0x000fc600087fe4ff */
[----:B------:R-:W3:Y:S01]  /*11bc0*/  LDL.64 R190, [R1+0x70] ;  /* 0x0000700001be7983 */ /* 0x000ee20000100a00 */
[----:B0-----:R-:W-:-:S03]  /*11bd0*/  IADD3 R18, P0, PT, R188, UR17, RZ ;  /* 0x00000011bc127c10 */ /* 0x001fc6000ff1e0ff */
[----:B------:R0:W3:Y:S01]  /*11be0*/  LDG.E.U8 R181, desc[UR26][R14.64] ;  /* 0x0000001a0eb57981 */ /* 0x0000e2000c1e1100 */
[----:B----4-:R-:W-:Y:S01]  /*11bf0*/  IADD3 R16, P1, PT, R182, UR17, RZ ;  /* 0x00000011b6107c10 */ /* 0x010fe2000ff3e0ff */
[----:B------:R-:W-:Y:S02]  /*11c00*/  FADD R182, R63, -R68 ;  /* 0x800000443fb67221 */ /* 0x000fe40000000000 */
[----:B------:R4:W1:Y:S02]  /*11c10*/  MUFU.EX2 R63, R19 ;  /* 0x00000013003f7308 */ /* 0x0008640000000800 */
[----:B----4-:R-:W-:Y:S02]  /*11c20*/  IADD3.X R19, PT, PT, R189, UR8, RZ, P0, !PT ;  /* 0x00000008bd137c10 */ /* 0x010fe400087fe4ff */
[----:B------:R-:W4:Y:S01]  /*11c30*/  LDL.64 R188, [R1+0x88] ;  /* 0x0000880001bc7983 */ /* 0x000f220000100a00 */
[----:B------:R-:W-:Y:S01]  /*11c40*/  IADD3.X R17, PT, PT, R183, UR8, RZ, P1, !PT ;  /* 0x00000008b7117c10 */ /* 0x000fe20008ffe4ff */
[----:B0-----:R-:W-:-:S02]  /*11c50*/  FMUL R14, R182, 1.4426950216293334961 ;  /* 0x3fb8aa3bb60e7820 */ /* 0x001fc40000400000 */
[----:B------:R0:W4:Y:S04]  /*11c60*/  LDG.E.U8 R183, desc[UR26][R18.64] ;  /* 0x0000001a12b77981 */ /* 0x000128000c1e1100 */
[----:B------:R1:W4:Y:S01]  /*11c70*/  LDG.E.U8 R182, desc[UR26][R16.64] ;  /* 0x0000001a10b67981 */ /* 0x000322000c1e1100 */
[----:B0-----:R-:W-:Y:S01]  /*11c80*/  FADD R19, R82, R130 ;  /* 0x0000008252137221 */ /* 0x001fe20000000000 */
[----:B-1----:R-:W-:Y:S02]  /*11c90*/  FADD R17, R64, -R68 ;  /* 0x8000004440117221 */ /* 0x002fe40000000000 */
[----:B------:R2:W0:Y:S01]  /*11ca0*/  MUFU.EX2 R64, R14 ;  /* 0x0000000e00407308 */ /* 0x0004220000000800 */
[----:B------:R-:W-:Y:S01]  /*11cb0*/  FADD R19, R5, R19 ;  /* 0x0000001305137221 */ /* 0x000fe20000000000 */
[----:B--2---:R-:W-:-:S04]  /*11cc0*/  IADD3 R14, P0, PT, R184, UR17, RZ ;  /* 0x00000011b80e7c10 */ /* 0x004fc8000ff1e0ff */
[----:B------:R-:W-:Y:S02]  /*11cd0*/  IADD3.X R15, PT, PT, R185, UR8, RZ, P0, !PT ;  /* 0x00000008b90f7c10 */ /* 0x000fe400087fe4ff */
[----:B------:R-:W-:Y:S02]  /*11ce0*/  IADD3 R18, P0, PT, R194, UR17, RZ ;  /* 0x00000011c2127c10 */ /* 0x000fe4000ff1e0ff */
[----:B---3--:R-:W-:Y:S01]  /*11cf0*/  IADD3 R16, P1, PT, R186, UR17, RZ ;  /* 0x00000011ba107c10 */ /* 0x008fe2000ff3e0ff */
[----:B------:R-:W-:Y:S01]  /*11d00*/  FADD R186, R6, R19 ;  /* 0x0000001306ba7221 */ /* 0x000fe20000000000 */
[----:B------:R-:W-:Y:S02]  /*11d10*/  IADD3.X R19, PT, PT, R195, UR8, RZ, P0, !PT ;  /* 0x00000008c3137c10 */ /* 0x000fe400087fe4ff */
[----:B------:R-:W2:Y:S01]  /*11d20*/  LDL.64 R194, [R1+0x50] ;  /* 0x0000500001c27983 */ /* 0x000ea20000100a00 */
[--C-:B------:R-:W-:Y:S01]  /*11d30*/  FADD R184, R65, -R68.reuse ;  /* 0x8000004441b87221 */ /* 0x100fe20000000000 */
[----:B------:R-:W-:Y:S01]  /*11d40*/  FMUL R17, R17, 1.4426950216293334961 ;  /* 0x3fb8aa3b11117820 */ /* 0x000fe20000400000 */
[----:B------:R-:W-:-:S02]  /*11d50*/  FADD R185, R66, -R68 ;  /* 0x8000004442b97221 */ /* 0x000fc40000000000 */
[----:B------:R-:W-:Y:S01]  /*11d60*/  FMUL R184, R184, 1.4426950216293334961 ;  /* 0x3fb8aa3bb8b87820 */ /* 0x000fe20000400000 */
[----:B------:R-:W-:Y:S01]  /*11d70*/  FADD R186, R7, R186 ;  /* 0x000000ba07ba7221 */ /* 0x000fe20000000000 */
[----:B------:R1:W3:Y:S01]  /*11d80*/  MUFU.EX2 R65, R17 ;  /* 0x0000001100417308 */ /* 0x0002e20000000800 */
[----:B------:R-:W-:Y:S02]  /*11d90*/  FMUL R185, R185, 1.4426950216293334961 ;  /* 0x3fb8aa3bb9b97820 */ /* 0x000fe40000400000 */
[----:B------:R-:W-:-:S05]  /*11da0*/  FADD R186, R8, R186 ;  /* 0x000000ba08ba7221 */ /* 0x000fca0000000000 */
[----:B------:R0:W2:Y:S01]  /*11db0*/  MUFU.EX2 R66, R184 ;  /* 0x000000b800427308 */ /* 0x0000a20000000800 */
[----:B-1----:R-:W-:Y:S01]  /*11dc0*/  IADD3.X R17, PT, PT, R187, UR8, RZ, P1, !PT ;  /* 0x00000008bb117c10 */ /* 0x002fe20008ffe4ff */
[----:B0-----:R0:W2:Y:S01]  /*11dd0*/  LDG.E.U8 R184, desc[UR26][R14.64] ;  /* 0x0000001a0eb87981 */ /* 0x0010a2000c1e1100 */
[----:B------:R-:W-:Y:S01]  /*11de0*/  FMUL R75, R75, 1.4426950216293334961 ;  /* 0x3fb8aa3b4b4b7820 */ /* 0x000fe20000400000 */
[----:B0-----:R-:W-:-:S04]  /*11df0*/  FADD R14, R67, -R68 ;  /* 0x80000044430e7221 */ /* 0x001fc80000000000 */
[----:B------:R0:W1:Y:S02]  /*11e00*/  MUFU.EX2 R67, R185 ;  /* 0x000000b900437308 */ /* 0x0000640000000800 */
[----:B0-----:R0:W3:Y:S02]  /*11e10*/  LDG.E.U8 R185, desc[UR26][R16.64] ;  /* 0x0000001a10b97981 */ /* 0x0010e4000c1e1100 */
[----:B0-----:R-:W-:Y:S02]  /*11e20*/  FADD R16, R9, R186 ;  /* 0x000000ba09107221 */ /* 0x001fe40000000000 */
[----:B------:R0:W3:Y:S02]  /*11e30*/  LDG.E.U8 R186, desc[UR26][R18.64] ;  /* 0x0000001a12ba7981 */ /* 0x0000e4000c1e1100 */
[----:B0-----:R-:W-:Y:S01]  /*11e40*/  FADD R19, R10, R16 ;  /* 0x000000100a137221 */ /* 0x001fe20000000000 */
[----:B------:R-:W-:Y:S01]  /*11e50*/  IADD3 R16, P0, PT, R192, UR17, RZ ;  /* 0x00000011c0107c10 */ /* 0x000fe2000ff1e0ff */
[----:B------:R-:W-:-:S03]  /*11e60*/  FADD R192, R74, -R68 ;  /* 0x800000444ac07221 */ /* 0x000fc60000000000 */
[----:B------:R-:W-:Y:S02]  /*11e70*/  IADD3.X R17, PT, PT, R193, UR8, RZ, P0, !PT ;  /* 0x00000008c1117c10 */ /* 0x000fe400087fe4ff */
[----:B------:R0:W-:Y:S01]  /*11e80*/  MUFU.EX2 R193, R75 ;  /* 0x0000004b00c17308 */ /* 0x0001e20000000800 */
[----:B------:R-:W-:Y:S01]  /*11e90*/  FADD R19, R11, R19 ;  /* 0x000000130b137221 */ /* 0x000fe20000000000 */
[----:B------:R-:W-:Y:S01]  /*11ea0*/  FMUL R14, R14, 1.4426950216293334961 ;  /* 0x3fb8aa3b0e0e7820 */ /* 0x000fe20000400000 */
[----:B------:R-:W-:Y:S01]  /*11eb0*/  FADD R15, R70, -R68 ;  /* 0x80000044460f7221 */ /* 0x000fe20000000000 */
[----:B0-----:R-:W3:Y:S01]  /*11ec0*/  LDL.64 R74, [R1+0x48] ;  /* 0x00004800014a7983 */ /* 0x001ee20000100a00 */
[----:B------:R-:W-:-:S03]  /*11ed0*/  FADD R19, R12, R19 ;  /* 0x000000130c137221 */ /* 0x000fc60000000000 */
[----:B------:R4:W0:Y:S01]  /*11ee0*/  MUFU.EX2 R70, R14 ;  /* 0x0000000e00467308 */ /* 0x0008220000000800 */
[----:B------:R-:W-:Y:S01]  /*11ef0*/  FMUL R15, R15, 1.4426950216293334961 ;  /* 0x3fb8aa3b0f0f7820 */ /* 0x000fe20000400000 */
[----:B------:R-:W-:Y:S01]  /*11f00*/  FADD R187, R69, -R68 ;  /* 0x8000004445bb7221 */ /* 0x000fe20000000000 */
[----:B------:R-:W-:-:S05]  /*11f10*/  FADD R19, R13, R19 ;  /* 0x000000130d137221 */ /* 0x000fca0000000000 */
[----:B------:R0:W0:Y:S01]  /*11f20*/  MUFU.EX2 R69, R15 ;  /* 0x0000000f00457308 */ /* 0x0000220000000800 */
[----:B------:R-:W-:Y:S01]  /*11f30*/  FMUL R187, R187, 1.4426950216293334961 ;  /* 0x3fb8aa3bbbbb7820 */ /* 0x000fe20000400000 */
[----:B------:R-:W-:Y:S01]  /*11f40*/  IADD3 R18, P0, PT, R190, UR17, RZ ;  /* 0x00000011be127c10 */ /* 0x000fe2000ff1e0ff */
[----:B------:R-:W-:Y:S01]  /*11f50*/  FMUL R76, R76, 1.4426950216293334961 ;  /* 0x3fb8aa3b4c4c7820 */ /* 0x000fe20000400000 */
[----:B----4-:R-:W-:-:S04]  /*11f60*/  IADD3 R14, P1, PT, R188, UR17, RZ ;  /* 0x00000011bc0e7c10 */ /* 0x010fc8000ff3e0ff */
[----:B0-----:R-:W-:Y:S01]  /*11f70*/  IADD3.X R15, PT, PT, R189, UR8, RZ, P1, !PT ;  /* 0x00000008bd0f7c10 */ /* 0x001fe20008ffe4ff */
[----:B------:R-:W-:Y:S01]  /*11f80*/  FADD R189, R131, R19 ;  /* 0x0000001383bd7221 */ /* 0x000fe20000000000 */
[----:B------:R-:W-:-:S03]  /*11f90*/  FADD R188, R72, -R68 ;  /* 0x8000004448bc7221 */ /* 0x000fc60000000000 */
[----:B------:R-:W-:Y:S01]  /*11fa0*/  FADD R189, R138, R189 ;  /* 0x000000bd8abd7221 */ /* 0x000fe20000000000 */
[----:B------:R0:W4:Y:S01]  /*11fb0*/  MUFU.EX2 R72, R187 ;  /* 0x000000bb00487308 */ /* 0x0001220000000800 */
[----:B------:R-:W-:-:S05]  /*11fc0*/  IADD3.X R19, PT, PT, R191, UR8, RZ, P0, !PT ;  /* 0x00000008bf137c10 */ /* 0x000fca00087fe4ff */
[----:B------:R-:W4:Y:S04]  /*11fd0*/  LDG.E.U8 R190, desc[UR26][R18.64] ;  /* 0x0000001a12be7981 */ /* 0x000f28000c1e1100 */
[----:B0-----:R0:W4:Y:S01]  /*11fe0*/  LDG.E.U8 R187, desc[UR26][R16.64] ;  /* 0x0000001a10bb7981 */ /* 0x001122000c1e1100 */
[----:B------:R0:W-:Y:S02]  /*11ff0*/  MUFU.EX2 R191, R76 ;  /* 0x0000004c00bf7308 */ /* 0x0001e40000000800 */
[----:B0-----:R-:W-:Y:S02]  /*12000*/  FADD R17, R139, R189 ;  /* 0x000000bd8b117221 */ /* 0x001fe40000000000 */
[----:B------:R0:W4:Y:S02]  /*12010*/  LDG.E.U8 R189, desc[UR26][R14.64] ;  /* 0x0000001a0ebd7981 */ /* 0x000124000c1e1100 */
[----:B0-----:R-:W-:-:S04]  /*12020*/  IADD3 R14, P0, PT, R198, UR17, RZ ;  /* 0x00000011c60e7c10 */ /* 0x001fc8000ff1e0ff */
[----:B------:R-:W-:Y:S01]  /*12030*/  IADD3.X R15, PT, PT, R199, UR8, RZ, P0, !PT ;  /* 0x00000008c70f7c10 */ /* 0x000fe200087fe4ff */
[----:B------:R-:W-:Y:S02]  /*12040*/  FADD R199, R77, -R68 ;  /* 0x800000444dc77221 */ /* 0x000fe40000000000 */
[----:B------:R-:W4:Y:S01]  /*12050*/  LDL.64 R76, [R1+0xc0] ;  /* 0x0000c000014c7983 */ /* 0x000f220000100a00 */
[----:B------:R-:W-:-:S04]  /*12060*/  FADD R17, R140, R17 ;  /* 0x000000118c117221 */ /* 0x000fc80000000000 */
[----:B------:R-:W-:Y:S01]  /*12070*/  FADD R19, R141, R17 ;  /* 0x000000118d137221 */ /* 0x000fe20000000000 */
[----:B------:R-:W-:-:S03]  /*12080*/  FADD R16, R71, -R68 ;  /* 0x8000004447107221 */ /* 0x000fc60000000000 */
[----:B------:R-:W-:Y:S01]  /*12090*/  FADD R19, R142, R19 ;  /* 0x000000138e137221 */ /* 0x000fe20000000000 */
[----:B------:R-:W-:Y:S01]  /*120a0*/  FMUL R188, R188, 1.4426950216293334961 ;  /* 0x3fb8aa3bbcbc7820 */ /* 0x000fe20000400000 */
[----:B------:R-:W-:Y:S02]  /*120b0*/  FMUL R16, R16, 1.4426950216293334961 ;  /* 0x3fb8aa3b10107820 */ /* 0x000fe40000400000 */
[----:B------:R-:W-:Y:S01]  /*120c0*/  FADD R19, R20, R19 ;  /* 0x0000001314137221 */ /* 0x000fe20000000000 */
[----:B------:R-:W0:Y:S03]  /*120d0*/  MUFU.EX2 R71, R188 ;  /* 0x000000bc00477308 */ /* 0x000e260000000800 */
[----:B------:R-:W-:-:S05]  /*120e0*/  FADD R19, R21, R19 ;  /* 0x0000001315137221 */ /* 0x000fca0000000000 */
[----:B------:R2:W0:Y:S02]  /*120f0*/  MUFU.EX2 R188, R16 ;  /* 0x0000001000bc7308 */ /* 0x0004240000000800 */
[----:B--2---:R-:W-:Y:S01]  /*12100*/  IADD3 R16, P1, PT, R194, UR17, RZ ;  /* 0x00000011c2107c10 */ /* 0x004fe2000ff3e0ff */
[----:B------:R-:W-:Y:S01]  /*12110*/  FADD R194, R73, -R68 ;  /* 0x8000004449c27221 */ /* 0x000fe20000000000 */
[----:B------:R-:W-:Y:S02]  /*12120*/  FADD R73, R22, R19 ;  /* 0x0000001316497221 */ /* 0x000fe40000000000 */
[----:B------:R-:W-:Y:S02]  /*12130*/  IADD3.X R17, PT, PT, R195, UR8, RZ, P1, !PT ;  /* 0x00000008c3117c10 */ /* 0x000fe40008ffe4ff */
[----:B------:R-:W-:Y:S01]  /*12140*/  FADD R73, R23, R73 ;  /* 0x0000004917497221 */ /* 0x000fe20000000000 */
[----:B------:R-:W-:Y:S02]  /*12150*/  IADD3 R18, P1, PT, R196, UR17, RZ ;  /* 0x00000011c4127c10 */ /* 0x000fe4000ff3e0ff */
[----:B------:R-:W2:Y:S01]  /*12160*/  LDG.E.U8 R195, desc[UR26][R16.64] ;  /* 0x0000001a10c37981 */ /* 0x000ea2000c1e1100 */
[----:B------:R-:W-:Y:S01]  /*12170*/  FADD R73, R24, R73 ;  /* 0x0000004918497221 */ /* 0x000fe20000000000 */
[----:B------:R-:W-:-:S02]  /*12180*/  IADD3.X R19, PT, PT, R197, UR8, RZ, P1, !PT ;  /* 0x00000008c5137c10 */ /* 0x000fc40008ffe4ff */
[----:B------:R-:W2:Y:S01]  /*12190*/  LDG.E.U8 R197, desc[UR26][R14.64] ;  /* 0x0000001a0ec57981 */ /* 0x000ea2000c1e1100 */
[----:B------:R-:W-:-:S03]  /*121a0*/  FADD R73, R25, R73 ;  /* 0x0000004919497221 */ /* 0x000fc60000000000 */
[----:B------:R0:W2:Y:S02]  /*121b0*/  LDG.E.U8 R198, desc[UR26][R18.64] ;  /* 0x0000001a12c67981 */ /* 0x0000a4000c1e1100 */
[----:B0-----:R-:W-:-:S04]  /*121c0*/  FADD R19, R26, R73 ;  /* 0x000000491a137221 */ /* 0x001fc80000000000 */
[----:B------:R-:W-:-:S04]  /*121d0*/  FADD R19, R27, R19 ;  /* 0x000000131b137221 */ /* 0x000fc80000000000 */
[----:B------:R-:W-:-:S04]  /*121e0*/  FADD R19, R28, R19 ;  /* 0x000000131c137221 */ /* 0x000fc80000000000 */
[----:B------:R-:W-:Y:S01]  /*121f0*/  FADD R19, R29, R19 ;  /* 0x000000131d137221 */ /* 0x000fe20000000000 */
[----:B------:R-:W-:-:S03]  /*12200*/  IADD3 R16, P0, PT, R200, UR17, RZ ;  /* 0x00000011c8107c10 */ /* 0x000fc6000ff1e0ff */
[----:B------:R-:W-:Y:S01]  /*12210*/  FADD R73, R30, R19 ;  /* 0x000000131e497221 */ /* 0x000fe20000000000 */
[----:B------:R-:W-:-:S03]  /*12220*/  IADD3.X R17, PT, PT, R201, UR8, RZ, P0, !PT ;  /* 0x00000008c9117c10 */ /* 0x000fc600087fe4ff */
[----:B------:R-:W-:Y:S01]  /*12230*/  FADD R73, R143, R73 ;  /* 0x000000498f497221 */ /* 0x000fe20000000000 */
[----:B------:R-:W-:-:S03]  /*12240*/  IADD3 R18, P0, PT, R204, UR17, RZ ;  /* 0x00000011cc127c10 */ /* 0x000fc6000ff1e0ff */
[----:B------:R-:W-:Y:S01]  /*12250*/  FADD R73, R31, R73 ;  /* 0x000000491f497221 */ /* 0x000fe20000000000 */
[----:B------:R-:W-:-:S03]  /*12260*/  IADD3.X R19, PT, PT, R205, UR8, RZ, P0, !PT ;  /* 0x00000008cd137c10 */ /* 0x000fc600087fe4ff */
[----:B------:R-:W-:Y:S02]  /*12270*/  FADD R73, R33, R73 ;  /* 0x0000004921497221 */ /* 0x000fe40000000000 */
[----:B------:R0:W2:Y:S01]  /*12280*/  LDG.E.U8 R205, desc[UR26][R18.64] ;  /* 0x0000001a12cd7981 */ /* 0x0000a2000c1e1100 */
[----:B------:R-:W-:-:S03]  /*12290*/  IADD3 R14, P1, PT, R202, UR17, RZ ;  /* 0x00000011ca0e7c10 */ /* 0x000fc6000ff3e0ff */
[----:B------:R1:W2:Y:S01]  /*122a0*/  LDG.E.U8 R202, desc[UR26][R16.64] ;  /* 0x0000001a10ca7981 */ /* 0x0002a2000c1e1100 */
[----:B0-----:R-:W-:-:S04]  /*122b0*/  FADD R19, R34, R73 ;  /* 0x0000004922137221 */ /* 0x001fc80000000000 */
[----:B------:R-:W-:Y:S01]  /*122c0*/  FADD R19, R35, R19 ;  /* 0x0000001323137221 */ /* 0x000fe20000000000 */
[----:B-1----:R-:W-:-:S03]  /*122d0*/  IADD3 R16, P0, PT, R206, UR17, RZ ;  /* 0x00000011ce107c10 */ /* 0x002fc6000ff1e0ff */
[----:B------:R-:W-:Y:S01]  /*122e0*/  FADD R19, R36, R19 ;  /* 0x0000001324137221 */ /* 0x000fe20000000000 */
[----:B------:R-:W-:-:S03]  /*122f0*/  IADD3.X R17, PT, PT, R207, UR8, RZ, P0, !PT ;  /* 0x00000008cf117c10 */ /* 0x000fc600087fe4ff */
[----:B------:R-:W-:Y:S01]  /*12300*/  FADD R19, R37, R19 ;  /* 0x0000001325137221 */ /* 0x000fe20000000000 */
[----:B---3--:R-:W-:Y:S02]  /*12310*/  IADD3 R18, P0, PT, R74, UR17, RZ ;  /* 0x000000114a127c10 */ /* 0x008fe4000ff1e0ff */
[----:B------:R-:W-:Y:S01]  /*12320*/  IADD3.X R15, PT, PT, R203, UR8, RZ, P1, !PT ;  /* 0x00000008cb0f7c10 */ /* 0x000fe20008ffe4ff */
[----:B------:R-:W-:Y:S01]  /*12330*/  FADD R73, R38, R19 ;  /* 0x0000001326497221 */ /* 0x000fe20000000000 */
[----:B------:R-:W-:Y:S01]  /*12340*/  IADD3.X R19, PT, PT, R75, UR8, RZ, P0, !PT ;  /* 0x000000084b137c10 */ /* 0x000fe200087fe4ff */
[----:B------:R-:W-:Y:S01]  /*12350*/  FMUL R80, R80, 1.4426950216293334961 ;  /* 0x3fb8aa3b50507820 */ /* 0x000fe20000400000 */
[----:B------:R-:W3:Y:S01]  /*12360*/  LDL.64 R74, [R1+0xa8] ;  /* 0x0000a800014a7983 */ /* 0x000ee20000100a00 */
[----:B------:R-:W-:-:S03]  /*12370*/  FADD R73, R39, R73 ;  /* 0x0000004927497221 */ /* 0x000fc60000000000 */
[----:B------:R0:W2:Y:S01]  /*12380*/  LDG.E.U8 R204, desc[UR26][R14.64] ;  /* 0x0000001a0ecc7981 */ /* 0x0000a2000c1e1100 */
[----:B------:R-:W-:Y:S01]  /*12390*/  FADD R73, R40, R73 ;  /* 0x0000004928497221 */ /* 0x000fe20000000000 */
[----:B------:R-:W-:Y:S02]  /*123a0*/  FADD R206, R81, -R68 ;  /* 0x8000004451ce7221 */ /* 0x000fe40000000000 */
[----:B------:R1:W2:Y:S01]  /*123b0*/  LDG.E.U8 R207, desc[UR26][R16.64] ;  /* 0x0000001a10cf7981 */ /* 0x0002a2000c1e1100 */
[----:B------:R-:W-:Y:S01]  /*123c0*/  FADD R73, R41, R73 ;  /* 0x0000004929497221 */ /* 0x000fe20000000000 */
[----:B0-----:R-:W-:-:S04]  /*123d0*/  IADD3 R14, P1, PT, R208, UR17, RZ ;  /* 0x00000011d00e7c10 */ /* 0x001fc8000ff3e0ff */
[----:B------:R-:W-:Y:S02]  /*123e0*/  IADD3.X R15, PT, PT, R209, UR8, RZ, P1, !PT ;  /* 0x00000008d10f7c10 */ /* 0x000fe40008ffe4ff */
[----:B------:R0:W2:Y:S01]  /*123f0*/  LDG.E.U8 R209, desc[UR26][R18.64] ;  /* 0x0000001a12d17981 */ /* 0x0000a2000c1e1100 */
[----:B------:R0:W-:Y:S01]  /*12400*/  MUFU.EX2 R200, R80 ;  /* 0x0000005000c87308 */ /* 0x0001e20000000800 */
[----:B-1----:R-:W-:Y:S01]  /*12410*/  IADD3 R16, P0, PT, R214, UR17, RZ ;  /* 0x00000011d6107c10 */ /* 0x002fe2000ff1e0ff */
[----:B------:R-:W-:Y:S01]  /*12420*/  FMUL R79, R79, 1.4426950216293334961 ;  /* 0x3fb8aa3b4f4f7820 */ /* 0x000fe20000400000 */
[----:B------:R-:W-:Y:S01]  /*12430*/  FADD R201, R78, -R68 ;  /* 0x800000444ec97221 */ /* 0x000fe20000000000 */
[----:B------:R1:W2:Y:S01]  /*12440*/  LDG.E.U8 R208, desc[UR26][R14.64] ;  /* 0x0000001a0ed07981 */ /* 0x0002a2000c1e1100 */
[----:B0-----:R-:W-:-:S03]  /*12450*/  FADD R19, R42, R73 ;  /* 0x000000492a137221 */ /* 0x001fc60000000000 */
[----:B------:R-:W2:Y:S01]  /*12460*/  LDL.64 R80, [R1+0x78] ;  /* 0x0000780001507983 */ /* 0x000ea20000100a00 */
[----:B------:R-:W-:-:S04]  /*12470*/  FADD R19, R43, R19 ;  /* 0x000000132b137221 */ /* 0x000fc80000000000 */
[----:B------:R-:W-:Y:S01]  /*12480*/  FADD R19, R44, R19 ;  /* 0x000000132c137221 */ /* 0x000fe20000000000 */
[----:B------:R-:W-:-:S03]  /*12490*/  IADD3.X R17, PT, PT, R215, UR8, RZ, P0, !PT ;  /* 0x00000008d7117c10 */ /* 0x000fc600087fe4ff */
[----:B------:R-:W-:Y:S01]  /*124a0*/  FADD R19, R45, R19 ;  /* 0x000000132d137221 */ /* 0x000fe20000000000 */
[----:B------:R0:W-:Y:S03]  /*124b0*/  MUFU.EX2 R196, R79 ;  /* 0x0000004f00c47308 */ /* 0x0001e60000000800 */
[----:B------:R-:W-:Y:S01]  /*124c0*/  FADD R73, R46, R19 ;  /* 0x000000132e497221 */ /* 0x000fe20000000000 */
[----:B0-----:R-:W2:Y:S01]  /*124d0*/  LDL.64 R78, [R1+0x60] ;  /* 0x00006000014e7983 */ /* 0x001ea20000100a00 */
[----:B----4-:R-:W-:-:S04]  /*124e0*/  IADD3 R18, P0, PT, R76, UR17, RZ ;  /* 0x000000114c127c10 */ /* 0x010fc8000ff1e0ff */
[----:B------:R-:W-:Y:S02]  /*124f0*/  IADD3.X R19, PT, PT, R77, UR8, RZ, P0, !PT ;  /* 0x000000084d137c10 */ /* 0x000fe400087fe4ff */
[----:B------:R-:W4:Y:S01]  /*12500*/  LDL.64 R76, [R1+0x40] ;  /* 0x00004000014c7983 */ /* 0x000f220000100a00 */
[----:B------:R-:W-:Y:S01]  /*12510*/  FADD R73, R47, R73 ;  /* 0x000000492f497221 */ /* 0x000fe20000000000 */
[----:B-1----:R-:W-:Y:S02]  /*12520*/  IADD3 R14, P1, PT, R210, UR17, RZ ;  /* 0x00000011d20e7c10 */ /* 0x002fe4000ff3e0ff */
[----:B------:R0:W4:Y:S01]  /*12530*/  LDG.E.U8 R210, desc[UR26][R16.64] ;  /* 0x0000001a10d27981 */ /* 0x000122000c1e1100 */
[----:B------:R-:W-:-:S03]  /*12540*/  FADD R73, R48, R73 ;  /* 0x0000004930497221 */ /* 0x000fc60000000000 */
[----:B------:R1:W4:Y:S01]  /*12550*/  LDG.E.U8 R214, desc[UR26][R18.64] ;  /* 0x0000001a12d67981 */ /* 0x000322000c1e1100 */
[----:B------:R-:W-:Y:S01]  /*12560*/  FADD R73, R49, R73 ;  /* 0x0000004931497221 */ /* 0x000fe20000000000 */
[----:B0-----:R-:W-:-:S03]  /*12570*/  FADD R16, R88, -R68 ;  /* 0x8000004458107221 */ /* 0x001fc60000000000 */
[----:B-1----:R-:W-:Y:S01]  /*12580*/  FADD R19, R50, R73 ;  /* 0x0000004932137221 */ /* 0x002fe20000000000 */
[----:B------:R-:W-:Y:S01]  /*12590*/  FMUL R16, R16, 1.4426950216293334961 ;  /* 0x3fb8aa3b10107820 */ /* 0x000fe20000400000 */
[--C-:B------:R-:W-:Y:S02]  /*125a0*/  FADD R216, R89, -R68.reuse ;  /* 0x8000004459d87221 */ /* 0x100fe40000000000 */
[----:B------:R-:W-:Y:S01]  /*125b0*/  FADD R19, R51, R19 ;  /* 0x0000001333137221 */ /* 0x000fe20000000000 */
[----:B------:R3:W-:Y:S03]  /*125c0*/  MUFU.EX2 R89, R16 ;  /* 0x0000001000597308 */ /* 0x0007e60000000800 */
[----:B------:R-:W-:Y:S01]  /*125d0*/  FADD R19, R52, R19 ;  /* 0x0000001334137221 */ /* 0x000fe20000000000 */
[----:B------:R-:W-:-:S03]  /*125e0*/  FADD R73, R91, -R68 ;  /* 0x800000445b497221 */ /* 0x000fc60000000000 */
[----:B------:R-:W-:Y:S01]  /*125f0*/  FADD R19, R53, R19 ;  /* 0x0000001335137221 */ /* 0x000fe20000000000 */
[----:B------:R-:W-:Y:S01]  /*12600*/  IADD3.X R15, PT, PT, R211, UR8, RZ, P1, !PT ;  /* 0x00000008d30f7c10 */ /* 0x000fe20008ffe4ff */
[----:B------:R-:W-:-:S04]  /*12610*/  FMUL R73, R73, 1.4426950216293334961 ;  /* 0x3fb8aa3b49497820 */ /* 0x000fc80000400000 */
[----:B------:R0:W4:Y:S02]  /*12620*/  LDG.E.U8 R211, desc[UR26][R14.64] ;  /* 0x0000001a0ed37981 */ /* 0x000124000c1e1100 */
[----:B0-----:R-:W-:-:S04]  /*12630*/  IADD3 R14, P1, PT, R218, UR17, RZ ;  /* 0x00000011da0e7c10 */ /* 0x001fc8000ff3e0ff */
[----:B------:R-:W-:Y:S02]  /*12640*/  IADD3.X R15, PT, PT, R219, UR8, RZ, P1, !PT ;  /* 0x00000008db0f7c10 */ /* 0x000fe40008ffe4ff */
[----:B---3--:R-:W-:Y:S01]  /*12650*/  IADD3 R16, P0, PT, R74, UR17, RZ ;  /* 0x000000114a107c10 */ /* 0x008fe2000ff1e0ff */
[----:B------:R-:W-:-:S04]  /*12660*/  FADD R74, R90, -R68 ;  /* 0x800000445a4a7221 */ /* 0x000fc80000000000 */
[----:B------:R-:W-:-:S04]  /*12670*/  FMUL R74, R74, 1.4426950216293334961 ;  /* 0x3fb8aa3b4a4a7820 */ /* 0x000fc80000400000 */
[----:B------:R0:W-:Y:S01]  /*12680*/  MUFU.EX2 R91, R74 ;  /* 0x0000004a005b7308 */ /* 0x0001e20000000800 */
[----:B------:R-:W-:-:S05]  /*12690*/  IADD3.X R17, PT, PT, R75, UR8, RZ, P0, !PT ;  /* 0x000000084b117c10 */ /* 0x000fca00087fe4ff */
[----:B------:R1:W3:Y:S01]  /*126a0*/  LDG.E.U8 R215, desc[UR26][R16.64] ;  /* 0x0000001a10d77981 */ /* 0x0002e2000c1e1100 */
[----:B0-----:R-:W-:-:S04]  /*126b0*/  FADD R74, R54, R19 ;  /* 0x00000013364a7221 */ /* 0x001fc80000000000 */
[----:B------:R-:W-:-:S04]  /*126c0*/  FADD R74, R55, R74 ;  /* 0x0000004a374a7221 */ /* 0x000fc80000000000 */
[----:B------:R-:W-:Y:S01]  /*126d0*/  FADD R74, R56, R74 ;  /* 0x0000004a384a7221 */ /* 0x000fe20000000000 */
[----:B-1----:R-:W-:Y:S01]  /*126e0*/  FADD R16, R92, -R68 ;  /* 0x800000445c107221 */ /* 0x002fe20000000000 */
[----:B------:R0:W-:Y:S01]  /*126f0*/  MUFU.EX2 R90, R73 ;  /* 0x00000049005a7308 */ /* 0x0001e20000000800 */
[----:B------:R1:W3:Y:S01]  /*12700*/  LDG.E.U8 R92, desc[UR26][R14.64] ;  /* 0x0000001a0e5c7981 */ /* 0x0002e2000c1e1100 */
[----:B--2---:R-:W-:Y:S01]  /*12710*/  IADD3 R18, P0, PT, R80, UR17, RZ ;  /* 0x0000001150127c10 */ /* 0x004fe2000ff1e0ff */
[----:B------:R-:W-:-:S03]  /*12720*/  FADD R17, R57, R74 ;  /* 0x0000004a39117221 */ /* 0x000fc60000000000 */
[----:B------:R-:W-:Y:S01]  /*12730*/  IADD3.X R19, PT, PT, R81, UR8, RZ, P0, !PT ;  /* 0x0000000851137c10 */ /* 0x000fe200087fe4ff */
[----:B------:R-:W-:Y:S01]  /*12740*/  FMUL R16, R16, 1.4426950216293334961 ;  /* 0x3fb8aa3b10107820 */ /* 0x000fe20000400000 */
[----:B0-----:R-:W-:Y:S01]  /*12750*/  FADD R73, R93, -R68 ;  /* 0x800000445d497221 */ /* 0x001fe20000000000 */
[----:B------:R-:W-:-:S03]  /*12760*/  FADD R17, R58, R17 ;  /* 0x000000113a117221 */ /* 0x000fc60000000000 */
[----:B------:R0:W2:Y:S01]  /*12770*/  LDG.E.U8 R19, desc[UR26][R18.64] ;  /* 0x0000001a12137981 */ /* 0x0000a2000c1e1100 */
[----:B------:R-:W-:Y:S01]  /*12780*/  FMUL R73, R73, 1.4426950216293334961 ;  /* 0x3fb8aa3b49497820 */ /* 0x000fe20000400000 */
[----:B------:R-:W-:Y:S01]  /*12790*/  FADD R17, R59, R17 ;  /* 0x000000113b117221 */ /* 0x000fe20000000000 */
[----:B------:R-:W-:Y:S02]  /*127a0*/  FADD R74, R94, -R68 ;  /* 0x800000445e4a7221 */ /* 0x000fe40000000000 */
[----:B------:R0:W-:Y:S01]  /*127b0*/  MUFU.EX2 R94, R73 ;  /* 0x00000049005e7308 */ /* 0x0001e20000000800 */
[----:B-1----:R-:W-:-:S07]  /*127c0*/  IADD3 R14, P0, PT, R78, UR17, RZ ;  /* 0x000000114e0e7c10 */ /* 0x002fce000ff1e0ff */
[----:B0-----:R4:W-:Y:S01]  /*127d0*/  MUFU.EX2 R18, R16 ;  /* 0x0000001000127308 */ /* 0x0019e20000000800 */
[----:B------:R-:W-:Y:S01]  /*127e0*/  FADD R73, R60, R17 ;  /* 0x000000113c497221 */ /* 0x000fe20000000000 */
[----:B------:R-:W-:-:S05]  /*127f0*/  IADD3.X R15, PT, PT, R79, UR8, RZ, P0, !PT ;  /* 0x000000084f0f7c10 */ /* 0x000fca00087fe4ff */
[----:B------:R0:W2:Y:S01]  /*12800*/  LDG.E.U8 R93, desc[UR26][R14.64] ;  /* 0x0000001a0e5d7981 */ /* 0x0000a2000c1e1100 */
[----:B------:R-:W-:-:S04]  /*12810*/  FADD R73, R61, R73 ;  /* 0x000000493d497221 */ /* 0x000fc80000000000 */
[----:B------:R-:W-:-:S04]  /*12820*/  FADD R73, R62, R73 ;  /* 0x000000493e497221 */ /* 0x000fc80000000000 */
[----:B------:R-:W-:-:S04]  /*12830*/  FADD R73, R63, R73 ;  /* 0x000000493f497221 */ /* 0x000fc80000000000 */
[----:B------:R-:W-:-:S04]  /*12840*/  FADD R73, R64, R73 ;  /* 0x0000004940497221 */ /* 0x000fc80000000000 */
[----:B------:R-:W-:-:S04]  /*12850*/  FADD R73, R65, R73 ;  /* 0x0000004941497221 */ /* 0x000fc80000000000 */
[----:B------:R-:W-:Y:S01]  /*12860*/  FADD R73, R66, R73 ;  /* 0x0000004942497221 */ /* 0x000fe20000000000 */
[----:B------:R-:W-:-:S03]  /*12870*/  FMUL R192, R192, 1.4426950216293334961 ;  /* 0x3fb8aa3bc0c07820 */ /* 0x000fc60000400000 */
[----:B------:R-:W-:Y:S01]  /*12880*/  FADD R73, R67, R73 ;  /* 0x0000004943497221 */ /* 0x000fe20000000000 */
[----:B------:R-:W-:-:S03]  /*12890*/  FMUL R194, R194, 1.4426950216293334961 ;  /* 0x3fb8aa3bc2c27820 */ /* 0x000fc60000400000 */
[----:B------:R-:W-:Y:S01]  /*128a0*/  FADD R73, R70, R73 ;  /* 0x0000004946497221 */ /* 0x000fe20000000000 */
[----:B------:R-:W1:Y:S03]  /*128b0*/  MUFU.EX2 R192, R192 ;  /* 0x000000c000c07308 */ /* 0x000e660000000800 */
[----:B------:R-:W-:Y:S01]  /*128c0*/  FADD R73, R69, R73 ;  /* 0x0000004945497221 */ /* 0x000fe20000000000 */
[----:B----4-:R-:W-:-:S04]  /*128d0*/  IADD3 R16, P1, PT, R76, UR17, RZ ;  /* 0x000000114c107c10 */ /* 0x010fc8000ff3e0ff */
[----:B------:R-:W-:-:S05]  /*128e0*/  IADD3.X R17, PT, PT, R77, UR8, RZ, P1, !PT ;  /* 0x000000084d117c10 */ /* 0x000fca0008ffe4ff */
[----:B------:R4:W2:Y:S01]  /*128f0*/  LDG.E.U8 R16, desc[UR26][R16.64] ;  /* 0x0000001a10107981 */ /* 0x0008a2000c1e1100 */
[----:B------:R-:W1:Y:S01]  /*12900*/  MUFU.EX2 R194, R194 ;  /* 0x000000c200c27308 */ /* 0x000e620000000800 */
[----:B------:R-:W-:Y:S01]  /*12910*/  FMUL R74, R74, 1.4426950216293334961 ;  /* 0x3fb8aa3b4a4a7820 */ /* 0x000fe20000400000 */
[----:B------:R-:W-:Y:S01]  /*12920*/  FADD R73, R72, R73 ;  /* 0x0000004948497221 */ /* 0x000fe20000000000 */
[----:B0-----:R-:W-:Y:S01]  /*12930*/  FADD R14, R95, -R68 ;  /* 0x800000445f0e7221 */ /* 0x001fe20000000000 */
[----:B------:R-:W-:-:S04]  /*12940*/  FMUL R199, R199, 1.4426950216293334961 ;  /* 0x3fb8aa3bc7c77820 */ /* 0x000fc80000400000 */
[----:B------:R0:W-:Y:S01]  /*12950*/  MUFU.EX2 R95, R74 ;  /* 0x0000004a005f7308 */ /* 0x0001e20000000800 */
[----:B------:R-:W-:Y:S01]  /*12960*/  FMUL R201, R201, 1.4426950216293334961 ;  /* 0x3fb8aa3bc9c97820 */ /* 0x000fe20000400000 */
[----:B0-----:R-:W-:-:S06]  /*12970*/  FADD R74, R71, R73 ;  /* 0x00000049474a7221 */ /* 0x001fcc0000000000 */
[----:B------:R-:W0:Y:S01]  /*12980*/  MUFU.EX2 R199, R199 ;  /* 0x000000c700c77308 */ /* 0x000e220000000800 */
[----:B------:R-:W-:-:S04]  /*12990*/  FADD R74, R188, R74 ;  /* 0x0000004abc4a7221 */ /* 0x000fc80000000000 */
[----:B-1----:R-:W-:-:S03]  /*129a0*/  FADD R75, R192, R74 ;  /* 0x0000004ac04b7221 */ /* 0x002fc60000000000 */
[----:B------:R-:W1:Y:S01]  /*129b0*/  MUFU.EX2 R201, R201 ;  /* 0x000000c900c97308 */ /* 0x000e620000000800 */
[----:B------:R-:W-:Y:S01]  /*129c0*/  FADD R4, R4, -R68 ;  /* 0x8000004404047221 */ /* 0x000fe20000000000 */
[----:B------:R-:W-:-:S03]  /*129d0*/  FADD R75, R194, R75 ;  /* 0x0000004bc24b7221 */ /* 0x000fc60000000000 */
[----:B------:R-:W-:Y:S01]  /*129e0*/  FMUL R4, R4, 1.4426950216293334961 ;  /* 0x3fb8aa3b04047820 */ /* 0x000fe20000400000 */
[----:B------:R-:W-:Y:S01]  /*129f0*/  FADD R75, R191, R75 ;  /* 0x0000004bbf4b7221 */ /* 0x000fe20000000000 */
[----:B------:R-:W-:-:S03]  /*12a00*/  FMUL R206, R206, 1.4426950216293334961 ;  /* 0x3fb8aa3bcece7820 */ /* 0x000fc60000400000 */
[----:B------:R-:W-:Y:S01]  /*12a10*/  FADD R75, R193, R75 ;  /* 0x0000004bc14b7221 */ /* 0x000fe20000000000 */
[----:B------:R-:W4:Y:S01]  /*12a20*/  MUFU.EX2 R4, R4 ;  /* 0x0000000400047308 */ /* 0x000f220000000800 */
[--C-:B------:R-:W-:Y:S02]  /*12a30*/  FADD R83, R83, -R68.reuse ;  /* 0x8000004453537221 */ /* 0x100fe40000000000 */
[----:B0-----:R-:W-:Y:S01]  /*12a40*/  FADD R75, R199, R75 ;  /* 0x0000004bc74b7221 */ /* 0x001fe20000000000 */
[--C-:B------:R-:W-:Y:S01]  /*12a50*/  FADD R84, R84, -R68.reuse ;  /* 0x8000004454547221 */ /* 0x100fe20000000000 */
[----:B------:R-:W-:Y:S01]  /*12a60*/  FMUL R83, R83, 1.4426950216293334961 ;  /* 0x3fb8aa3b53537820 */ /* 0x000fe20000400000 */
[--C-:B------:R-:W-:Y:S01]  /*12a70*/  FADD R212, R85, -R68.reuse ;  /* 0x8000004455d47221 */ /* 0x100fe20000000000 */
[----:B-1----:R-:W-:Y:S01]  /*12a80*/  FADD R75, R201, R75 ;  /* 0x0000004bc94b7221 */ /* 0x002fe20000000000 */
[----:B------:R-:W0:Y:S01]  /*12a90*/  MUFU.EX2 R206, R206 ;  /* 0x000000ce00ce7308 */ /* 0x000e220000000800 */
[----:B------:R-:W-:Y:S01]  /*12aa0*/  FMUL R84, R84, 1.4426950216293334961 ;  /* 0x3fb8aa3b54547820 */ /* 0x000fe20000400000 */
[----:B------:R-:W-:Y:S01]  /*12ab0*/  FMUL R212, R212, 1.4426950216293334961 ;  /* 0x3fb8aa3bd4d47820 */ /* 0x000fe20000400000 */
[----:B------:R-:W-:Y:S01]  /*12ac0*/  FADD R76, R196, R75 ;  /* 0x0000004bc44c7221 */ /* 0x000fe20000000000 */
[----:B------:R-:W-:-:S04]  /*12ad0*/  FADD R213, R86, -R68 ;  /* 0x8000004456d57221 */ /* 0x000fc80000000000 */
[----:B------:R-:W1:Y:S01]  /*12ae0*/  MUFU.EX2 R203, R83 ;  /* 0x0000005300cb7308 */ /* 0x000e620000000800 */
[----:B------:R-:W-:Y:S01]  /*12af0*/  FADD R76, R200, R76 ;  /* 0x0000004cc84c7221 */ /* 0x000fe20000000000 */
[----:B------:R-:W-:Y:S01]  /*12b00*/  FMUL R213, R213, 1.4426950216293334961 ;  /* 0x3fb8aa3bd5d57820 */ /* 0x000fe20000400000 */
[----:B------:R-:W-:-:S05]  /*12b10*/  FADD R87, R87, -R68 ;  /* 0x8000004457577221 */ /* 0x000fca0000000000 */
[----:B------:R-:W1:Y:S01]  /*12b20*/  MUFU.EX2 R85, R84 ;  /* 0x0000005400557308 */ /* 0x000e620000000800 */
[----:B----4-:R-:W-:Y:S01]  /*12b30*/  FADD R77, R4, R76 ;  /* 0x0000004c044d7221 */ /* 0x010fe20000000000 */
[----:B------:R-:W-:-:S06]  /*12b40*/  FMUL R87, R87, 1.4426950216293334961 ;  /* 0x3fb8aa3b57577820 */ /* 0x000fcc0000400000 */
[----:B------:R-:W4:Y:S01]  /*12b50*/  MUFU.EX2 R212, R212 ;  /* 0x000000d400d47308 */ /* 0x000f220000000800 */
[----:B0-----:R-:W-:Y:S01]  /*12b60*/  FADD R77, R206, R77 ;  /* 0x0000004dce4d7221 */ /* 0x001fe20000000000 */
[----:B------:R-:W-:-:S06]  /*12b70*/  FMUL R216, R216, 1.4426950216293334961 ;  /* 0x3fb8aa3bd8d87820 */ /* 0x000fcc0000400000 */
[----:B------:R-:W0:Y:S01]  /*12b80*/  MUFU.EX2 R213, R213 ;  /* 0x000000d500d57308 */ /* 0x000e220000000800 */
[----:B-1----:R-:W-:-:S07]  /*12b90*/  FADD R77, R203, R77 ;  /* 0x0000004dcb4d7221 */ /* 0x002fce0000000000 */
[----:B------:R-:W1:Y:S01]  /*12ba0*/  MUFU.EX2 R88, R87 ;  /* 0x0000005700587308 */ /* 0x000e620000000800 */
[----:B------:R-:W-:-:S04]  /*12bb0*/  FADD R77, R85, R77 ;  /* 0x0000004d554d7221 */ /* 0x000fc80000000000 */
[----:B----4-:R-:W-:-:S03]  /*12bc0*/  FADD R77, R212, R77 ;  /* 0x0000004dd44d7221 */ /* 0x010fc60000000000 */
[----:B------:R-:W4:Y:S01]  /*12bd0*/  MUFU.EX2 R216, R216 ;  /* 0x000000d800d87308 */ /* 0x000f220000000800 */
[----:B0-----:R-:W-:-:S04]  /*12be0*/  FADD R77, R213, R77 ;  /* 0x0000004dd54d7221 */ /* 0x001fc80000000000 */
[----:B-1----:R-:W-:-:S04]  /*12bf0*/  FADD R78, R88, R77 ;  /* 0x0000004d584e7221 */ /* 0x002fc80000000000 */
[----:B------:R-:W-:Y:S01]  /*12c00*/  FADD R78, R89, R78 ;  /* 0x0000004e594e7221 */ /* 0x000fe20000000000 */
[----:B------:R-:W-:Y:S01]  /*12c10*/  FMUL R14, R14, 1.4426950216293334961 ;  /* 0x3fb8aa3b0e0e7820 */ /* 0x000fe20000400000 */
[----:B------:R-:W-:Y:S02]  /*12c20*/  FADD R96, R96, -R68 ;  /* 0x8000004460607221 */ /* 0x000fe40000000000 */
[----:B----4-:R-:W-:Y:S01]  /*12c30*/  FADD R79, R216, R78 ;  /* 0x0000004ed84f7221 */ /* 0x010fe20000000000 */
[--C-:B------:R-:W-:Y:S01]  /*12c40*/  FADD R97, R97, -R68.reuse ;  /* 0x8000004461617221 */ /* 0x100fe20000000000 */
[----:B------:R-:W-:Y:S02]  /*12c50*/  FMUL R15, R96, 1.4426950216293334961 ;  /* 0x3fb8aa3b600f7820 */ /* 0x000fe40000400000 */
[----:B------:R-:W-:Y:S01]  /*12c60*/  FADD R79, R91, R79 ;  /* 0x0000004f5b4f7221 */ /* 0x000fe20000000000 */
[----:B------:R-:W0:Y:S01]  /*12c70*/  MUFU.EX2 R14, R14 ;  /* 0x0000000e000e7308 */ /* 0x000e220000000800 */
[----:B------:R-:W-:Y:S01]  /*12c80*/  FMUL R17, R97, 1.4426950216293334961 ;  /* 0x3fb8aa3b61117820 */ /* 0x000fe20000400000 */
[--C-:B------:R-:W-:Y:S01]  /*12c90*/  FADD R98, R98, -R68.reuse ;  /* 0x8000004462627221 */ /* 0x100fe20000000000 */
[----:B------:R-:W-:Y:S01]  /*12ca0*/  FADD R79, R90, R79 ;  /* 0x0000004f5a4f7221 */ /* 0x000fe20000000000 */
[----:B------:R-:W1:Y:S02]  /*12cb0*/  S2R R218, SR_TID.X ;  /* 0x0000000000da7919 */ /* 0x000e640000002100 */
[----:B------:R-:W-:Y:S01]  /*12cc0*/  FMUL R96, R98, 1.4426950216293334961 ;  /* 0x3fb8aa3b62607820 */ /* 0x000fe20000400000 */
[----:B------:R-:W-:Y:S01]  /*12cd0*/  FADD R79, R18, R79 ;  /* 0x0000004f124f7221 */ /* 0x000fe20000000000 */
[----:B------:R-:W4:Y:S01]  /*12ce0*/  MUFU.EX2 R15, R15 ;  /* 0x0000000f000f7308 */ /* 0x000f220000000800 */
[----:B------:R-:W-:-:S02]  /*12cf0*/  FADD R99, R99, -R68 ;  /* 0x8000004463637221 */ /* 0x000fc40000000000 */
[----:B------:R-:W-:Y:S01]  /*12d00*/  FADD R79, R94, R79 ;  /* 0x0000004f5e4f7221 */ /* 0x000fe20000000000 */
[----:B------:R-:W-:-:S04]  /*12d10*/  FADD R100, R100, -R68 ;  /* 0x8000004464647221 */ /* 0x000fc80000000000 */
[----:B------:R-:W1:Y:S01]  /*12d20*/  MUFU.EX2 R17, R17 ;  /* 0x0000001100117308 */ /* 0x000e620000000800 */
[----:B------:R-:W-:Y:S01]  /*12d30*/  FMUL R99, R99, 1.4426950216293334961 ;  /* 0x3fb8aa3b63637820 */ /* 0x000fe20000400000 */
[----:B------:R-:W-:Y:S01]  /*12d40*/  FADD R79, R95, R79 ;  /* 0x0000004f5f4f7221 */ /* 0x000fe20000000000 */
[----:B------:R-:W-:Y:S01]  /*12d50*/  FADD R101, R101, -R68 ;  /* 0x8000004465657221 */ /* 0x000fe20000000000 */
[----:B------:R-:W-:-:S04]  /*12d60*/  FMUL R100, R100, 1.4426950216293334961 ;  /* 0x3fb8aa3b64647820 */ /* 0x000fc80000400000 */
[----:B------:R-:W1:Y:S01]  /*12d70*/  MUFU.EX2 R96, R96 ;  /* 0x0000006000607308 */ /* 0x000e620000000800 */
[----:B0-----:R-:W-:Y:S01]  /*12d80*/  FADD R80, R14, R79 ;  /* 0x0000004f0e507221 */ /* 0x001fe20000000000 */
[----:B------:R-:W-:Y:S01]  /*12d90*/  FMUL R98, R101, 1.4426950216293334961 ;  /* 0x3fb8aa3b65627820 */ /* 0x000fe20000400000 */
[----:B------:R-:W-:-:S05]  /*12da0*/  FADD R102, R102, -R68 ;  /* 0x8000004466667221 */ /* 0x000fca0000000000 */
[----:B------:R-:W0:Y:S01]  /*12db0*/  MUFU.EX2 R73, R99 ;  /* 0x0000006300497308 */ /* 0x000e220000000800 */
[----:B----4-:R-:W-:Y:S01]  /*12dc0*/  FADD R80, R15, R80 ;  /* 0x000000500f507221 */ /* 0x010fe20000000000 */
[----:B------:R-:W-:Y:S01]  /*12dd0*/  FMUL R97, R102, 1.4426950216293334961 ;  /* 0x3fb8aa3b66617820 */ /* 0x000fe20000400000 */
[----:B------:R-:W-:-:S05]  /*12de0*/  FADD R103, R103, -R68 ;  /* 0x8000004467677221 */ /* 0x000fca0000000000 */
[----:B------:R-:W4:Y:S01]  /*12df0*/  MUFU.EX2 R74, R100 ;  /* 0x00000064004a7308 */ /* 0x000f220000000800 */
[----:B-1----:R-:W-:Y:S01]  /*12e00*/  FADD R81, R17, R80 ;  /* 0x0000005011517221 */ /* 0x002fe20000000000 */
[----:B------:R-:W-:Y:S01]  /*12e10*/  FMUL R103, R103, 1.4426950216293334961 ;  /* 0x3fb8aa3b67677820 */ /* 0x000fe20000400000 */
[----:B------:R-:W-:-:S05]  /*12e20*/  FADD R104, R104, -R68 ;  /* 0x8000004468687221 */ /* 0x000fca0000000000 */
[----:B------:R-:W1:Y:S01]  /*12e30*/  MUFU.EX2 R98, R98 ;  /* 0x0000006200627308 */ /* 0x000e620000000800 */
[----:B------:R-:W-:Y:S01]  /*12e40*/  FADD R81, R96, R81 ;  /* 0x0000005160517221 */ /* 0x000fe20000000000 */
[----:B------:R-:W-:Y:S01]  /*12e50*/  FADD R105, R105, -R68 ;  /* 0x8000004469697221 */ /* 0x000fe20000000000 */
[----:B------:R-:W3:Y:S01]  /*12e60*/  S2R R217, SR_TID.X ;  /* 0x0000000000d97919 */ /* 0x000ee20000002100 */
[----:B------:R-:W-:-:S04]  /*12e70*/  FMUL R104, R104, 1.4426950216293334961 ;  /* 0x3fb8aa3b68687820 */ /* 0x000fc80000400000 */
[----:B------:R-:W1:Y:S01]  /*12e80*/  MUFU.EX2 R97, R97 ;  /* 0x0000006100617308 */ /* 0x000e620000000800 */
[----:B0-----:R-:W-:Y:S01]  /*12e90*/  FADD R81, R73, R81 ;  /* 0x0000005149517221 */ /* 0x001fe20000000000 */
[----:B------:R-:W-:Y:S01]  /*12ea0*/  FMUL R99, R105, 1.4426950216293334961 ;  /* 0x3fb8aa3b69637820 */ /* 0x000fe20000400000 */
[----:B------:R-:W-:Y:S01]  /*12eb0*/  FADD R106, R106, -R68 ;  /* 0x800000446a6a7221 */ /* 0x000fe20000000000 */
[----:B------:R-:W-:-:S04]  /*12ec0*/  LOP3.LUT R218, R218, 0x7f, RZ, 0xc0, !PT ;  /* 0x0000007fdada7812 */ /* 0x000fc800078ec0ff */
[----:B------:R-:W0:Y:S01]  /*12ed0*/  MUFU.EX2 R75, R103 ;  /* 0x00000067004b7308 */ /* 0x000e220000000800 */
[----:B----4-:R-:W-:Y:S01]  /*12ee0*/  FADD R81, R74, R81 ;  /* 0x000000514a517221 */ /* 0x010fe20000000000 */
[----:B------:R-:W-:Y:S01]  /*12ef0*/  FMUL R100, R106, 1.4426950216293334961 ;  /* 0x3fb8aa3b6a647820 */ /* 0x000fe20000400000 */
[----:B------:R-:W-:-:S05]  /*12f00*/  FADD R109, R109, -R68 ;  /* 0x800000446d6d7221 */ /* 0x000fca0000000000 */
[----:B------:R-:W4:Y:S01]  /*12f10*/  MUFU.EX2 R76, R104 ;  /* 0x00000068004c7308 */ /* 0x000f220000000800 */
[----:B-1----:R-:W-:Y:S01]  /*12f20*/  FADD R81, R98, R81 ;  /* 0x0000005162517221 */ /* 0x002fe20000000000 */
[----:B------:R-:W-:Y:S02]  /*12f30*/  LOP3.LUT R220, R218, 0x10, RZ, 0x3c, !PT ;  /* 0x00000010dadc7812 */ /* 0x000fe400078e3cff */
[----:B------:R-:W1:Y:S04]  /*12f40*/  S2R R218, SR_TID.X ;  /* 0x0000000000da7919 */ /* 0x000e680000002100 */
[----:B------:R-:W3:Y:S01]  /*12f50*/  MUFU.EX2 R99, R99 ;  /* 0x0000006300637308 */ /* 0x000ee20000000800 */
[----:B------:R-:W-:Y:S01]  /*12f60*/  FMUL R109, R109, 1.4426950216293334961 ;  /* 0x3fb8aa3b6d6d7820 */ /* 0x000fe20000400000 */
[--C-:B------:R-:W-:Y:S01]  /*12f70*/  FADD R137, R137, -R68.reuse ;  /* 0x8000004489897221 */ /* 0x100fe20000000000 */
[----:B------:R-:W-:Y:S01]  /*12f80*/  FADD R81, R97, R81 ;  /* 0x0000005161517221 */ /* 0x000fe20000000000 */
[----:B------:R-:W-:-:S04]  /*12f90*/  FADD R110, R110, -R68 ;  /* 0x800000446e6e7221 */ /* 0x000fc80000000000 */
[----:B------:R-:W1:Y:S01]  /*12fa0*/  MUFU.EX2 R100, R100 ;  /* 0x0000006400647308 */ /* 0x000e620000000800 */
[----:B------:R-:W-:Y:S01]  /*12fb0*/  FMUL R137, R137, 1.4426950216293334961 ;  /* 0x3fb8aa3b89897820 */ /* 0x000fe20000400000 */
[----:B0-----:R-:W-:Y:S01]  /*12fc0*/  FADD R83, R75, R81 ;  /* 0x000000514b537221 */ /* 0x001fe20000000000 */
[----:B------:R-:W-:Y:S01]  /*12fd0*/  FMUL R101, R110, 1.4426950216293334961 ;  /* 0x3fb8aa3b6e657820 */ /* 0x000fe20000400000 */
[----:B------:R-:W-:-:S04]  /*12fe0*/  FADD R111, R111, -R68 ;  /* 0x800000446f6f7221 */ /* 0x000fc80000000000 */
[----:B------:R-:W0:Y:S01]  /*12ff0*/  MUFU.EX2 R77, R109 ;  /* 0x0000006d004d7308 */ /* 0x000e220000000800 */
[----:B----4-:R-:W-:Y:S01]  /*13000*/  FADD R86, R76, R83 ;  /* 0x000000534c567221 */ /* 0x010fe20000000000 */
[----:B------:R-:W-:Y:S01]  /*13010*/  FMUL R102, R111, 1.4426950216293334961 ;  /* 0x3fb8aa3b6f667820 */ /* 0x000fe20000400000 */
[----:B------:R-:W-:-:S05]  /*13020*/  FADD R112, R112, -R68 ;  /* 0x8000004470707221 */ /* 0x000fca0000000000 */
[----:B------:R-:W4:Y:S01]  /*13030*/  MUFU.EX2 R78, R137 ;  /* 0x00000089004e7308 */ /* 0x000f220000000800 */
[----:B---3--:R-:W-:Y:S01]  /*13040*/  FADD R86, R99, R86 ;  /* 0x0000005663567221 */ /* 0x008fe20000000000 */
[----:B------:R-:W-:Y:S01]  /*13050*/  FMUL R112, R112, 1.4426950216293334961 ;  /* 0x3fb8aa3b70707820 */ /* 0x000fe20000400000 */
[----:B------:R-:W-:-:S05]  /*13060*/  FADD R113, R113, -R68 ;  /* 0x8000004471717221 */ /* 0x000fca0000000000 */
[----:B------:R-:W3:Y:S01]  /*13070*/  MUFU.EX2 R101, R101 ;  /* 0x0000006500657308 */ /* 0x000ee20000000800 */
[----:B-1----:R-:W-:Y:S01]  /*13080*/  FADD R86, R100, R86 ;  /* 0x0000005664567221 */ /* 0x002fe20000000000 */
[----:B------:R-:W-:Y:S01]  /*13090*/  FADD R114, R114, -R68 ;  /* 0x8000004472727221 */ /* 0x000fe20000000000 */
[----:B------:R-:W-:Y:S01]  /*130a0*/  LOP3.LUT R106, R217, 0x7f, RZ, 0xc0, !PT ;  /* 0x0000007fd96a7812 */ /* 0x000fe200078ec0ff */
[----:B------:R-:W-:-:S04]  /*130b0*/  FMUL R113, R113, 1.4426950216293334961 ;  /* 0x3fb8aa3b71717820 */ /* 0x000fc80000400000 */
[----:B------:R-:W1:Y:S01]  /*130c0*/  MUFU.EX2 R102, R102 ;  /* 0x0000006600667308 */ /* 0x000e620000000800 */
[----:B0-----:R-:W-:Y:S01]  /*130d0*/  FADD R86, R77, R86 ;  /* 0x000000564d567221 */ /* 0x001fe20000000000 */
[----:B------:R-:W-:Y:S01]  /*130e0*/  FMUL R103, R114, 1.4426950216293334961 ;  /* 0x3fb8aa3b72677820 */ /* 0x000fe20000400000 */
[----:B------:R-:W-:Y:S01]  /*130f0*/  FADD R115, R115, -R68 ;  /* 0x8000004473737221 */ /* 0x000fe20000000000 */
[----:B------:R-:W-:Y:S04]  /*13100*/  STS.U8 [R106+UR13+0xa000], R32 ;  /* 0x00a000206a007988 */ /* 0x000fe8000800000d */
[----:B------:R-:W0:Y:S01]  /*13110*/  MUFU.EX2 R79, R112 ;  /* 0x00000070004f7308 */ /* 0x000e220000000800 */
[----:B------:R-:W-:Y:S01]  /*13120*/  STS.U8 [R106+UR13+0xa400], R144 ;  /* 0x00a400906a007988 */ /* 0x000fe2000800000d */
[----:B----4-:R-:W-:Y:S01]  /*13130*/  FADD R86, R78, R86 ;  /* 0x000000564e567221 */ /* 0x010fe20000000000 */
[----:B------:R-:W-:-:S02]  /*13140*/  FMUL R104, R115, 1.4426950216293334961 ;  /* 0x3fb8aa3b73687820 */ /* 0x000fc40000400000 */
[----:B------:R-:W-:Y:S03]  /*13150*/  STS.U8 [R106+UR13+0xa800], R145 ;  /* 0x00a800916a007988 */ /* 0x000fe6000800000d */
[----:B------:R-:W4:Y:S01]  /*13160*/  MUFU.EX2 R80, R113 ;  /* 0x0000007100507308 */ /* 0x000f220000000800 */
[----:B------:R-:W-:Y:S01]  /*13170*/  STS.U8 [R106+UR13+0xac00], R146 ;  /* 0x00ac00926a007988 */ /* 0x000fe2000800000d */
[----:B------:R-:W-:Y:S01]  /*13180*/  FADD R116, R116, -R68 ;  /* 0x8000004474747221 */ /* 0x000fe20000000000 */
[----:B---3--:R-:W-:Y:S02]  /*13190*/  FADD R86, R101, R86 ;  /* 0x0000005665567221 */ /* 0x008fe40000000000 */
[----:B------:R-:W-:Y:S01]  /*131a0*/  STS.U8 [R106+UR13+0xb000], R147 ;  /* 0x00b000936a007988 */ /* 0x000fe2000800000d */
[----:B------:R-:W-:Y:S02]  /*131b0*/  FADD R117, R117, -R68 ;  /* 0x8000004475757221 */ /* 0x000fe40000000000 */
[----:B------:R-:W3:Y:S01]  /*131c0*/  MUFU.EX2 R103, R103 ;  /* 0x0000006700677308 */ /* 0x000ee20000000800 */
[----:B------:R-:W-:Y:S01]  /*131d0*/  STS.U8 [R106+UR13+0xb400], R148 ;  /* 0x00b400946a007988 */ /* 0x000fe2000800000d */
[----:B------:R-:W-:-:S03]  /*131e0*/  LOP3.LUT R218, R218, 0x7f, RZ, 0xc0, !PT ;  /* 0x0000007fdada7812 */ /* 0x000fc600078ec0ff */
[----:B------:R-:W-:Y:S01]  /*131f0*/  STS.U8 [R106+UR13+0xb800], R149 ;  /* 0x00b800956a007988 */ /* 0x000fe2000800000d */
[----:B------:R-:W-:-:S03]  /*13200*/  FMUL R116, R116, 1.4426950216293334961 ;  /* 0x3fb8aa3b74747820 */ /* 0x000fc60000400000 */
[----:B------:R-:W-:Y:S01]  /*13210*/  STS.U8 [R106+UR13+0xbc00], R150 ;  /* 0x00bc00966a007988 */ /* 0x000fe2000800000d */
[----:B------:R-:W0:Y:S01]  /*13220*/  MUFU.EX2 R104, R104 ;  /* 0x0000006800687308 */ /* 0x000e220000000800 */
[----:B-1----:R-:W-:Y:S02]  /*13230*/  FADD R86, R102, R86 ;  /* 0x0000005666567221 */ /* 0x002fe40000000000 */
[----:B------:R-:W-:Y:S01]  /*13240*/  STS.U8 [R220+UR13+0xa080], R151 ;  /* 0x00a08097dc007988 */ /* 0x000fe2000800000d */
[----:B------:R-:W-:Y:S01]  /*13250*/  FMUL R83, R117, 1.4426950216293334961 ;  /* 0x3fb8aa3b75537820 */ /* 0x000fe20000400000 */
[----:B------:R-:W-:Y:S02]  /*13260*/  FADD R105, R118, -R68 ;  /* 0x8000004476697221 */ /* 0x000fe40000000000 */
[----:B------:R-:W-:Y:S01]  /*13270*/  STS.U8 [R220+UR13+0xa480], R152 ;  /* 0x00a48098dc007988 */ /* 0x000fe2000800000d */
[----:B------:R-:W-:-:S03]  /*13280*/  LOP3.LUT R219, R218, 0x20, RZ, 0x3c, !PT ;  /* 0x00000020dadb7812 */ /* 0x000fc600078e3cff */
[----:B------:R-:W-:Y:S01]  /*13290*/  STS.U8 [R220+UR13+0xa880], R153 ;  /* 0x00a88099dc007988 */ /* 0x000fe2000800000d */
[----:B------:R-:W-:Y:S01]  /*132a0*/  F2FP.SATFINITE.E4M3.F32.PACK_AB_MERGE_C R6, R6, R5, RZ ;  /* 0x000000050606723e */ /* 0x000fe200048070ff */
[----:B------:R-:W1:Y:S02]  /*132b0*/  MUFU.EX2 R81, R116 ;  /* 0x0000007400517308 */ /* 0x000e640000000800 */
[----:B------:R-:W-:Y:S01]  /*132c0*/  STS.U8 [R220+UR13+0xac80], R154 ;  /* 0x00ac809adc007988 */ /* 0x000fe2000800000d */
[----:B------:R-:W-:Y:S01]  /*132d0*/  F2FP.SATFINITE.E4M3.F32.PACK_AB_MERGE_C R5, R10, R9, RZ ;  /* 0x000000090a05723e */ /* 0x000fe200048070ff */
[----:B0-----:R-:W-:Y:S02]  /*132e0*/  FADD R10, R79, R86 ;  /* 0x000000564f0a7221 */ /* 0x001fe40000000000 */
[----:B------:R-:W-:Y:S01]  /*132f0*/  STS.U8 [R220+UR13+0xb080], R155 ;  /* 0x00b0809bdc007988 */ /* 0x000fe2000800000d */
[----:B------:R-:W-:Y:S01]  /*13300*/  FMUL R105, R105, 1.4426950216293334961 ;  /* 0x3fb8aa3b69697820 */ /* 0x000fe20000400000 */
[----:B------:R-:W-:-:S02]  /*13310*/  FADD R119, R119, -R68 ;  /* 0x8000004477777221 */ /* 0x000fc40000000000 */
[----:B------:R-:W-:Y:S01]  /*13320*/  STS.U8 [R220+UR13+0xb480], R156 ;  /* 0x00b4809cdc007988 */ /* 0x000fe2000800000d */
[----:B------:R-:W0:Y:S03]  /*13330*/  MUFU.EX2 R83, R83 ;  /* 0x0000005300537308 */ /* 0x000e260000000800 */
[----:B------:R-:W-:Y:S01]  /*13340*/  STS.U8 [R220+UR13+0xb880], R157 ;  /* 0x00b8809ddc007988 */ /* 0x000fe2000800000d */
[----:B----4-:R-:W-:-:S03]  /*13350*/  FADD R10, R80, R10 ;  /* 0x0000000a500a7221 */ /* 0x010fc60000000000 */
[----:B------:R-:W-:Y:S01]  /*13360*/  STS.U8 [R220+UR13+0xbc80], R158 ;  /* 0x00bc809edc007988 */ /* 0x000fe2000800000d */
[----:B------:R-:W-:-:S03]  /*13370*/  FMUL R9, R119, 1.4426950216293334961 ;  /* 0x3fb8aa3b77097820 */ /* 0x000fc60000400000 */
[----:B------:R-:W-:Y:S01]  /*13380*/  STS.U8 [R219+UR13+0xa100], R159 ;  /* 0x00a1009fdb007988 */ /* 0x000fe2000800000d */
[----:B------:R-:W-:-:S03]  /*13390*/  LOP3.LUT R218, R218, 0x30, RZ, 0x3c, !PT ;  /* 0x00000030dada7812 */ /* 0x000fc600078e3cff */
[----:B------:R-:W-:Y:S01]  /*133a0*/  STS.U8 [R219+UR13+0xa500], R160 ;  /* 0x00a500a0db007988 */ /* 0x000fe2000800000d */
[----:B------:R-:W4:Y:S03]  /*133b0*/  MUFU.EX2 R105, R105 ;  /* 0x0000006900697308 */ /* 0x000f260000000800 */
[----:B------:R-:W-:Y:S01]  /*133c0*/  STS.U8 [R219+UR13+0xa900], R161 ;  /* 0x00a900a1db007988 */ /* 0x000fe2000800000d */
[----:B------:R-:W-:-:S03]  /*133d0*/  IMAD.SHL.U32 R84, R217, 0x10, RZ ;  /* 0x00000010d9547824 */ /* 0x000fc600078e00ff */
[----:B------:R-:W-:Y:S01]  /*133e0*/  STS.U8 [R219+UR13+0xad00], R162 ;  /* 0x00ad00a2db007988 */ /* 0x000fe2000800000d */
[----:B------:R-:W-:Y:S01]  /*133f0*/  LOP3.LUT R87, R217, 0x7f, RZ, 0xc0, !PT ;  /* 0x0000007fd9577812 */ /* 0x000fe200078ec0ff */
[----:B---3--:R-:W-:Y:S02]  /*13400*/  FADD R10, R103, R10 ;  /* 0x0000000a670a7221 */ /* 0x008fe40000000000 */
[----:B------:R-:W-:Y:S01]  /*13410*/  STS.U8 [R219+UR13+0xb100], R163 ;  /* 0x00b100a3db007988 */ /* 0x000fe2000800000d */
[----:B------:R-:W-:-:S03]  /*13420*/  LOP3.LUT R217, R217, 0x7f, RZ, 0xc0, !PT ;  /* 0x0000007fd9d97812 */ /* 0x000fc600078ec0ff */
[----:B------:R-:W-:Y:S01]  /*13430*/  STS.U8 [R219+UR13+0xb500], R164 ;  /* 0x00b500a4db007988 */ /* 0x000fe2000800000d */
[----:B------:R-:W3:Y:S03]  /*13440*/  MUFU.EX2 R9, R9 ;  /* 0x0000000900097308 */ /* 0x000ee60000000800 */
[----:B------:R-:W-:Y:S01]  /*13450*/  STS.U8 [R219+UR13+0xb900], R165 ;  /* 0x00b900a5db007988 */ /* 0x000fe2000800000d */
[----:B------:R-:W-:-:S03]  /*13460*/  FADD R10, R104, R10 ;  /* 0x0000000a680a7221 */ /* 0x000fc60000000000 */
[----:B------:R-:W-:Y:S01]  /*13470*/  STS.U8 [R219+UR13+0xbd00], R166 ;  /* 0x00bd00a6db007988 */ /* 0x000fe2000800000d */
[----:B------:R-:W-:-:S03]  /*13480*/  F2FP.SATFINITE.E4M3.F32.PACK_AB_MERGE_C R115, R96, R17, RZ ;  /* 0x000000116073723e */ /* 0x000fc600048070ff */
[----:B------:R-:W-:Y:S01]  /*13490*/  STS.U8 [R218+UR13+0xa180], R167 ;  /* 0x00a180a7da007988 */ /* 0x000fe2000800000d */
[----:B------:R-:W-:-:S03]  /*134a0*/  LOP3.LUT R17, R217, 0x40, RZ, 0x3c, !PT ;  /* 0x00000040d9117812 */ /* 0x000fc600078e3cff */
[----:B------:R-:W-:Y:S04]  /*134b0*/  STS.U8 [R218+UR13+0xa580], R168 ;  /* 0x00a580a8da007988 */ /* 0x000fe8000800000d */
[----:B------:R-:W-:Y:S01]  /*134c0*/  STS.U8 [R218+UR13+0xa980], R169 ;  /* 0x00a980a9da007988 */ /* 0x000fe2000800000d */
[----:B-1----:R-:W-:-:S03]  /*134d0*/  FADD R10, R81, R10 ;  /* 0x0000000a510a7221 */ /* 0x002fc60000000000 */
[----:B------:R-:W-:Y:S04]  /*134e0*/  STS.U8 [R218+UR13+0xad80], R170 ;  /* 0x00ad80aada007988 */ /* 0x000fe8000800000d */
[----:B------:R-:W-:Y:S04]  /*134f0*/  STS.U8 [R218+UR13+0xb180], R171 ;  /* 0x00b180abda007988 */ /* 0x000fe8000800000d */
[----:B------:R-:W-:Y:S04]  /*13500*/  STS.U8 [R218+UR13+0xb580], R172 ;  /* 0x00b580acda007988 */ /* 0x000fe8000800000d */
[----:B------:R-:W-:Y:S01]  /*13510*/  STS.U8 [R218+UR13+0xb980], R173 ;  /* 0x00b980adda007988 */ /* 0x000fe2000800000d */
[----:B0-----:R-:W-:-:S03]  /*13520*/  FADD R10, R83, R10 ;  /* 0x0000000a530a7221 */ /* 0x001fc60000000000 */
[----:B------:R-:W-:Y:S01]  /*13530*/  STS.U8 [R218+UR13+0xbd80], R174 ;  /* 0x00bd80aeda007988 */ /* 0x000fe2000800000d */
[----:B------:R-:W-:-:S03]  /*13540*/  F2FP.SATFINITE.E4M3.F32.PACK_AB_MERGE_C R206, R206, R4, RZ ;  /* 0x00000004cece723e */ /* 0x000fc600048070ff */
[----:B------:R-:W-:Y:S01]  /*13550*/  STS.U8 [R17+UR13+0xa200], R175 ;  /* 0x00a200af11007988 */ /* 0x000fe2000800000d */
[----:B------:R-:W-:-:S03]  /*13560*/  LOP3.LUT R4, R217, 0x50, RZ, 0x3c, !PT ;  /* 0x00000050d9047812 */ /* 0x000fc600078e3cff */
[----:B------:R-:W-:Y:S01]  /*13570*/  STS.U8 [R17+UR13+0xa600], R176 ;  /* 0x00a600b011007988 */ /* 0x000fe2000800000d */
[----:B------:R-:W-:-:S03]  /*13580*/  F2FP.SATFINITE.E4M3.F32.PACK_AB_MERGE_C R29, R30, R29, RZ ;  /* 0x0000001d1e1d723e */ /* 0x000fc600048070ff */
[----:B------:R-:W-:Y:S01]  /*13590*/  STS.U8 [R17+UR13+0xaa00], R177 ;  /* 0x00aa00b111007988 */ /* 0x000fe2000800000d */
[----:B----4-:R-:W-:-:S03]  /*135a0*/  FADD R30, R105, R10 ;  /* 0x0000000a691e7221 */ /* 0x010fc60000000000 */
[----:B------:R-:W-:Y:S04]  /*135b0*/  STS.U8 [R17+UR13+0xae00], R178 ;  /* 0x00ae00b211007988 */ /* 0x000fe8000800000d */
[----:B------:R-:W-:Y:S04]  /*135c0*/  STS.U8 [R17+UR13+0xb200], R179 ;  /* 0x00b200b311007988 */ /* 0x000fe8000800000d */
[----:B------:R-:W-:Y:S01]  /*135d0*/  STS.U8 [R17+UR13+0xb600], R180 ;  /* 0x00b600b411007988 */ /* 0x000fe2000800000d */
[----:B------:R-:W-:-:S03]  /*135e0*/  F2FP.SATFINITE.E4M3.F32.PACK_AB_MERGE_C R10, R72, R69, RZ ;  /* 0x00000045480a723e */ /* 0x000fc600048070ff */
[----:B------:R-:W-:Y:S01]  /*135f0*/  STS.U8 [R17+UR13+0xba00], R181 ;  /* 0x00ba00b511007988 */ /* 0x000fe2000800000d */
[----:B---3--:R-:W-:-:S03]  /*13600*/  FADD R30, R9, R30 ;  /* 0x0000001e091e7221 */ /* 0x008fc60000000000 */
[----:B------:R-:W-:Y:S01]  /*13610*/  STS.U8 [R17+UR13+0xbe00], R182 ;  /* 0x00be00b611007988 */ /* 0x000fe2000800000d */
[----:B------:R-:W-:-:S03]  /*13620*/  F2FP.SATFINITE.E4M3.F32.PACK_AB_MERGE_C R69, R9, R105, RZ ;  /* 0x000000690945723e */ /* 0x000fc600048070ff */
[----:B------:R-:W-:Y:S01]  /*13630*/  STS.U8 [R4+UR13+0xa280], R183 ;  /* 0x00a280b704007988 */ /* 0x000fe2000800000d */
[----:B------:R-:W-:Y:S01]  /*13640*/  LOP3.LUT R84, R84, 0x70, RZ, 0xc0, !PT ;  /* 0x0000007054547812 */ /* 0x000fe200078ec0ff */
[----:B------:R-:W-:Y:S02]  /*13650*/  FADD R120, R120, -R68 ;  /* 0x8000004478787221 */ /* 0x000fe40000000000 */
[----:B------:R-:W-:Y:S01]  /*13660*/  STS.U8 [R4+UR13+0xa680], R184 ;  /* 0x00a680b804007988 */ /* 0x000fe2000800000d */
[----:B------:R-:W-:-:S03]  /*13670*/  LOP3.LUT R9, R106, 0x60, RZ, 0x3c, !PT ;  /* 0x000000606a097812 */ /* 0x000fc600078e3cff */
[----:B------:R-:W-:Y:S01]  /*13680*/  STS.U8 [R4+UR13+0xaa80], R185 ;  /* 0x00aa80b904007988 */ /* 0x000fe2000800000d */
[----:B------:R-:W-:-:S03]  /*13690*/  FADD R121, R121, -R68 ;  /* 0x8000004479797221 */ /* 0x000fc60000000000 */
[----:B------:R-:W-:Y:S01]  /*136a0*/  STS.U8 [R4+UR13+0xae80], R186 ;  /* 0x00ae80ba04007988 */ /* 0x000fe2000800000d */
[----:B------:R-:W-:-:S03]  /*136b0*/  FMUL R120, R120, 1.4426950216293334961 ;  /* 0x3fb8aa3b78787820 */ /* 0x000fc60000400000 */
[----:B------:R-:W-:Y:S01]  /*136c0*/  STS.U8 [R4+UR13+0xb280], R187 ;  /* 0x00b280bb04007988 */ /* 0x000fe2000800000d */
[----:B------:R-:W-:-:S03]  /*136d0*/  IMAD R84, R87, 0x80, R84 ;  /* 0x0000008057547824 */ /* 0x000fc600078e0254 */
[----:B------:R-:W-:Y:S01]  /*136e0*/  STS.U8 [R4+UR13+0xb680], R189 ;  /* 0x00b680bd04007988 */ /* 0x000fe2000800000d */
[----:B------:R-:W-:-:S03]  /*136f0*/  FMUL R87, R121, 1.4426950216293334961 ;  /* 0x3fb8aa3b79577820 */ /* 0x000fc60000400000 */
[----:B------:R-:W-:Y:S01]  /*13700*/  STS.U8 [R4+UR13+0xba80], R190 ;  /* 0x00ba80be04007988 */ /* 0x000fe2000800000d */
[----:B------:R-:W-:-:S03]  /*13710*/  FADD R122, R122, -R68 ;  /* 0x800000447a7a7221 */ /* 0x000fc60000000000 */
[----:B------:R0:W-:Y:S01]  /*13720*/  STS.U8 [R4+UR13+0xbe80], R195 ;  /* 0x00be80c304007988 */ /* 0x0001e2000800000d */
[----:B------:R-:W-:-:S03]  /*13730*/  F2FP.SATFINITE.E4M3.F32.PACK_AB_MERGE_C R22, R22, R21, RZ ;  /* 0x000000151616723e */ /* 0x000fc600048070ff */
[----:B------:R-:W-:Y:S01]  /*13740*/  STS.U8 [R9+UR13+0xa300], R197 ;  /* 0x00a300c509007988 */ /* 0x000fe2000800000d */
[----:B------:R-:W1:Y:S03]  /*13750*/  MUFU.EX2 R86, R120 ;  /* 0x0000007800567308 */ /* 0x000e660000000800 */
[----:B------:R-:W-:Y:S01]  /*13760*/  STS.U8 [R9+UR13+0xa700], R198 ;  /* 0x00a700c609007988 */ /* 0x000fe2000800000d */
[----:B------:R-:W-:Y:S02]  /*13770*/  F2FP.SATFINITE.E4M3.F32.PACK_AB_MERGE_C R21, R26, R25, RZ ;  /* 0x000000191a15723e */ /* 0x000fe400048070ff */
[----:B0-----:R-:W-:Y:S01]  /*13780*/  LOP3.LUT R4, R106, 0x70, RZ, 0x3c, !PT ;  /* 0x000000706a047812 */ /* 0x001fe200078e3cff */
[----:B------:R-:W-:Y:S01]  /*13790*/  STS.U8 [R9+UR13+0xab00], R202 ;  /* 0x00ab00ca09007988 */ /* 0x000fe2000800000d */
[----:B------:R-:W-:-:S03]  /*137a0*/  FMUL R25, R122, 1.4426950216293334961 ;  /* 0x3fb8aa3b7a197820 */ /* 0x000fc60000400000 */
[----:B------:R-:W-:Y:S01]  /*137b0*/  STS.U8 [R9+UR13+0xaf00], R204 ;  /* 0x00af00cc09007988 */ /* 0x000fe2000800000d */
[----:B------:R-:W-:-:S03]  /*137c0*/  FADD R123, R123, -R68 ;  /* 0x800000447b7b7221 */ /* 0x000fc60000000000 */
[----:B------:R-:W-:Y:S01]  /*137d0*/  STS.U8 [R9+UR13+0xb300], R205 ;  /* 0x00b300cd09007988 */ /* 0x000fe2000800000d */
[----:B------:R-:W0:Y:S03]  /*137e0*/  MUFU.EX2 R87, R87 ;  /* 0x0000005700577308 */ /* 0x000e260000000800 */
[----:B------:R-:W-:Y:S04]  /*137f0*/  STS.U8 [R9+UR13+0xb700], R207 ;  /* 0x00b700cf09007988 */ /* 0x000fe8000800000d */
[----:B------:R-:W-:Y:S01]  /*13800*/  STS.U8 [R9+UR13+0xbb00], R208 ;  /* 0x00bb00d009007988 */ /* 0x000fe2000800000d */
[----:B------:R-:W-:-:S03]  /*13810*/  FMUL R26, R123, 1.4426950216293334961 ;  /* 0x3fb8aa3b7b1a7820 */ /* 0x000fc60000400000 */
[----:B------:R-:W-:Y:S01]  /*13820*/  STS.U8 [R9+UR13+0xbf00], R209 ;  /* 0x00bf00d109007988 */ /* 0x000fe2000800000d */
[----:B------:R-:W3:Y:S03]  /*13830*/  MUFU.EX2 R25, R25 ;  /* 0x0000001900197308 */ /* 0x000ee60000000800 */
[----:B------:R-:W-:Y:S04]  /*13840*/  STS.U8 [R4+UR13+0xa380], R210 ;  /* 0x00a380d204007988 */ /* 0x000fe8000800000d */
[----:B------:R-:W-:Y:S01]  /*13850*/  STS.U8 [R4+UR13+0xa780], R211 ;  /* 0x00a780d304007988 */ /* 0x000fe2000800000d */
[----:B------:R-:W-:-:S03]  /*13860*/  F2FP.SATFINITE.E4M3.F32.PACK_AB_MERGE_C R13, R131, R13, RZ ;  /* 0x0000000d830d723e */ /* 0x000fc600048070ff */
[----:B------:R-:W-:Y:S01]  /*13870*/  STS.U8 [R4+UR13+0xab80], R214 ;  /* 0x00ab80d604007988 */ /* 0x000fe2000800000d */
[----:B------:R-:W-:-:S03]  /*13880*/  F2FP.SATFINITE.E4M3.F32.PACK_AB_MERGE_C R140, R141, R140, RZ ;  /* 0x0000008c8d8c723e */ /* 0x000fc600048070ff */
[----:B------:R-:W-:Y:S04]  /*13890*/  STS.U8 [R4+UR13+0xaf80], R215 ;  /* 0x00af80d704007988 */ /* 0x000fe8000800000d */
[----:B------:R-:W-:Y:S01]  /*138a0*/  STS.U8 [R4+UR13+0xb380], R92 ;  /* 0x00b3805c04007988 */ /* 0x000fe2000800000d */
[----:B------:R-:W-:-:S03]  /*138b0*/  F2FP.SATFINITE.E4M3.F32.PACK_AB_MERGE_C R38, R38, R37, RZ ;  /* 0x000000252626723e */ /* 0x000fc600048070ff */
[----:B--2---:R-:W-:Y:S01]  /*138c0*/  STS.U8 [R4+UR13+0xb780], R19 ;  /* 0x00b7801304007988 */ /* 0x004fe2000800000d */
[----:B------:R-:W2:Y:S01]  /*138d0*/  MUFU.EX2 R26, R26 ;  /* 0x0000001a001a7308 */ /* 0x000ea20000000800 */
[----:B------:R-:W-:Y:S02]  /*138e0*/  F2FP.SATFINITE.E4M3.F32.PACK_AB_MERGE_C R5, R8, R7, R5 ;  /* 0x000000070805723e */ /* 0x000fe40004807005 */
[----:B------:R-:W-:Y:S01]  /*138f0*/  STS.U8 [R4+UR13+0xbb80], R93 ;  /* 0x00bb805d04007988 */ /* 0x000fe2000800000d */
[----:B------:R-:W-:-:S03]  /*13900*/  F2FP.SATFINITE.E4M3.F32.PACK_AB_MERGE_C R33, R34, R33, RZ ;  /* 0x000000212221723e */ /* 0x000fc600048070ff */
[----:B------:R4:W-:Y:S01]  /*13910*/  STS.U8 [R4+UR13+0xbf80], R16 ;  /* 0x00bf801004007988 */ /* 0x0009e2000800000d */
[----:B------:R-:W-:Y:S02]  /*13920*/  F2FP.SATFINITE.E4M3.F32.PACK_AB_MERGE_C R37, R42, R41, RZ ;  /* 0x000000292a25723e */ /* 0x000fe400048070ff */
[----:B------:R-:W-:Y:S02]  /*13930*/  F2FP.SATFINITE.E4M3.F32.PACK_AB_MERGE_C R7, R139, R138, R140 ;  /* 0x0000008a8b07723e */ /* 0x000fe4000480708c */
[----:B------:R-:W-:Y:S02]  /*13940*/  F2FP.SATFINITE.E4M3.F32.PACK_AB_MERGE_C R45, R46, R45, RZ ;  /* 0x0000002d2e2d723e */ /* 0x000fe400048070ff */
[----:B------:R-:W-:Y:S02]  /*13950*/  F2FP.SATFINITE.E4M3.F32.PACK_AB_MERGE_C R49, R50, R49, RZ ;  /* 0x000000313231723e */ /* 0x000fe400048070ff */
[----:B----4-:R-:W-:Y:S02]  /*13960*/  F2FP.SATFINITE.E4M3.F32.PACK_AB_MERGE_C R4, R130, R82, R6 ;  /* 0x000000528204723e */ /* 0x010fe40004807006 */
[----:B------:R-:W-:Y:S01]  /*13970*/  F2FP.SATFINITE.E4M3.F32.PACK_AB_MERGE_C R6, R12, R11, R13 ;  /* 0x0000000b0c06723e */ /* 0x000fe2000480700d */
[----:B-1----:R-:W-:Y:S01]  /*13980*/  FADD R30, R86, R30 ;  /* 0x0000001e561e7221 */ /* 0x002fe20000000000 */
[----:B------:R-:W-:-:S02]  /*13990*/  F2FP.SATFINITE.E4M3.F32.PACK_AB_MERGE_C R53, R54, R53, RZ ;  /* 0x000000353635723e */ /* 0x000fc400048070ff */
[----:B------:R-:W-:Y:S02]  /*139a0*/  F2FP.SATFINITE.E4M3.F32.PACK_AB_MERGE_C R57, R58, R57, RZ ;  /* 0x000000393a39723e */ /* 0x000fe400048070ff */
[----:B------:R-:W-:Y:S02]  /*139b0*/  F2FP.SATFINITE.E4M3.F32.PACK_AB_MERGE_C R61, R62, R61, RZ ;  /* 0x0000003d3e3d723e */ /* 0x000fe400048070ff */
[----:B------:R-:W-:Y:S02]  /*139c0*/  F2FP.SATFINITE.E4M3.F32.PACK_AB_MERGE_C R65, R66, R65, RZ ;  /* 0x000000414241723e */ /* 0x000fe400048070ff */
[----:B------:R-:W-:Y:S02]  /*139d0*/  F2FP.SATFINITE.E4M3.F32.PACK_AB_MERGE_C R112, R213, R212, RZ ;  /* 0x000000d4d570723e */ /* 0x000fe400048070ff */
[----:B------:R-:W-:Y:S02]  /*139e0*/  F2FP.SATFINITE.E4M3.F32.PACK_AB_MERGE_C R192, R194, R192, RZ ;  /* 0x000000c0c2c0723e */ /* 0x000fe400048070ff */
[----:B------:R-:W-:-:S02]  /*139f0*/  F2FP.SATFINITE.E4M3.F32.PACK_AB_MERGE_C R199, R201, R199, RZ ;  /* 0x000000c7c9c7723e */ /* 0x000fc400048070ff */
[----:B------:R-:W-:Y:S02]  /*13a00*/  F2FP.SATFINITE.E4M3.F32.PACK_AB_MERGE_C R113, R91, R216, RZ ;  /* 0x000000d85b71723e */ /* 0x000fe400048070ff */
[----:B------:R-:W-:Y:S02]  /*13a10*/  F2FP.SATFINITE.E4M3.F32.PACK_AB_MERGE_C R21, R24, R23, R21 ;  /* 0x000000171815723e */ /* 0x000fe40004807015 */
[----:B------:R-:W-:Y:S01]  /*13a20*/  F2FP.SATFINITE.E4M3.F32.PACK_AB_MERGE_C R20, R20, R142, R22 ;  /* 0x0000008e1414723e */ /* 0x000fe20004807016 */
[----:B------:R1:W-:Y:S01]  /*13a30*/  STS.128 [R84+UR13], R4 ;  /* 0x0000000454007988 */ /* 0x0003e20008000c0d */
[----:B------:R-:W-:Y:S02]  /*13a40*/  F2FP.SATFINITE.E4M3.F32.PACK_AB_MERGE_C R114, R95, R94, RZ ;  /* 0x0000005e5f72723e */ /* 0x000fe400048070ff */
[----:B------:R-:W-:Y:S02]  /*13a50*/  F2FP.SATFINITE.E4M3.F32.PACK_AB_MERGE_C R98, R97, R98, RZ ;  /* 0x000000626162723e */ /* 0x000fe400048070ff */
[----:B------:R-:W-:-:S02]  /*13a60*/  F2FP.SATFINITE.E4M3.F32.PACK_AB_MERGE_C R22, R28, R27, R29 ;  /* 0x0000001b1c16723e */ /* 0x000fc4000480701d */
[----:B------:R-:W-:Y:S02]  /*13a70*/  F2FP.SATFINITE.E4M3.F32.PACK_AB_MERGE_C R23, R31, R143, R33 ;  /* 0x0000008f1f17723e */ /* 0x000fe40004807021 */
[----:B------:R-:W-:Y:S02]  /*13a80*/  F2FP.SATFINITE.E4M3.F32.PACK_AB_MERGE_C R37, R40, R39, R37 ;  /* 0x000000272825723e */ /* 0x000fe40004807025 */
[----:B------:R-:W-:Y:S02]  /*13a90*/  F2FP.SATFINITE.E4M3.F32.PACK_AB_MERGE_C R36, R36, R35, R38 ;  /* 0x000000232424723e */ /* 0x000fe40004807026 */
[----:B------:R-:W-:Y:S02]  /*13aa0*/  LOP3.LUT R8, R84, 0x10, RZ, 0x3c, !PT ;  /* 0x0000001054087812 */ /* 0x000fe400078e3cff */
[----:B------:R-:W-:Y:S02]  /*13ab0*/  F2FP.SATFINITE.E4M3.F32.PACK_AB_MERGE_C R99, R100, R99, RZ ;  /* 0x000000636463723e */ /* 0x000fe400048070ff */
[----:B------:R-:W-:-:S02]  /*13ac0*/  F2FP.SATFINITE.E4M3.F32.PACK_AB_MERGE_C R97, R102, R101, RZ ;  /* 0x000000656661723e */ /* 0x000fc400048070ff */
[----:B------:R-:W-:Y:S02]  /*13ad0*/  F2FP.SATFINITE.E4M3.F32.PACK_AB_MERGE_C R91, R104, R103, RZ ;  /* 0x00000067685b723e */ /* 0x000fe400048070ff */
[----:B------:R-:W-:Y:S02]  /*13ae0*/  F2FP.SATFINITE.E4M3.F32.PACK_AB_MERGE_C R38, R44, R43, R45 ;  /* 0x0000002b2c26723e */ /* 0x000fe4000480702d */
[----:B------:R-:W-:Y:S02]  /*13af0*/  F2FP.SATFINITE.E4M3.F32.PACK_AB_MERGE_C R39, R48, R47, R49 ;  /* 0x0000002f3027723e */ /* 0x000fe40004807031 */
[----:B------:R-:W-:Y:S01]  /*13b00*/  LOP3.LUT R9, R84, 0x20, RZ, 0x3c, !PT ;  /* 0x0000002054097812 */ /* 0x000fe200078e3cff */
[----:B0-----:R-:W-:Y:S01]  /*13b10*/  FADD R30, R87, R30 ;  /* 0x0000001e571e7221 */ /* 0x001fe20000000000 */
[----:B------:R-:W-:Y:S01]  /*13b20*/  F2FP.SATFINITE.E4M3.F32.PACK_AB_MERGE_C R101, R56, R55, R57 ;  /* 0x000000373865723e */ /* 0x000fe20004807039 */
[--C-:B------:R-:W-:Y:S01]  /*13b30*/  FADD R126, R126, -R68.reuse ;  /* 0x800000447e7e7221 */ /* 0x100fe20000000000 */
[----:B------:R-:W-:Y:S01]  /*13b40*/  F2FP.SATFINITE.E4M3.F32.PACK_AB_MERGE_C R100, R52, R51, R53 ;  /* 0x000000333464723e */ /* 0x000fe20004807035 */
[--C-:B------:R-:W-:Y:S01]  /*13b50*/  FADD R127, R127, -R68.reuse ;  /* 0x800000447f7f7221 */ /* 0x100fe20000000000 */
[----:B------:R-:W-:Y:S01]  /*13b60*/  F2FP.SATFINITE.E4M3.F32.PACK_AB_MERGE_C R102, R60, R59, R61 ;  /* 0x0000003b3c66723e */ /* 0x000fe2000480703d */
[--C-:B------:R-:W-:Y:S01]  /*13b70*/  FADD R128, R128, -R68.reuse ;  /* 0x8000004480807221 */ /* 0x100fe20000000000 */
[----:B------:R-:W-:Y:S01]  /*13b80*/  F2FP.SATFINITE.E4M3.F32.PACK_AB_MERGE_C R103, R64, R63, R65 ;  /* 0x0000003f4067723e */ /* 0x000fe20004807041 */
[----:B------:R-:W-:Y:S01]  /*13b90*/  FADD R129, R129, -R68 ;  /* 0x8000004481817221 */ /* 0x000fe20000000000 */
[----:B------:R-:W-:-:S02]  /*13ba0*/  F2FP.SATFINITE.E4M3.F32.PACK_AB_MERGE_C R112, R85, R203, R112 ;  /* 0x000000cb5570723e */ /* 0x000fc40004807070 */
[----:B-1----:R-:W-:Y:S02]  /*13bb0*/  LOP3.LUT R4, R84, 0x30, RZ, 0x3c, !PT ;  /* 0x0000003054047812 */ /* 0x002fe400078e3cff */
[----:B------:R-:W-:Y:S02]  /*13bc0*/  F2FP.SATFINITE.E4M3.F32.PACK_AB_MERGE_C R93, R188, R71, R192 ;  /* 0x00000047bc5d723e */ /* 0x000fe400048070c0 */
[----:B------:R-:W-:Y:S02]  /*13bd0*/  F2FP.SATFINITE.E4M3.F32.PACK_AB_MERGE_C R92, R70, R67, R10 ;  /* 0x00000043465c723e */ /* 0x000fe4000480700a */
[----:B------:R-:W-:Y:S02]  /*13be0*/  F2FP.SATFINITE.E4M3.F32.PACK_AB_MERGE_C R94, R193, R191, R199 ;  /* 0x000000bfc15e723e */ /* 0x000fe400048070c7 */
[----:B------:R-:W-:Y:S02]  /*13bf0*/  F2FP.SATFINITE.E4M3.F32.PACK_AB_MERGE_C R95, R200, R196, R206 ;  /* 0x000000c4c85f723e */ /* 0x000fe400048070ce */
[----:B------:R-:W-:-:S02]  /*13c00*/  F2FP.SATFINITE.E4M3.F32.PACK_AB_MERGE_C R113, R89, R88, R113 ;  /* 0x000000585971723e */ /* 0x000fc40004807071 */
[----:B------:R-:W-:Y:S01]  /*13c10*/  LOP3.LUT R85, R84, 0x40, RZ, 0x3c, !PT ;  /* 0x0000004054557812 */ /* 0x000fe200078e3cff */
[----:B------:R-:W-:Y:S01]  /*13c20*/  STS.128 [R8+UR13], R20 ;  /* 0x0000001408007988 */ /* 0x000fe20008000c0d */
[----:B------:R-:W-:Y:S02]  /*13c30*/  F2FP.SATFINITE.E4M3.F32.PACK_AB_MERGE_C R114, R18, R90, R114 ;  /* 0x0000005a1272723e */ /* 0x000fe40004807072 */
[----:B------:R-:W-:Y:S02]  /*13c40*/  F2FP.SATFINITE.E4M3.F32.PACK_AB_MERGE_C R115, R15, R14, R115 ;  /* 0x0000000e0f73723e */ /* 0x000fe40004807073 */
[----:B------:R-:W-:Y:S01]  /*13c50*/  LOP3.LUT R89, R84, 0x50, RZ, 0x3c, !PT ;  /* 0x0000005054597812 */ /* 0x000fe200078e3cff */
[----:B------:R-:W-:Y:S01]  /*13c60*/  STS.128 [R9+UR13], R36 ;  /* 0x0000002409007988 */ /* 0x000fe20008000c0d */
[----:B---3--:R-:W-:Y:S01]  /*13c70*/  FADD R30, R25, R30 ;  /* 0x0000001e191e7221 */ /* 0x008fe20000000000 */
[--C-:B------:R-:W-:Y:S01]  /*13c80*/  FADD R124, R124, -R68.reuse ;  /* 0x800000447c7c7221 */ /* 0x100fe20000000000 */
[--C-:B------:R-:W-:Y:S01]  /*13c90*/  FADD R125, R125, -R68.reuse ;  /* 0x800000447d7d7221 */ /* 0x100fe20000000000 */
[----:B------:R-:W-:Y:S01]  /*13ca0*/  FMUL R82, R126, 1.4426950216293334961 ;  /* 0x3fb8aa3b7e527820 */ /* 0x000fe20000400000 */
[----:B------:R-:W-:Y:S01]  /*13cb0*/  FMUL R104, R127, 1.4426950216293334961 ;  /* 0x3fb8aa3b7f687820 */ /* 0x000fe20000400000 */
[----:B------:R-:W-:Y:S01]  /*13cc0*/  FMUL R70, R128, 1.4426950216293334961 ;  /* 0x3fb8aa3b80467820 */ /* 0x000fe20000400000 */
[----:B------:R-:W-:Y:S01]  /*13cd0*/  FMUL R71, R129, 1.4426950216293334961 ;  /* 0x3fb8aa3b81477820 */ /* 0x000fe20000400000 */
[----:B------:R0:W-:Y:S01]  /*13ce0*/  STS.128 [R4+UR13], R100 ;  /* 0x0000006404007988 */ /* 0x0001e20008000c0d */
[--C-:B------:R-:W-:Y:S01]  /*13cf0*/  FADD R107, R107, -R68.reuse ;  /* 0x800000446b6b7221 */ /* 0x100fe20000000000 */
[----:B------:R-:W-:-:S02]  /*13d00*/  FADD R108, R108, -R68 ;  /* 0x800000446c6c7221 */ /* 0x000fc40000000000 */
[----:B------:R-:W-:Y:S01]  /*13d10*/  STS.128 [R85+UR13], R92 ;  /* 0x0000005c55007988 */ /* 0x000fe20008000c0d */
[----:B------:R-:W-:Y:S01]  /*13d20*/  F2FP.SATFINITE.E4M3.F32.PACK_AB_MERGE_C R90, R78, R77, R97 ;  /* 0x0000004d4e5a723e */ /* 0x000fe20004807061 */
[----:B------:R-:W-:Y:S02]  /*13d30*/  FMUL R105, R124, 1.4426950216293334961 ;  /* 0x3fb8aa3b7c697820 */ /* 0x000fe40000400000 */
[----:B------:R1:W-:Y:S01]  /*13d40*/  STS.128 [R89+UR13], R112 ;  /* 0x0000007059007988 */ /* 0x0003e20008000c0d */
[----:B------:R-:W-:Y:S01]  /*13d50*/  FMUL R106, R125, 1.4426950216293334961 ;  /* 0x3fb8aa3b7d6a7820 */ /* 0x000fe20000400000 */
[----:B------:R-:W-:Y:S01]  /*13d60*/  FMUL R78, R108, 1.4426950216293334961 ;  /* 0x3fb8aa3b6c4e7820 */ /* 0x000fe20000400000 */
[C---:B--2---:R-:W-:Y:S01]  /*13d70*/  F2FP.SATFINITE.E4M3.F32.PACK_AB_MERGE_C R72, R26.reuse, R25, RZ ;  /* 0x000000191a48723e */ /* 0x044fe200048070ff */
[----:B------:R-:W-:Y:S01]  /*13d80*/  FADD R96, R26, R30 ;  /* 0x0000001e1a607221 */ /* 0x000fe20000000000 */
[----:B------:R-:W-:Y:S01]  /*13d90*/  FADD R88, -R68, R136 ;  /* 0x0000008844587221 */ /* 0x000fe20000000100 */
[----:B------:R-:W-:Y:S01]  /*13da0*/  MUFU.EX2 R82, R82 ;  /* 0x0000005200527308 */ /* 0x000fe20000000800 */
[----:B0-----:R-:W0:Y:S02]  /*13db0*/  LDTM.x64 R4, tmem[UR15] ;  /* 0x0000000f000479ee */ /* 0x001e240008340000 */
[----:B------:R-:W-:Y:S01]  /*13dc0*/  FMUL R88, R88, 1.4426950216293334961 ;  /* 0x3fb8aa3b58587820 */ /* 0x000fe20000400000 */
[----:B-1----:R-:W-:Y:S01]  /*13dd0*/  F2FP.SATFINITE.E4M3.F32.PACK_AB_MERGE_C R89, R76, R75, R99 ;  /* 0x0000004b4c59723e */ /* 0x002fe20004807063 */
[----:B------:R-:W-:-:S03]  /*13de0*/  FMUL R76, R107, 1.4426950216293334961 ;  /* 0x3fb8aa3b6b4c7820 */ /* 0x000fc60000400000 */
[----:B------:R-:W-:Y:S08]  /*13df0*/  MUFU.EX2 R104, R104 ;  /* 0x0000006800687308 */ /* 0x000ff00000000800 */
[----:B------:R-:W-:Y:S08]  /*13e00*/  MUFU.EX2 R70, R70 ;  /* 0x0000004600467308 */ /* 0x000ff00000000800 */
[----:B------:R-:W1:Y:S08]  /*13e10*/  MUFU.EX2 R71, R71 ;  /* 0x0000004700477308 */ /* 0x000e700000000800 */
[----:B------:R-:W-:Y:S08]  /*13e20*/  MUFU.EX2 R105, R105 ;  /* 0x0000006900697308 */ /* 0x000ff00000000800 */
[----:B------:R-:W2:Y:S08]  /*13e30*/  MUFU.EX2 R106, R106 ;  /* 0x0000006a006a7308 */ /* 0x000eb00000000800 */
[----:B------:R-:W-:Y:S08]  /*13e40*/  MUFU.EX2 R76, R76 ;  /* 0x0000004c004c7308 */ /* 0x000ff00000000800 */
[----:B------:R-:W3:Y:S08]  /*13e50*/  MUFU.EX2 R78, R78 ;  /* 0x0000004e004e7308 */ /* 0x000ef00000000800 */
[----:B------:R4:W0:Y:S01]  /*13e60*/  MUFU.EX2 R85, R88 ;  /* 0x0000005800557308 */ /* 0x0008220000000800 */
[----:B-1----:R-:W-:-:S02]  /*13e70*/  F2FP.SATFINITE.E4M3.F32.PACK_AB_MERGE_C R75, R71, R70, RZ ;  /* 0x00000046474b723e */ /* 0x002fc400048070ff */
[----:B------:R-:W-:Y:S02]  /*13e80*/  F2FP.SATFINITE.E4M3.F32.PACK_AB_MERGE_C R91, R80, R79, R91 ;  /* 0x0000004f505b723e */ /* 0x000fe4000480705b */
[----:B------:R-:W-:Y:S02]  /*13e90*/  LOP3.LUT R77, R84, 0x60, RZ, 0x3c, !PT ;  /* 0x00000060544d7812 */ /* 0x000fe400078e3cff */
[----:B----4-:R-:W-:Y:S02]  /*13ea0*/  F2FP.SATFINITE.E4M3.F32.PACK_AB_MERGE_C R88, R74, R73, R98 ;  /* 0x000000494a58723e */ /* 0x010fe40004807062 */
[----:B------:R-:W-:Y:S02]  /*13eb0*/  F2FP.SATFINITE.E4M3.F32.PACK_AB_MERGE_C R74, R104, R82, RZ ;  /* 0x00000052684a723e */ /* 0x000fe400048070ff */
[----:B------:R-:W-:Y:S02]  /*13ec0*/  F2FP.SATFINITE.E4M3.F32.PACK_AB_MERGE_C R73, R87, R86, R72 ;  /* 0x000000565749723e */ /* 0x000fe40004807048 */
[----:B------:R-:W-:-:S02]  /*13ed0*/  F2FP.SATFINITE.E4M3.F32.PACK_AB_MERGE_C R72, R83, R81, R69 ;  /* 0x000000515348723e */ /* 0x000fc40004807045 */
[----:B--2---:R-:W-:Y:S02]  /*13ee0*/  F2FP.SATFINITE.E4M3.F32.PACK_AB_MERGE_C R74, R106, R105, R74 ;  /* 0x000000696a4a723e */ /* 0x004fe4000480704a */
[----:B------:R-:W-:Y:S02]  /*13ef0*/  LOP3.LUT R84, R84, 0x70, RZ, 0x3c, !PT ;  /* 0x0000007054547812 */ /* 0x000fe400078e3cff */
[----:B---3--:R-:W-:Y:S01]  /*13f00*/  F2FP.SATFINITE.E4M3.F32.PACK_AB_MERGE_C R75, R78, R76, R75 ;  /* 0x0000004c4e4b723e */ /* 0x008fe2000480704b */
[C---:B0-----:R-:W-:Y:S01]  /*13f10*/  FMUL R4, R85.reuse, R4 ;  /* 0x0000000455047220 */ /* 0x041fe20000400000 */
        /* <DEDUP_REMOVED lines=62> */
[----:B------:R-:W-:Y:S01]  /*14300*/  FMUL R67, R85, R67 ;  /* 0x0000004355437220 */ /* 0x000fe20000400000 */
[----:B------:R0:W-:Y:S04]  /*14310*/  STS.128 [R77+UR13], R88 ;  /* 0x000000584d007988 */ /* 0x0001e80008000c0d */
[----:B------:R0:W-:Y:S01]  /*14320*/  STS.128 [R84+UR13], R72 ;  /* 0x0000004854007988 */ /* 0x0001e20008000c0d */
[----:B------:R-:W-:Y:S01]  /*14330*/  NOP ;  /* 0x0000000000007918 */ /* 0x000fe20000000000 */
[----:B------:R0:W-:Y:S01]  /*14340*/  STTM.x64 tmem[UR15], R4 ;  /* 0x00000004000079ed */ /* 0x0001e2000834000f */
[----:B------:R-:W1:Y:S02]  /*14350*/  FENCE.VIEW.ASYNC.T ;  /* 0x00000000000073c6 */ /* 0x000e640000000200 */
[----:B-1----:R-:W-:Y:S01]  /*14360*/  BAR.SYNC.DEFER_BLOCKING 0x0 ;  /* 0x0000000000007b1d */ /* 0x002fe20000010000 */
[----:B------:R-:W-:-:S05]  /*14370*/  FADD R96, R105, R96 ;  /* 0x0000006069607221 */ /* 0x000fca0000000000 */
[----:B------:R1:W-:Y:S06]  /*14380*/  MEMBAR.ALL.CTA ;  /* 0x0000000000007992 */ /* 0x0003ec0000008000 */
[----:B-1----:R-:W1:Y:S01]  /*14390*/  FENCE.VIEW.ASYNC.S ;  /* 0x00000000000073c6 */ /* 0x002e620000000000 */
[----:B------:R-:W-:-:S04]  /*143a0*/  FADD R69, R106, R96 ;  /* 0x000000606a457221 */ /* 0x000fc80000000000 */
[----:B------:R-:W-:-:S04]  /*143b0*/  FADD R69, R82, R69 ;  /* 0x0000004552457221 */ /* 0x000fc80000000000 */
[----:B------:R-:W-:-:S04]  /*143c0*/  FADD R69, R104, R69 ;  /* 0x0000004568457221 */ /* 0x000fc80000000000 */
[----:B------:R-:W-:-:S04]  /*143d0*/  FADD R69, R76, R69 ;  /* 0x000000454c457221 */ /* 0x000fc80000000000 */
[----:B------:R-:W-:Y:S01]  /*143e0*/  FADD R69, R78, R69 ;  /* 0x000000454e457221 */ /* 0x000fe20000000000 */
[----:B------:R-:W-:-:S03]  /*143f0*/  ULEA UR10, UR33, UR13, 0x3 ;  /* 0x0000000d210a7291 */ /* 0x000fc6000f8e18ff */
[----:B------:R-:W-:Y:S01]  /*14400*/  FADD R69, R70, R69 ;  /* 0x0000004546457221 */ /* 0x000fe20000000000 */
[----:B------:R-:W-:-:S03]  /*14410*/  UIADD3 UR10, UPT, UPT, UR10, 0xc000, URZ ;  /* 0x0000c0000a0a7890 */ /* 0x000fc6000fffe0ff */
[----:B------:R-:W-:Y:S01]  /*14420*/  FADD R69, R71, R69 ;  /* 0x0000004547457221 */ /* 0x000fe20000000000 */
[----:B------:R-:W-:Y:S01]  /*14430*/  UMOV UR6, UR7 ;  /* 0x0000000700067c82 */ /* 0x000fe20008000000 */
[----:B-1----:R-:W-:Y:S06]  /*14440*/  BAR.SYNC.DEFER_BLOCKING 0x0 ;  /* 0x0000000000007b1d */ /* 0x002fec0000010000 */
[----:B------:R-:W-:Y:S05]  /*14450*/  BRA.U UP2, `(.L_x_15) ;  /* 0x00000001024c7547 */ /* 0x000fea000b800000 */
[----:B------:R-:W-:Y:S01]  /*14460*/  UMOV UR21, 0x40004040 ;  /* 0x4000404000157882 */ /* 0x000fe20000000000 */
        /* <DEDUP_REMOVED lines=18> */
.L_x_15:
[----:B0-----:R-:W2:Y:S01]  /*14590*/  LDL.LU R4, [R1+0x440] ;  /* 0x0004400001047983 */ /* 0x001ea20000300800 */
[----:B------:R-:W-:Y:S01]  /*145a0*/  ISETP.GE.U32.AND P0, PT, R0, UR12, PT ;  /* 0x0000000c00007c0c */ /* 0x000fe2000bf06070 */
[----:B------:R-:W-:Y:S01]  /*145b0*/  UIADD3 UR33, UPT, UPT, UR33, 0x1, URZ ;  /* 0x0000000121217890 */ /* 0x000fe2000fffe0ff */
[----:B------:R-:W-:Y:S01]  /*145c0*/  IMAD.MOV.U32 R136, RZ, RZ, R68 ;  /* 0x000000ffff887224 */ /* 0x000fe200078e0044 */
[----:B-1----:R-:W-:Y:S01]  /*145d0*/  USHF.L.U32 UR7, UR49, 0x7, URZ ;  /* 0x0000000731077899 */ /* 0x002fe200080006ff */
[----:B------:R-:W-:Y:S01]  /*145e0*/  ISETP.GE.U32.AND.EX P0, PT, R2, RZ, PT, P0 ;  /* 0x000000ff0200720c */ /* 0x000fe20003f06100 */
[----:B------:R-:W-:Y:S02]  /*145f0*/  UISETP.GT.AND UP3, UPT, UR33, 0x1, UPT ;  /* 0x000000012100788c */ /* 0x000fe4000bf64270 */
[----:B------:R-:W-:Y:S02]  /*14600*/  UIADD3 UR17, UPT, UPT, UR7, UR17, URZ ;  /* 0x0000001107117290 */ /* 0x000fe4000fffe0ff */
[----:B------:R-:W-:-:S02]  /*14610*/  USEL UR7, URZ, 0x1, !UP3 ;  /* 0x00000001ff077887 */ /* 0x000fc4000d800000 */
[----:B------:R-:W-:Y:S02]  /*14620*/  USEL UR33, UR33, URZ, !UP3 ;  /* 0x000000ff21217287 */ /* 0x000fe4000d800000 */
[----:B------:R-:W-:Y:S01]  /*14630*/  ULOP3.LUT UR7, UR6, UR7, URZ, 0x3c, !UPT ;  /* 0x0000000706077292 */ /* 0x000fe2000f8e3cff */
[----:B--2---:R-:W-:-:S05]  /*14640*/  FFMA R4, R85, R4, R69 ;  /* 0x0000000455047223 */ /* 0x004fca0000000045 */
[----:B------:R0:W-:Y:S02]  /*14650*/  STL [R1+0x440], R4 ;  /* 0x0004400401007387 */ /* 0x0001e40000100800 */
[----:B0-----:R-:W0:Y:S02]  /*14660*/  LDC R4, c[0x0][0x3c4] ;  /* 0x0000f100ff047b82 */ /* 0x001e240000000800 */
[----:B0-----:R-:W-:-:S04]  /*14670*/  IMAD.SHL.U32 R4, R4, 0x80, RZ ;  /* 0x0000008004047824 */ /* 0x001fc800078e00ff */
[----:B-----5:R-:W-:Y:S01]  /*14680*/  IMAD.IADD R132, R4, 0x1, R132 ;  /* 0x0000000104847824 */ /* 0x020fe200078e0284 */
[----:B------:R-:W-:Y:S06]  /*14690*/  @!P0 BRA `(.L_x_16) ;  /* 0xffffff6000488947 */ /* 0x000fec000383ffff */
.L_x_11:
[----:B------:R-:W2:Y:S01]  /*146a0*/  LDL.LU R71, [R1+0x440] ;  /* 0x0004400001477983 */ /* 0x000ea20000300800 */
[----:B------:R-:W-:Y:S01]  /*146b0*/  UISETP.GE.AND UP1, UPT, UR32, 0x1, UPT ;  /* 0x000000012000788c */ /* 0x000fe2000bf26270 */
[C---:B-12---:R-:W-:Y:S01]  /*146c0*/  FMUL R0, R71.reuse, 8388608 ;  /* 0x4b00000047007820 */ /* 0x046fe20000400000 */
[----:B------:R-:W-:-:S04]  /*146d0*/  FSETP.GEU.AND P1, PT, R71, 1.175494350822287508e-38, PT ;  /* 0x008000004700780b */ /* 0x000fc80003f2e000 */
[----:B------:R-:W-:-:S03]  /*146e0*/  FSEL R73, R0, R71, !P1 ;  /* 0x0000004700497208 */ /* 0x000fc60004800000 */
[----:B------:R-:W-:Y:S06]  /*146f0*/  BRA.U !UP1, `(.L_x_17) ;  /* 0x0000000109107547 */ /* 0x000fec000b800000 */
[----:B------:R-:W-:-:S06]  /*14700*/  USHF.L.U32 UR6, UR6, 0x1f, URZ ;  /* 0x0000001f06067899 */ /* 0x000fcc00080006ff */
[----:B------:R-:W-:-:S04]  /*14710*/  IMAD.U32 R0, RZ, RZ, UR6 ;  /* 0x00000006ff007e24 */ /* 0x000fc8000f8e00ff */
[----:B------:R-:W1:Y:S02]  /*14720*/  SYNCS.PHASECHK.TRANS64.TRYWAIT P0, [UR10], R0 ;  /* 0x00000000ff0075a7 */ /* 0x000e64000800110a */
[----:B-1----:R-:W-:Y:S05]  /*14730*/  @!P0 BRA `(.L_x_18) ;  /* 0x0000002800948947 */ /* 0x002fea0003800000 */
.L_x_17:
[----:B------:R-:W1:Y:S01]  /*14740*/  S2R R2, SR_TID.X ;  /* 0x0000000000027919 */ /* 0x000e620000002100 */
[----:B------:R-:W-:Y:S01]  /*14750*/  VIADD R0, R73, 0xc0cafb0d ;  /* 0xc0cafb0d49007836 */ /* 0x000fe20000000000 */
[----:B------:R-:W-:Y:S01]  /*14760*/  BAR.SYNC.DEFER_BLOCKING 0x0 ;  /* 0x0000000000007b1d */ /* 0x000fe20000010000 */
[C---:B------:R-:W-:Y:S01]  /*14770*/  FSETP.GT.AND P0, PT, |R71|.reuse, 8.50705917302346158658e+37, PT ;  /* 0x7e8000004700780b */ /* 0x040fe20003f04200 */
[----:B------:R-:W-:Y:S01]  /*14780*/  IMAD.MOV.U32 R70, RZ, RZ, 0x3dc6b27f ;  /* 0x3dc6b27fff467424 */ /* 0x000fe200078e00ff */
[----:B------:R-:W-:-:S03]  /*14790*/  FSETP.GEU.AND P2, PT, |R71|, 1.175494350822287508e-38, PT ;  /* 0x008000004700780b */ /* 0x000fc60003f4e200 */
[----:B------:R-:W2:Y:S02]  /*147a0*/  LDCU.64 UR4, c[0x0][0x3e0] ;  /* 0x00007c00ff0477ac */ /* 0x000ea40008000a00 */
[----:B------:R-:W4:Y:S06]  /*147b0*/  LDC R191, c[0x0][0x3e8] ;  /* 0x0000fa00ffbf7b82 */ /* 0x000f2c0000000800 */
[----:B------:R-:W-:-:S04]  /*147c0*/  @P0 FMUL R71, R71, 0.25 ;  /* 0x3e80000047470820 */ /* 0x000fc80000400000 */
[----:B------:R-:W-:Y:S01]  /*147d0*/  @!P2 FMUL R71, R71, 16777216 ;  /* 0x4b8000004747a820 */ /* 0x000fe20000400000 */
[----:B--2---:R-:W-:Y:S01]  /*147e0*/  UIMAD UR4, UR11, UR4, URZ ;  /* 0x000000040b0472a4 */ /* 0x004fe2000f8e02ff */
[----:B-1----:R-:W-:Y:S02]  /*147f0*/  LOP3.LUT P3, RZ, R2, 0x7f, RZ, 0xc0, !PT ;  /* 0x0000007f02ff7812 */ /* 0x002fe4000786c0ff */
[----:B------:R-:W-:Y:S01]  /*14800*/  LOP3.LUT R2, R0, 0xff800000, RZ, 0xc0, !PT ;  /* 0xff80000000027812 */ /* 0x000fe200078ec0ff */
[C---:B----4-:R-:W-:Y:S01]  /*14810*/  IMAD R75, R191.reuse, 0x25, RZ ;  /* 0x00000025bf4b7824 */ /* 0x050fe200078e02ff */
[----:B------:R-:W-:Y:S01]  /*14820*/  FSEL R0, RZ, -23, P1 ;  /* 0xc1b80000ff007808 */ /* 0x000fe20000800000 */
[----:B------:R-:W-:Y:S01]  /*14830*/  IMAD R77, R191, 0x26, RZ ;  /* 0x00000026bf4d7824 */ /* 0x000fe200078e02ff */
[C---:B------:R-:W-:Y:S01]  /*14840*/  FSETP.NEU.AND P1, PT, R73.reuse, RZ, PT ;  /* 0x000000ff4900720b */ /* 0x040fe20003f2d000 */
[----:B------:R-:W-:Y:S02]  /*14850*/  IMAD.IADD R3, R73, 0x1, -R2 ;  /* 0x0000000149037824 */ /* 0x000fe400078e0a02 */
[----:B------:R-:W-:-:S02]  /*14860*/  IMAD R81, R191, 0x28, RZ ;  /* 0x00000028bf517824 */ /* 0x000fc400078e02ff */
[----:B------:R-:W-:Y:S01]  /*14870*/  FADD R69, R3, -1 ;  /* 0xbf80000003457421 */ /* 0x000fe20000000000 */
[----:B------:R-:W-:Y:S01]  /*14880*/  I2FP.F32.S32 R3, R2 ;  /* 0x0000000200037245 */ /* 0x000fe20000201400 */
[----:B------:R-:W1:Y:S02]  /*14890*/  @!P3 SYNCS.CCTL.IV [UR13+0xc000] ;  /* 0x00c00000ff00b9b1 */ /* 0x000e64000800000d */
[----:B-1----:R-:W-:Y:S01]  /*148a0*/  BAR.SYNC.DEFER_BLOCKING 0x0 ;  /* 0x0000000000007b1d */ /* 0x002fe20000010000 */
[----:B------:R-:W-:Y:S01]  /*148b0*/  FFMA.FTZ R2, R69, R70, -0.16845393180847167969 ;  /* 0xbe2c7f3045027423 */ /* 0x000fe20000010046 */
[----:B------:R-:W-:Y:S02]  /*148c0*/  IMAD R83, R191, 0x29, RZ ;  /* 0x00000029bf537824 */ /* 0x000fe400078e02ff */
[----:B------:R-:W-:Y:S01]  /*148d0*/  FFMA.FTZ R0, R3, 1.1920928955078125e-07, R0 ;  /* 0x3400000003007823 */ /* 0x000fe20000010000 */
[----:B------:R-:W-:Y:S02]  /*148e0*/  IMAD R85, R191, 0x2a, RZ ;  /* 0x0000002abf557824 */ /* 0x000fe400078e02ff */
[----:B------:R-:W-:Y:S01]  /*148f0*/  FFMA.FTZ R2, R69, R2, 0.1716887056827545166 ;  /* 0x3e2fcf2a45027423 */ /* 0x000fe20000010002 */
[----:B------:R1:W2:Y:S01]  /*14900*/  MUFU.RCP R3, R71 ;  /* 0x0000004700037308 */ /* 0x0002a20000001000 */
[----:B------:R-:W-:Y:S01]  /*14910*/  IMAD R79, R191, 0x27, RZ ;  /* 0x00000027bf4f7824 */ /* 0x000fe200078e02ff */
[----:B---3--:R-:W3:Y:S01]  /*14920*/  LDTM.x64 R4, tmem[UR15] ;  /* 0x0000000f000479ee */ /* 0x008ee20008340000 */
[----:B------:R-:W-:Y:S01]  /*14930*/  FFMA.FTZ R2, R69, R2, -0.17900948226451873779 ;  /* 0xbe374e4345027423 */ /* 0x000fe20000010002 */
[----:B------:R-:W-:-:S02]  /*14940*/  IMAD R135, R191, 0x2c, RZ ;  /* 0x0000002cbf877824 */ /* 0x000fc400078e02ff */
[----:B------:R-:W-:Y:S02]  /*14950*/  IMAD R129, R191, 0x2b, RZ ;  /* 0x0000002bbf817824 */ /* 0x000fe400078e02ff */
[----:B------:R-:W-:Y:S01]  /*14960*/  FFMA.FTZ R2, R69, R2, 0.20512372255325317383 ;  /* 0x3e520bf445027423 */ /* 0x000fe20000010002 */
[C---:B------:R-:W-:Y:S02]  /*14970*/  IMAD R137, R191.reuse, 0x2d, RZ ;  /* 0x0000002dbf897824 */ /* 0x040fe400078e02ff */
[----:B-1----:R-:W-:Y:S02]  /*14980*/  IMAD R71, R191, 0x23, RZ ;  /* 0x00000023bf477824 */ /* 0x002fe400078e02ff */
[----:B------:R-:W-:Y:S01]  /*14990*/  FFMA.FTZ R2, R69, R2, -0.24046532809734344482 ;  /* 0xbe763c8b45027423 */ /* 0x000fe20000010002 */
[C---:B------:R-:W-:Y:S02]  /*149a0*/  IMAD R143, R191.reuse, 0x2f, RZ ;  /* 0x0000002fbf8f7824 */ /* 0x040fe400078e02ff */
[----:B------:R-:W-:-:S02]  /*149b0*/  IMAD R147, R191, 0x30, RZ ;  /* 0x00000030bf937824 */ /* 0x000fc400078e02ff */
[----:B------:R-:W-:Y:S01]  /*149c0*/  FFMA.FTZ R2, R69, R2, 0.28857114911079406738 ;  /* 0x3e93bf9945027423 */ /* 0x000fe20000010002 */
[----:B------:R-:W-:Y:S01]  /*149d0*/  IMAD R149, R191, 0x31, RZ ;  /* 0x00000031bf957824 */ /* 0x000fe200078e02ff */
[----:B------:R-:W1:Y:S02]  /*149e0*/  @!P3 SYNCS.CCTL.IV [UR13+0xc008] ;  /* 0x00c00800ff00b9b1 */ /* 0x000e64000800000d */
[----:B------:R-:W-:Y:S01]  /*149f0*/  FFMA.FTZ R2, R69, R2, -0.36067417263984680176 ;  /* 0xbeb8aa4945027423 */ /* 0x000fe20000010002 */
[C---:B------:R-:W-:Y:S01]  /*14a00*/  IMAD R141, R191.reuse, 0x2e, RZ ;  /* 0x0000002ebf8d7824 */ /* 0x040fe200078e02ff */
[----:B------:R-:W-:Y:S01]  /*14a10*/  NOP ;  /* 0x0000000000007918 */ /* 0x000fe20000000000 */
[----:B------:R-:W-:Y:S02]  /*14a20*/  IMAD R153, R191, 0x33, RZ ;  /* 0x00000033bf997824 */ /* 0x000fe400078e02ff */
[----:B------:R-:W-:Y:S01]  /*14a30*/  FFMA.FTZ R2, R69, R2, 0.48089820146560668945 ;  /* 0x3ef6384a45027423 */ /* 0x000fe20000010002 */
[----:B------:R-:W-:-:S02]  /*14a40*/  IMAD R151, R191, 0x32, RZ ;  /* 0x00000032bf977824 */ /* 0x000fc400078e02ff */
[----:B---3--:R-:W-:Y:S01]  /*14a50*/  @P0 FMUL R6, R6, 0.25 ;  /* 0x3e80000006060820 */ /* 0x008fe20000400000 */
[----:B------:R-:W-:Y:S01]  /*14a60*/  @P0 FMUL R7, R7, 0.25 ;  /* 0x3e80000007070820 */ /* 0x000fe20000400000 */
[----:B------:R-:W-:Y:S01]  /*14a70*/  @P0 FMUL R4, R4, 0.25 ;  /* 0x3e80000004040820 */ /* 0x000fe20000400000 */
[----:B------:R-:W-:Y:S01]  /*14a80*/  @P0 FMUL R5, R5, 0.25 ;  /* 0x3e80000005050820 */ /* 0x000fe20000400000 */
[----:B------:R-:W-:Y:S01]  /*14a90*/  @!P2 FMUL R6, R6, 16777216 ;  /* 0x4b8000000606a820 */ /* 0x000fe20000400000 */
[----:B------:R-:W-:Y:S01]  /*14aa0*/  @!P2 FMUL R7, R7, 16777216 ;  /* 0x4b8000000707a820 */ /* 0x000fe20000400000 */
[----:B------:R-:W-:Y:S01]  /*14ab0*/  @P0 FMUL R8, R8, 0.25 ;  /* 0x3e80000008080820 */ /* 0x000fe20000400000 */
[----:B------:R-:W-:Y:S01]  /*14ac0*/  @P0 FMUL R9, R9, 0.25 ;  /* 0x3e80000009090820 */ /* 0x000fe20000400000 */
[C---:B--2---:R-:W-:Y:S01]  /*14ad0*/  FMUL R89, R3.reuse, R6 ;  /* 0x0000000603597220 */ /* 0x044fe20000400000 */
[----:B------:R-:W-:Y:S01]  /*14ae0*/  FMUL R6, R3, R7 ;  /* 0x0000000703067220 */ /* 0x000fe20000400000 */
[----:B------:R-:W-:Y:S01]  /*14af0*/  @P0 FMUL R10, R10, 0.25 ;  /* 0x3e8000000a0a0820 */ /* 0x000fe20000400000 */
        /* <DEDUP_REMOVED lines=57> */
[----:B------:R-:W-:Y:S01]  /*14e90*/  F2FP.SATFINITE.E4M3.F32.PACK_AB_MERGE_C R89, R6, R89, RZ ;  /* 0x000000590659723e */ /* 0x000fe200048070ff */
[----:B------:R-:W-:Y:S01]  /*14ea0*/  FFMA.FTZ R2, R69, R2, -0.72134751081466674805 ;  /* 0xbf38aa3b45027423 */ /* 0x000fe20000010002 */
[----:B------:R-:W2:Y:S01]  /*14eb0*/  LDC.64 R6, c[0x0][0x398] ;  /* 0x0000e600ff067b82 */ /* 0x000ea20000000a00 */
[----:B------:R-:W-:Y:S01]  /*14ec0*/  ISETP.GE.U32.AND P0, PT, R73, 0x7f800000, PT ;  /* 0x7f8000004900780c */ /* 0x000fe20003f06070 */
[----:B------:R-:W-:Y:S01]  /*14ed0*/  @!P2 FMUL R4, R4, 16777216 ;  /* 0x4b8000000404a820 */ /* 0x000fe20000400000 */
[C---:B------:R-:W-:Y:S01]  /*14ee0*/  FMUL R2, R69.reuse, R2 ;  /* 0x0000000245027220 */ /* 0x040fe20000400000 */
[----:B------:R-:W-:Y:S01]  /*14ef0*/  @!P2 FMUL R8, R8, 16777216 ;  /* 0x4b8000000808a820 */ /* 0x000fe20000400000 */
[----:B------:R-:W-:Y:S01]  /*14f00*/  @!P2 FMUL R10, R10, 16777216 ;  /* 0x4b8000000a0aa820 */ /* 0x000fe20000400000 */
[----:B------:R-:W-:Y:S01]  /*14f10*/  @!P2 FMUL R12, R12, 16777216 ;  /* 0x4b8000000c0ca820 */ /* 0x000fe20000400000 */
[C---:B------:R-:W-:Y:S01]  /*14f20*/  FMUL R2, R69.reuse, R2 ;  /* 0x0000000245027220 */ /* 0x040fe20000400000 */
[----:B------:R-:W-:Y:S01]  /*14f30*/  @!P2 FMUL R14, R14, 16777216 ;  /* 0x4b8000000e0ea820 */ /* 0x000fe20000400000 */
[----:B------:R-:W-:Y:S01]  /*14f40*/  @!P2 FMUL R16, R16, 16777216 ;  /* 0x4b8000001010a820 */ /* 0x000fe20000400000 */
[----:B------:R-:W-:Y:S01]  /*14f50*/  @!P2 FMUL R18, R18, 16777216 ;  /* 0x4b8000001212a820 */ /* 0x000fe20000400000 */
[----:B------:R-:W-:Y:S01]  /*14f60*/  FFMA.FTZ R69, R69, 1.4426950216293334961, R2 ;  /* 0x3fb8aa3b45457823 */ /* 0x000fe20000010002 */
[----:B------:R-:W-:Y:S01]  /*14f70*/  @!P2 FMUL R20, R20, 16777216 ;  /* 0x4b8000001414a820 */ /* 0x000fe20000400000 */
        /* <DEDUP_REMOVED lines=23> */
[----:B------:R-:W-:-:S02]  /*150f0*/  @P0 IMAD.MOV.U32 R2, RZ, RZ, 0x7f800000 ;  /* 0x7f800000ff020424 */ /* 0x000fc400078e00ff */
        /* <DEDUP_REMOVED lines=31> */
[----:B------:R-:W-:Y:S01]  /*152f0*/  FADD R0, R0, R69 ;  /* 0x0000004500007221 */ /* 0x000fe20000000000 */
        /* <DEDUP_REMOVED lines=31> */
[----:B------:R-:W-:Y:S01]  /*154f0*/  @P0 FFMA.FTZ R0, R73, R2, +INF ;  /* 0x7f80000049000423 */ /* 0x000fe20000010002 */
        /* <DEDUP_REMOVED lines=31> */
[----:B------:R-:W-:Y:S01]  /*156f0*/  IMAD R3, R133, UR5, RZ ;  /* 0x0000000585037c24 */ /* 0x000fe2000f8e02ff */
[----:B------:R-:W-:Y:S01]  /*15700*/  USHF.R.S32.HI UR5, URZ, 0x1f, UR4 ;  /* 0x0000001fff057899 */ /* 0x000fe20008011404 */
[----:B------:R-:W-:Y:S01]  /*15710*/  FSEL R5, R0, -INF , P1 ;  /* 0xff80000000057808 */ /* 0x000fe20000800000 */
[C---:B------:R-:W-:Y:S01]  /*15720*/  IMAD R11, R191.reuse, 0x5, RZ ;  /* 0x00000005bf0b7824 */ /* 0x040fe200078e02ff */
[----:B------:R-:W-:Y:S01]  /*15730*/  F2FP.SATFINITE.E4M3.F32.PACK_AB_MERGE_C R87, R4, R87, RZ ;  /* 0x000000570457723e */ /* 0x000fe200048070ff */
[----:B------:R-:W-:Y:S01]  /*15740*/  IMAD R13, R191, 0x6, RZ ;  /* 0x00000006bf0d7824 */ /* 0x000fe200078e02ff */
[----:B--2---:R-:W-:Y:S01]  /*15750*/  IADD3 R2, P0, P2, R3, UR4, R6 ;  /* 0x0000000403027c10 */ /* 0x004fe2000fa1e006 */
[----:B------:R-:W-:Y:S01]  /*15760*/  FFMA R0, R5, 0.69314718246459960938, R68 ;  /* 0x3f31721805007823 */ /* 0x000fe20000000044 */
[----:B------:R-:W-:Y:S01]  /*15770*/  SHF.R.S32.HI R4, RZ, 0x1f, R3 ;  /* 0x0000001fff047819 */ /* 0x000fe20000011403 */
[C---:B------:R-:W-:Y:S01]  /*15780*/  IMAD.SHL.U32 R5, R191.reuse, 0x2, RZ ;  /* 0x00000002bf057824 */ /* 0x040fe200078e00ff */
[----:B------:R-:W-:Y:S01]  /*15790*/  F2FP.SATFINITE.E4M3.F32.PACK_AB_MERGE_C R93, R10, R93, RZ ;  /* 0x0000005d0a5d723e */ /* 0x000fe200048070ff */
[C---:B------:R-:W-:Y:S01]  /*157a0*/  IMAD R15, R191.reuse, 0x7, RZ ;  /* 0x00000007bf0f7824 */ /* 0x040fe200078e02ff */
[----:B------:R-:W-:Y:S01]  /*157b0*/  IADD3.X R3, PT, PT, R4, UR5, R7, P0, P2 ;  /* 0x0000000504037c10 */ /* 0x000fe200087e4407 */
[----:B------:R-:W-:Y:S01]  /*157c0*/  IMAD R7, R191, 0x3, RZ ;  /* 0x00000003bf077824 */ /* 0x000fe200078e02ff */
[-C--:B------:R-:W-:Y:S01]  /*157d0*/  IADD3 R4, P0, PT, R5, R2.reuse, RZ ;  /* 0x0000000205047210 */ /* 0x080fe20007f1e0ff */
[C---:B------:R-:W-:Y:S01]  /*157e0*/  IMAD.SHL.U32 R9, R191.reuse, 0x4, RZ ;  /* 0x00000004bf097824 */ /* 0x040fe200078e00ff */
[----:B------:R-:W-:Y:S01]  /*157f0*/  F2FP.SATFINITE.E4M3.F32.PACK_AB_MERGE_C R95, R12, R95, RZ ;  /* 0x0000005f0c5f723e */ /* 0x000fe200048070ff */
[----:B------:R-:W-:Y:S01]  /*15800*/  IMAD R19, R191, 0x9, RZ ;  /* 0x00000009bf137824 */ /* 0x000fe200078e02ff */
[-C--:B------:R-:W-:Y:S01]  /*15810*/  IADD3 R6, P1, PT, R7, R2.reuse, RZ ;  /* 0x0000000207067210 */ /* 0x080fe20007f3e0ff */
[C---:B------:R-:W-:Y:S01]  /*15820*/  IMAD.SHL.U32 R17, R191.reuse, 0x8, RZ ;  /* 0x00000008bf117824 */ /* 0x040fe200078e00ff */
[----:B------:R-:W-:Y:S01]  /*15830*/  F2FP.SATFINITE.E4M3.F32.PACK_AB_MERGE_C R97, R14, R97, RZ ;  /* 0x000000610e61723e */ /* 0x000fe200048070ff */
[----:B------:R-:W-:Y:S01]  /*15840*/  IMAD R21, R191, 0xa, RZ ;  /* 0x0000000abf157824 */ /* 0x000fe200078e02ff */
[-C--:B------:R-:W-:Y:S01]  /*15850*/  IADD3 R10, P3, PT, R11, R2.reuse, RZ ;  /* 0x000000020b0a7210 */ /* 0x080fe20007f7e0ff */
[----:B------:R-:W-:Y:S01]  /*15860*/  IMAD R25, R191, 0xc, RZ ;  /* 0x0000000cbf197824 */ /* 0x000fe200078e02ff */
[-C--:B------:R-:W-:Y:S01]  /*15870*/  IADD3 R12, P4, PT, R13, R2.reuse, RZ ;  /* 0x000000020d0c7210 */ /* 0x080fe20007f9e0ff */
[----:B------:R-:W-:Y:S01]  /*15880*/  IMAD R27, R191, 0xd, RZ ;  /* 0x0000000dbf1b7824 */ /* 0x000fe200078e02ff */
[-C--:B------:R-:W-:Y:S01]  /*15890*/  IADD3 R14, P5, PT, R15, R2.reuse, RZ ;  /* 0x000000020f0e7210 */ /* 0x080fe20007fbe0ff */
[C---:B------:R-:W-:Y:S01]  /*158a0*/  IMAD R29, R191.reuse, 0xe, RZ ;  /* 0x0000000ebf1d7824 */ /* 0x040fe200078e02ff */
[----:B------:R-:W-:Y:S01]  /*158b0*/  F2FP.SATFINITE.E4M3.F32.PACK_AB_MERGE_C R91, R8, R91, RZ ;  /* 0x0000005b085b723e */ /* 0x000fe200048070ff */
[C---:B------:R-:W-:Y:S01]  /*158c0*/  IMAD R23, R191.reuse, 0xb, RZ ;  /* 0x0000000bbf177824 */ /* 0x040fe200078e02ff */
[----:B------:R-:W-:Y:S01]  /*158d0*/  F2FP.SATFINITE.E4M3.F32.PACK_AB_MERGE_C R101, R18, R101, RZ ;  /* 0x000000651265723e */ /* 0x000fe200048070ff */
[----:B------:R-:W-:Y:S01]  /*158e0*/  IMAD.SHL.U32 R33, R191, 0x10, RZ ;  /* 0x00000010bf217824 */ /* 0x000fe200078e00ff */
[----:B------:R-:W-:Y:S01]  /*158f0*/  LEA.HI.X.SX32 R5, R5, R3, 0x1, P0 ;  /* 0x0000000305057211 */ /* 0x000fe200000f0eff */
[C---:B------:R-:W-:Y:S01]  /*15900*/  IMAD R31, R191.reuse, 0xf, RZ ;  /* 0x0000000fbf1f7824 */ /* 0x040fe200078e02ff */
[----:B------:R-:W-:Y:S01]  /*15910*/  F2FP.SATFINITE.E4M3.F32.PACK_AB_MERGE_C R99, R16, R99, RZ ;  /* 0x000000631063723e */ /* 0x000fe200048070ff */
[C---:B------:R-:W-:Y:S01]  /*15920*/  IMAD R35, R191.reuse, 0x11, RZ ;  /* 0x00000011bf237824 */ /* 0x040fe200078e02ff */
[----:B------:R-:W-:Y:S01]  /*15930*/  F2FP.SATFINITE.E4M3.F32.PACK_AB_MERGE_C R103, R20, R103, RZ ;  /* 0x000000671467723e */ /* 0x000fe200048070ff */
[----:B------:R-:W-:Y:S01]  /*15940*/  IMAD R39, R191, 0x13, RZ ;  /* 0x00000013bf277824 */ /* 0x000fe200078e02ff */
[-C--:B------:R-:W-:Y:S01]  /*15950*/  IADD3 R8, P2, PT, R9, R2.reuse, RZ ;  /* 0x0000000209087210 */ /* 0x080fe20007f5e0ff */
[----:B------:R-:W-:Y:S01]  /*15960*/  IMAD R41, R191, 0x14, RZ ;  /* 0x00000014bf297824 */ /* 0x000fe200078e02ff */
[-C--:B------:R-:W-:Y:S01]  /*15970*/  IADD3 R18, P0, PT, R19, R2.reuse, RZ ;  /* 0x0000000213127210 */ /* 0x080fe20007f1e0ff */
[----:B------:R-:W-:Y:S01]  /*15980*/  IMAD R43, R191, 0x15, RZ ;  /* 0x00000015bf2b7824 */ /* 0x000fe200078e02ff */
[----:B------:R-:W-:Y:S01]  /*15990*/  LEA.HI.X.SX32 R7, R7, R3, 0x1, P1 ;  /* 0x0000000307077211 */ /* 0x000fe200008f0eff */
        /* <DEDUP_REMOVED lines=27> */
[-C--:B------:R-:W-:Y:S01]  /*15b50*/  LEA.HI.X.SX32 R9, R9, R3.reuse, 0x1, P2 ;  /* 0x0000000309097211 */ /* 0x080fe200010f0eff */
        /* <DEDUP_REMOVED lines=25> */
[----:B------:R-:W-:Y:S01]  /*15cf0*/  F2FP.SATFINITE.E4M3.F32.PACK_AB_MERGE_C R125, R42, R125, RZ ;  /* 0x0000007d2a7d723e */ /* 0x000fe200048070ff */
[----:B------:R2:W-:Y:S01]  /*15d00*/  STG.E.U8 desc[UR26][R2.64], R87 ;  /* 0x0000005702007986 */ /* 0x0005e2000c10111a */
[----:B------:R-:W-:Y:S01]  /*15d10*/  IADD3 R38, P3, PT, R39, R2, RZ ;  /* 0x0000000227267210 */ /* 0x000fe20007f7e0ff */
[----:B------:R-:W3:Y:S01]  /*15d20*/  LDCU UR4, c[0x0][0x3ec] ;  /* 0x00007d80ff0477ac */ /* 0x000ee20008000800 */
[----:B------:R-:W-:-:S02]  /*15d30*/  LEA.HI.X.SX32 R27, R27, R3, 0x1, P4 ;  /* 0x000000031b1b7211 */ /* 0x000fc400020f0eff */
[----:B------:R-:W-:Y:S02]  /*15d40*/  LEA.HI.X.SX32 R29, R29, R3, 0x1, P5 ;  /* 0x000000031d1d7211 */ /* 0x000fe400028f0eff */
[-C--:B------:R-:W-:Y:S02]  /*15d50*/  IADD3 R40, P4, PT, R41, R2.reuse, RZ ;  /* 0x0000000229287210 */ /* 0x080fe40007f9e0ff */
[----:B------:R-:W-:Y:S02]  /*15d60*/  IADD3 R42, P5, PT, R43, R2, RZ ;  /* 0x000000022b2a7210 */ /* 0x000fe40007fbe0ff */
[----:B------:R-:W-:Y:S02]  /*15d70*/  F2FP.SATFINITE.E4M3.F32.PACK_AB_MERGE_C R119, R36, R119, RZ ;  /* 0x000000772477723e */ /* 0x000fe400048070ff */
[----:B------:R-:W-:Y:S02]  /*15d80*/  F2FP.SATFINITE.E4M3.F32.PACK_AB_MERGE_C R131, R46, R131, RZ ;  /* 0x000000832e83723e */ /* 0x000fe400048070ff */
[----:B------:R-:W-:-:S02]  /*15d90*/  LEA.HI.X.SX32 R23, R23, R3, 0x1, P2 ;  /* 0x0000000317177211 */ /* 0x000fc400010f0eff */
[----:B------:R-:W-:Y:S02]  /*15da0*/  LEA.HI.X.SX32 R33, R33, R3, 0x1, P0 ;  /* 0x0000000321217211 */ /* 0x000fe400000f0eff */
[----:B------:R-:W-:Y:S01]  /*15db0*/  F2FP.SATFINITE.E4M3.F32.PACK_AB_MERGE_C R127, R44, R127, RZ ;  /* 0x0000007f2c7f723e */ /* 0x000fe200048070ff */
[----:B---3--:R-:W-:Y:S01]  /*15dc0*/  UIMAD UR4, UR11, UR4, URZ ;  /* 0x000000040b0472a4 */ /* 0x008fe2000f8e02ff */
[----:B------:R-:W-:Y:S02]  /*15dd0*/  F2FP.SATFINITE.E4M3.F32.PACK_AB_MERGE_C R139, R48, R139, RZ ;  /* 0x0000008b308b723e */ /* 0x000fe400048070ff */
[-C--:B------:R-:W-:Y:S01]  /*15de0*/  IADD3 R36, P2, PT, R37, R2.reuse, RZ ;  /* 0x0000000225247210 */ /* 0x080fe20007f5e0ff */
[----:B------:R-:W-:Y:S01]  /*15df0*/  USHF.L.U32 UR6, UR4, 0x2, URZ ;  /* 0x0000000204067899 */ /* 0x000fe200080006ff */
[----:B------:R-:W-:Y:S01]  /*15e00*/  LEA.HI.X.SX32 R31, R31, R3, 0x1, P6 ;  /* 0x000000031f1f7211 */ /* 0x000fe200030f0eff */
[----:B------:R-:W-:Y:S01]  /*15e10*/  UIMAD.WIDE UR4, UR4, 0x4, URZ ;  /* 0x00000004040478a5 */ /* 0x000fe2000f8e02ff */
[----:B------:R-:W-:-:S02]  /*15e20*/  IADD3 R46, P0, PT, R47, R2, RZ ;  /* 0x000000022f2e7210 */ /* 0x000fc40007f1e0ff */
[----:B------:R-:W-:Y:S02]  /*15e30*/  LEA.HI.X.SX32 R35, R35, R3, 0x1, P1 ;  /* 0x0000000323237211 */ /* 0x000fe400008f0eff */
[----:B------:R-:W-:Y:S02]  /*15e40*/  F2FP.SATFINITE.E4M3.F32.PACK_AB_MERGE_C R155, R52, R155, RZ ;  /* 0x0000009b349b723e */ /* 0x000fe400048070ff */
[-C--:B------:R-:W-:Y:S02]  /*15e50*/  IADD3 R44, P6, PT, R45, R2.reuse, RZ ;  /* 0x000000022d2c7210 */ /* 0x080fe40007fde0ff */
[----:B------:R-:W-:Y:S02]  /*15e60*/  IADD3 R48, P1, PT, R49, R2, RZ ;  /* 0x0000000231307210 */ /* 0x000fe40007f3e0ff */
[----:B------:R-:W-:Y:S02]  /*15e70*/  LEA.HI.X.SX32 R39, R39, R3, 0x1, P3 ;  /* 0x0000000327277211 */ /* 0x000fe400018f0eff */
[----:B------:R-:W-:-:S02]  /*15e80*/  F2FP.SATFINITE.E4M3.F32.PACK_AB_MERGE_C R161, R54, R161, RZ ;  /* 0x000000a136a1723e */ /* 0x000fc400048070ff */
[----:B------:R-:W-:Y:S02]  /*15e90*/  F2FP.SATFINITE.E4M3.F32.PACK_AB_MERGE_C R171, R56, R171, RZ ;  /* 0x000000ab38ab723e */ /* 0x000fe400048070ff */
[-C--:B------:R-:W-:Y:S02]  /*15ea0*/  IADD3 R52, P3, PT, R53, R2.reuse, RZ ;  /* 0x0000000235347210 */ /* 0x080fe40007f7e0ff */
[-C--:B------:R-:W-:Y:S02]  /*15eb0*/  LEA.HI.X.SX32 R41, R41, R3.reuse, 0x1, P4 ;  /* 0x0000000329297211 */ /* 0x080fe400020f0eff */
[----:B------:R-:W-:Y:S02]  /*15ec0*/  LEA.HI.X.SX32 R43, R43, R3, 0x1, P5 ;  /* 0x000000032b2b7211 */ /* 0x000fe400028f0eff */
[-C--:B------:R-:W-:Y:S02]  /*15ed0*/  IADD3 R54, P4, PT, R55, R2.reuse, RZ ;  /* 0x0000000237367210 */ /* 0x080fe40007f9e0ff */
[----:B------:R-:W-:-:S02]  /*15ee0*/  IADD3 R56, P5, PT, R57, R2, RZ ;  /* 0x0000000239387210 */ /* 0x000fc40007fbe0ff */
[----:B------:R-:W-:Y:S02]  /*15ef0*/  F2FP.SATFINITE.E4M3.F32.PACK_AB_MERGE_C R145, R50, R145, RZ ;  /* 0x000000913291723e */ /* 0x000fe400048070ff */
[----:B------:R-:W-:Y:S02]  /*15f00*/  F2FP.SATFINITE.E4M3.F32.PACK_AB_MERGE_C R183, R60, R183, RZ ;  /* 0x000000b73cb7723e */ /* 0x000fe400048070ff */
[-C--:B------:R-:W-:Y:S02]  /*15f10*/  LEA.HI.X.SX32 R37, R37, R3.reuse, 0x1, P2 ;  /* 0x0000000325257211 */ /* 0x080fe400010f0eff */
[----:B------:R-:W-:Y:S02]  /*15f20*/  LEA.HI.X.SX32 R47, R47, R3, 0x1, P0 ;  /* 0x000000032f2f7211 */ /* 0x000fe400000f0eff */
[----:B------:R-:W-:Y:S02]  /*15f30*/  F2FP.SATFINITE.E4M3.F32.PACK_AB_MERGE_C R179, R58, R179, RZ ;  /* 0x000000b33ab3723e */ /* 0x000fe400048070ff */
[----:B------:R-:W-:-:S02]  /*15f40*/  F2FP.SATFINITE.E4M3.F32.PACK_AB_MERGE_C R185, R62, R185, RZ ;  /* 0x000000b93eb9723e */ /* 0x000fc400048070ff */
[-C--:B------:R-:W-:Y:S02]  /*15f50*/  IADD3 R50, P2, PT, R51, R2.reuse, RZ ;  /* 0x0000000233327210 */ /* 0x080fe40007f5e0ff */
[-C--:B------:R-:W-:Y:S02]  /*15f60*/  LEA.HI.X.SX32 R45, R45, R3.reuse, 0x1, P6 ;  /* 0x000000032d2d7211 */ /* 0x080fe400030f0eff */
[-C--:B------:R-:W-:Y:S02]  /*15f70*/  IADD3 R60, P0, PT, R61, R2.reuse, RZ ;  /* 0x000000023d3c7210 */ /* 0x080fe40007f1e0ff */
[----:B------:R-:W-:Y:S02]  /*15f80*/  LEA.HI.X.SX32 R49, R49, R3, 0x1, P1 ;  /* 0x0000000331317211 */ /* 0x000fe400008f0eff */
[----:B------:R-:W-:Y:S02]  /*15f90*/  F2FP.SATFINITE.E4M3.F32.PACK_AB_MERGE_C R187, R66, R187, RZ ;  /* 0x000000bb42bb723e */ /* 0x000fe400048070ff */
[----:B------:R-:W-:-:S02]  /*15fa0*/  IADD3 R58, P6, PT, R59, R2, RZ ;  /* 0x000000023b3a7210 */ /* 0x000fc40007fde0ff */
[-C--:B------:R-:W-:Y:S02]  /*15fb0*/  IADD3 R62, P1, PT, R63, R2.reuse, RZ ;  /* 0x000000023f3e7210 */ /* 0x080fe40007f3e0ff */
[-C--:B------:R-:W-:Y:S02]  /*15fc0*/  LEA.HI.X.SX32 R53, R53, R3.reuse, 0x1, P3 ;  /* 0x0000000335357211 */ /* 0x080fe400018f0eff */
[-C--:B------:R-:W-:Y:S02]  /*15fd0*/  IADD3 R66, P3, PT, R67, R2.reuse, RZ ;  /* 0x0000000243427210 */ /* 0x080fe40007f7e0ff */
[-C--:B------:R-:W-:Y:S02]  /*15fe0*/  LEA.HI.X.SX32 R55, R55, R3.reuse, 0x1, P4 ;  /* 0x0000000337377211 */ /* 0x080fe400020f0eff */
[----:B------:R-:W-:Y:S02]  /*15ff0*/  LEA.HI.X.SX32 R57, R57, R3, 0x1, P5 ;  /* 0x0000000339397211 */ /* 0x000fe400028f0eff */
[----:B------:R-:W-:-:S02]  /*16000*/  IADD3 R68, P4, PT, R69, R2, RZ ;  /* 0x0000000245447210 */ /* 0x000fc40007f9e0ff */
[-C--:B------:R-:W-:Y:S02]  /*16010*/  IADD3 R70, P5, PT, R71, R2.reuse, RZ ;  /* 0x0000000247467210 */ /* 0x080fe40007fbe0ff */
[----:B------:R-:W-:Y:S02]  /*16020*/  F2FP.SATFINITE.E4M3.F32.PACK_AB_MERGE_C R189, R64, R189, RZ ;  /* 0x000000bd40bd723e */ /* 0x000fe400048070ff */
[-C--:B------:R-:W-:Y:S02]  /*16030*/  LEA.HI.X.SX32 R51, R51, R3.reuse, 0x1, P2 ;  /* 0x0000000333337211 */ /* 0x080fe400010f0eff */
[-C--:B------:R-:W-:Y:S02]  /*16040*/  LEA.HI.X.SX32 R61, R61, R3.reuse, 0x1, P0 ;  /* 0x000000033d3d7211 */ /* 0x080fe400000f0eff */
[----:B------:R-:W-:Y:S02]  /*16050*/  IADD3 R64, P2, PT, R65, R2, RZ ;  /* 0x0000000241407210 */ /* 0x000fe40007f5e0ff */
[----:B------:R-:W-:-:S02]  /*16060*/  LEA.HI.X.SX32 R59, R59, R3, 0x1, P6 ;  /* 0x000000033b3b7211 */ /* 0x000fc400030f0eff */
[-C--:B------:R-:W-:Y:S02]  /*16070*/  IADD3 R74, P0, PT, R75, R2.reuse, RZ ;  /* 0x000000024b4a7210 */ /* 0x080fe40007f1e0ff */
[-C--:B------:R-:W-:Y:S02]  /*16080*/  LEA.HI.X.SX32 R63, R63, R3.reuse, 0x1, P1 ;  /* 0x000000033f3f7211 */ /* 0x080fe400008f0eff */
[-C--:B0-----:R-:W-:Y:S02]  /*16090*/  IADD3 R72, P6, PT, R73, R2.reuse, RZ ;  /* 0x0000000249487210 */ /* 0x081fe40007fde0ff */
[-C--:B------:R-:W-:Y:S02]  /*160a0*/  IADD3 R76, P1, PT, R77, R2.reuse, RZ ;  /* 0x000000024d4c7210 */ /* 0x080fe40007f3e0ff */
[----:B------:R-:W-:Y:S02]  /*160b0*/  LEA.HI.X.SX32 R67, R67, R3, 0x1, P3 ;  /* 0x0000000343437211 */ /* 0x000fe400018f0eff */
[----:B------:R-:W-:-:S02]  /*160c0*/  IADD3 R80, P3, PT, R81, R2, RZ ;  /* 0x0000000251507210 */ /* 0x000fc40007f7e0ff */
[-C--:B------:R-:W-:Y:S02]  /*160d0*/  LEA.HI.X.SX32 R69, R69, R3.reuse, 0x1, P4 ;  /* 0x0000000345457211 */ /* 0x080fe400020f0eff */
[-C--:B------:R-:W-:Y:S02]  /*160e0*/  LEA.HI.X.SX32 R71, R71, R3.reuse, 0x1, P5 ;  /* 0x0000000347477211 */ /* 0x080fe400028f0eff */
[-C--:B------:R-:W-:Y:S02]  /*160f0*/  IADD3 R82, P4, PT, R83, R2.reuse, RZ ;  /* 0x0000000253527210 */ /* 0x080fe40007f9e0ff */
[----:B------:R-:W-:Y:S02]  /*16100*/  IADD3 R84, P5, PT, R85, R2, RZ ;  /* 0x0000000255547210 */ /* 0x000fe40007fbe0ff */
[-C--:B------:R-:W-:Y:S02]  /*16110*/  LEA.HI.X.SX32 R65, R65, R3.reuse, 0x1, P2 ;  /* 0x0000000341417211 */ /* 0x080fe400010f0eff */
[----:B------:R-:W-:-:S02]  /*16120*/  LEA.HI.X.SX32 R75, R75, R3, 0x1, P0 ;  /* 0x000000034b4b7211 */ /* 0x000fc400000f0eff */
[-C--:B------:R-:W-:Y:S02]  /*16130*/  IADD3 R78, P2, PT, R79, R2.reuse, RZ ;  /* 0x000000024f4e7210 */ /* 0x080fe40007f5e0ff */
[-C--:B------:R-:W-:Y:S02]  /*16140*/  LEA.HI.X.SX32 R73, R73, R3.reuse, 0x1, P6 ;  /* 0x0000000349497211 */ /* 0x080fe400030f0eff */
[-C--:B------:R-:W-:Y:S02]  /*16150*/  IADD3 R134, P0, PT, R135, R2.reuse, RZ ;  /* 0x0000000287867210 */ /* 0x080fe40007f1e0ff */
[----:B------:R-:W-:Y:S02]  /*16160*/  LEA.HI.X.SX32 R77, R77, R3, 0x1, P1 ;  /* 0x000000034d4d7211 */ /* 0x000fe400008f0eff */
[-C--:B------:R-:W-:Y:S02]  /*16170*/  IADD3 R128, P6, PT, R129, R2.reuse, RZ ;  /* 0x0000000281807210 */ /* 0x080fe40007fde0ff */
[----:B------:R-:W-:-:S02]  /*16180*/  IADD3 R136, P1, PT, R137, R2, RZ ;  /* 0x0000000289887210 */ /* 0x000fc40007f3e0ff */
[-C--:B------:R-:W-:Y:S02]  /*16190*/  LEA.HI.X.SX32 R81, R81, R3.reuse, 0x1, P3 ;  /* 0x0000000351517211 */ /* 0x080fe400018f0eff */
[-C--:B------:R-:W-:Y:S02]  /*161a0*/  IADD3 R142, P3, PT, R143, R2.reuse, RZ ;  /* 0x000000028f8e7210 */ /* 0x080fe40007f7e0ff */
[-C--:B------:R-:W-:Y:S02]  /*161b0*/  LEA.HI.X.SX32 R83, R83, R3.reuse, 0x1, P4 ;  /* 0x0000000353537211 */ /* 0x080fe400020f0eff */
[----:B------:R-:W-:Y:S02]  /*161c0*/  LEA.HI.X.SX32 R85, R85, R3, 0x1, P5 ;  /* 0x0000000355557211 */ /* 0x000fe400028f0eff */
[-C--:B------:R-:W-:Y:S02]  /*161d0*/  IADD3 R146, P4, PT, R147, R2.reuse, RZ ;  /* 0x0000000293927210 */ /* 0x080fe40007f9e0ff */
[----:B------:R-:W-:-:S02]  /*161e0*/  IADD3 R148, P5, PT, R149, R2, RZ ;  /* 0x0000000295947210 */ /* 0x000fc40007fbe0ff */
[-C--:B------:R-:W-:Y:S02]  /*161f0*/  LEA.HI.X.SX32 R79, R79, R3.reuse, 0x1, P2 ;  /* 0x000000034f4f7211 */ /* 0x080fe400010f0eff */
[-C--:B------:R-:W-:Y:S02]  /*16200*/  LEA.HI.X.SX32 R135, R135, R3.reuse, 0x1, P0 ;  /* 0x0000000387877211 */ /* 0x080fe400000f0eff */
[-C--:B------:R-:W-:Y:S02]  /*16210*/  IADD3 R140, P2, PT, R141, R2.reuse, RZ ;  /* 0x000000028d8c7210 */ /* 0x080fe40007f5e0ff */
[-C--:B------:R-:W-:Y:S02]  /*16220*/  LEA.HI.X.SX32 R129, R129, R3.reuse, 0x1, P6 ;  /* 0x0000000381817211 */ /* 0x080fe400030f0eff */
[----:B------:R-:W-:Y:S02]  /*16230*/  IADD3 R152, P0, PT, R153, R2, RZ ;  /* 0x0000000299987210 */ /* 0x000fe40007f1e0ff */
[----:B------:R-:W-:-:S02]  /*16240*/  LEA.HI.X.SX32 R137, R137, R3, 0x1, P1 ;  /* 0x0000000389897211 */ /* 0x000fc400008f0eff */
[-C--:B------:R-:W-:Y:S02]  /*16250*/  IADD3 R150, P6, PT, R151, R2.reuse, RZ ;  /* 0x0000000297967210 */ /* 0x080fe40007fde0ff */
[-C--:B------:R-:W-:Y:S02]  /*16260*/  IADD3 R156, P1, PT, R157, R2.reuse, RZ ;  /* 0x000000029d9c7210 */ /* 0x080fe40007f3e0ff */
[-C--:B------:R-:W-:Y:S02]  /*16270*/  LEA.HI.X.SX32 R143, R143, R3.reuse, 0x1, P3 ;  /* 0x000000038f8f7211 */ /* 0x080fe400018f0eff */
[----:B------:R-:W-:Y:S02]  /*16280*/  IADD3 R162, P3, PT, R163, R2, RZ ;  /* 0x00000002a3a27210 */ /* 0x000fe40007f7e0ff */
[-C--:B------:R-:W-:Y:S02]  /*16290*/  LEA.HI.X.SX32 R147, R147, R3.reuse, 0x1, P4 ;  /* 0x0000000393937211 */ /* 0x080fe400020f0eff */
[----:B------:R-:W-:-:S02]  /*162a0*/  LEA.HI.X.SX32 R149, R149, R3, 0x1, P5 ;  /* 0x0000000395957211 */ /* 0x000fc400028f0eff */
[-C--:B------:R-:W-:Y:S02]  /*162b0*/  IADD3 R164, P4, PT, R165, R2.reuse, RZ ;  /* 0x00000002a5a47210 */ /* 0x080fe40007f9e0ff */
[-C--:B------:R-:W-:Y:S02]  /*162c0*/  IADD3 R166, P5, PT, R167, R2.reuse, RZ ;  /* 0x00000002a7a67210 */ /* 0x080fe40007fbe0ff */
[-C--:B------:R-:W-:Y:S02]  /*162d0*/  LEA.HI.X.SX32 R141, R141, R3.reuse, 0x1, P2 ;  /* 0x000000038d8d7211 */ /* 0x080fe400010f0eff */
[-C--:B------:R-:W-:Y:S02]  /*162e0*/  LEA.HI.X.SX32 R153, R153, R3.reuse, 0x1, P0 ;  /* 0x0000000399997211 */ /* 0x080fe400000f0eff */
[----:B------:R-:W-:Y:S02]  /*162f0*/  IADD3 R158, P2, PT, R159, R2, RZ ;  /* 0x000000029f9e7210 */ /* 0x000fe40007f5e0ff */
[----:B------:R-:W-:-:S02]  /*16300*/  LEA.HI.X.SX32 R151, R151, R3, 0x1, P6 ;  /* 0x0000000397977211 */ /* 0x000fc400030f0eff */
[-C--:B------:R-:W-:Y:S02]  /*16310*/  IADD3 R86, P0, PT, R173, R2.reuse, RZ ;  /* 0x00000002ad567210 */ /* 0x080fe40007f1e0ff */
[-C--:B------:R-:W-:Y:S02]  /*16320*/  LEA.HI.X.SX32 R157, R157, R3.reuse, 0x1, P1 ;  /* 0x000000039d9d7211 */ /* 0x080fe400008f0eff */
[-C--:B------:R-:W-:Y:S02]  /*16330*/  IADD3 R168, P6, PT, R169, R2.reuse, RZ ;  /* 0x00000002a9a87210 */ /* 0x080fe40007fde0ff */
[-C--:B------:R-:W-:Y:S02]  /*16340*/  IADD3 R172, P1, PT, R175, R2.reuse, RZ ;  /* 0x00000002afac7210 */ /* 0x080fe40007f3e0ff */
[----:B------:R-:W-:Y:S02]  /*16350*/  LEA.HI.X.SX32 R163, R163, R3, 0x1, P3 ;  /* 0x00000003a3a37211 */ /* 0x000fe400018f0eff */
[----:B------:R-:W-:-:S02]  /*16360*/  IADD3 R174, P3, PT, R181, R2, RZ ;  /* 0x00000002b5ae7210 */ /* 0x000fc40007f7e0ff */
[-C--:B------:R-:W-:Y:S02]  /*16370*/  LEA.HI.X.SX32 R165, R165, R3.reuse, 0x1, P4 ;  /* 0x00000003a5a57211 */ /* 0x080fe400020f0eff */
[----:B------:R-:W-:Y:S02]  /*16380*/  LEA.HI.X.SX32 R167, R167, R3, 0x1, P5 ;  /* 0x00000003a7a77211 */ /* 0x000fe400028f0eff */
[----:B------:R-:W-:Y:S02]  /*16390*/  IADD3 R180, P4, PT, R193, R2, RZ ;  /* 0x00000002c1b47210 */ /* 0x000fe40007f9e0ff */
[----:B------:R-:W-:Y:S02]  /*163a0*/  IADD3 R190, P5, PT, R2, R191, RZ ;  /* 0x000000bf02be7210 */ /* 0x000fe40007fbe0ff */
[----:B------:R-:W-:Y:S02]  /*163b0*/  PRMT R197, R87, 0x9910, RZ ;  /* 0x0000991057c57816 */ /* 0x000fe400000000ff */
[----:B------:R-:W-:-:S02]  /*163c0*/  PRMT R88, R89, 0x9910, RZ ;  /* 0x0000991059587816 */ /* 0x000fc400000000ff */
[-C--:B------:R-:W-:Y:S02]  /*163d0*/  LEA.HI.X.SX32 R159, R159, R3.reuse, 0x1, P2 ;  /* 0x000000039f9f7211 */ /* 0x080fe400010f0eff */
[-C--:B--2---:R-:W-:Y:S02]  /*163e0*/  LEA.HI.X.SX32 R87, R173, R3.reuse, 0x1, P0 ;  /* 0x00000003ad577211 */ /* 0x084fe400000f0eff */
[-C--:B------:R-:W-:Y:S02]  /*163f0*/  IADD3 R176, P2, PT, R177, R2.reuse, RZ ;  /* 0x00000002b1b07210 */ /* 0x080fe40007f5e0ff */
[-C--:B------:R-:W-:Y:S02]  /*16400*/  LEA.HI.X.SX32 R169, R169, R3.reuse, 0x1, P6 ;  /* 0x00000003a9a97211 */ /* 0x080fe400030f0eff */
[----:B------:R-:W-:Y:S02]  /*16410*/  LEA.HI.X.SX32 R173, R175, R3, 0x1, P1 ;  /* 0x00000003afad7211 */ /* 0x000fe400008f0eff */
[----:B------:R-:W-:-:S02]  /*16420*/  IADD3 R2, P6, PT, R195, R2, RZ ;  /* 0x00000002c3027210 */ /* 0x000fc40007fde0ff */
[-C--:B------:R-:W-:Y:S02]  /*16430*/  LEA.HI.X.SX32 R175, R181, R3.reuse, 0x1, P3 ;  /* 0x00000003b5af7211 */ /* 0x080fe400018f0eff */
[-C--:B------:R-:W-:Y:S02]  /*16440*/  LEA.HI.X.SX32 R191, R191, R3.reuse, 0x1, P5 ;  /* 0x00000003bfbf7211 */ /* 0x080fe400028f0eff */
[----:B------:R-:W-:Y:S02]  /*16450*/  SHF.R.S32.HI R197, RZ, 0x8, R197 ;  /* 0x00000008ffc57819 */ /* 0x000fe400000114c5 */
[-C--:B------:R-:W-:Y:S01]  /*16460*/  LEA.HI.X.SX32 R181, R193, R3.reuse, 0x1, P4 ;  /* 0x00000003c1b57211 */ /* 0x080fe200020f0eff */
[----:B------:R-:W-:Y:S01]  /*16470*/  IMAD.MOV.U32 R193, RZ, RZ, R88 ;  /* 0x000000ffffc17224 */ /* 0x000fe200078e0058 */
[----:B------:R-:W-:Y:S01]  /*16480*/  LEA.HI.X.SX32 R177, R177, R3, 0x1, P2 ;  /* 0x00000003b1b17211 */ /* 0x000fe200010f0eff */
[----:B------:R0:W-:Y:S01]  /*16490*/  STG.E.U8 desc[UR26][R190.64], R197 ;  /* 0x000000c5be007986 */ /* 0x0001e2000c10111a */
[----:B------:R-:W-:-:S02]  /*164a0*/  PRMT R90, R95, 0x9910, RZ ;  /* 0x000099105f5a7816 */ /* 0x000fc400000000ff */
[----:B------:R-:W-:Y:S01]  /*164b0*/  LEA.HI.X.SX32 R3, R195, R3, 0x1, P6 ;  /* 0x00000003c3037211 */ /* 0x000fe200030f0eff */
[----:B------:R2:W-:Y:S01]  /*164c0*/  STG.E.U8 desc[UR26][R4.64], R89 ;  /* 0x0000005904007986 */ /* 0x0005e2000c10111a */
[----:B------:R-:W-:Y:S02]  /*164d0*/  PRMT R195, R91, 0x9910, RZ ;  /* 0x000099105bc37816 */ /* 0x000fe400000000ff */
[----:B------:R-:W-:Y:S02]  /*164e0*/  SHF.R.S32.HI R193, RZ, 0x8, R193 ;  /* 0x00000008ffc17819 */ /* 0x000fe400000114c1 */
[----:B------:R-:W-:Y:S02]  /*164f0*/  PRMT R88, R93, 0x9910, RZ ;  /* 0x000099105d587816 */ /* 0x000fe400000000ff */
[----:B------:R-:W-:Y:S01]  /*16500*/  SHF.R.S32.HI R195, RZ, 0x8, R195 ;  /* 0x00000008ffc37819 */ /* 0x000fe200000114c3 */
[----:B------:R3:W-:Y:S01]  /*16510*/  STG.E.U8 desc[UR26][R6.64], R193 ;  /* 0x000000c106007986 */ /* 0x0007e2000c10111a */
[----:B0-----:R-:W-:Y:S01]  /*16520*/  SHF.R.S32.HI R191, RZ, 0x8, R88 ;  /* 0x00000008ffbf7819 */ /* 0x001fe20000011458 */
[----:B--2---:R-:W-:-:S02]  /*16530*/  IMAD.MOV.U32 R5, RZ, RZ, R90 ;  /* 0x000000ffff057224 */ /* 0x004fc400078e005a */
[----:B------:R0:W-:Y:S01]  /*16540*/  STG.E.U8 desc[UR26][R8.64], R91 ;  /* 0x0000005b08007986 */ /* 0x0001e2000c10111a */
[----:B------:R-:W-:Y:S02]  /*16550*/  PRMT R4, R101, 0x9910, RZ ;  /* 0x0000991065047816 */ /* 0x000fe400000000ff */
[----:B------:R-:W-:Y:S01]  /*16560*/  SHF.R.S32.HI R5, RZ, 0x8, R5 ;  /* 0x00000008ff057819 */ /* 0x000fe20000011405 */
[----:B------:R2:W-:Y:S01]  /*16570*/  STG.E.U8 desc[UR26][R10.64], R195 ;  /* 0x000000c30a007986 */ /* 0x0005e2000c10111a */
[----:B---3--:R-:W-:-:S03]  /*16580*/  PRMT R7, R97, 0x9910, RZ ;  /* 0x0000991061077816 */ /* 0x008fc600000000ff */
[----:B------:R3:W-:Y:S01]  /*16590*/  STG.E.U8 desc[UR26][R12.64], R93 ;  /* 0x0000005d0c007986 */ /* 0x0007e2000c10111a */
[----:B------:R-:W-:Y:S02]  /*165a0*/  PRMT R6, R103, 0x9910, RZ ;  /* 0x0000991067067816 */ /* 0x000fe400000000ff */
[----:B------:R-:W-:Y:S01]  /*165b0*/  SHF.R.S32.HI R7, RZ, 0x8, R7 ;  /* 0x00000008ff077819 */ /* 0x000fe20000011407 */
[----:B------:R-:W-:Y:S01]  /*165c0*/  STG.E.U8 desc[UR26][R14.64], R191 ;  /* 0x000000bf0e007986 */ /* 0x000fe2000c10111a */
[----:B0-----:R-:W-:Y:S02]  /*165d0*/  PRMT R9, R99, 0x9910, RZ ;  /* 0x0000991063097816 */ /* 0x001fe400000000ff */
[----:B------:R-:W-:Y:S01]  /*165e0*/  PRMT R8, R187, 0x9910, RZ ;  /* 0x00009910bb087816 */ /* 0x000fe200000000ff */
[----:B------:R-:W-:Y:S01]  /*165f0*/  STG.E.U8 desc[UR26][R16.64], R95 ;  /* 0x0000005f10007986 */ /* 0x000fe2000c10111a */
[----:B------:R-:W-:Y:S01]  /*16600*/  SHF.R.S32.HI R9, RZ, 0x8, R9 ;  /* 0x00000008ff097819 */ /* 0x000fe20000011409 */
[----:B--2---:R-:W-:-:S02]  /*16610*/  IMAD.SHL.U32 R11, R133, 0x4, RZ ;  /* 0x00000004850b7824 */ /* 0x004fc400078e00ff */
[----:B------:R0:W-:Y:S01]  /*16620*/  STG.E.U8 desc[UR26][R18.64], R5 ;  /* 0x0000000512007986 */ /* 0x0001e2000c10111a */
[----:B---3--:R-:W2:Y:S03]  /*16630*/  LDC.64 R12, c[0x0][0x3a0] ;  /* 0x0000e800ff0c7b82 */ /* 0x008ea60000000a00 */
[----:B------:R-:W-:Y:S04]  /*16640*/  STG.E.U8 desc[UR26][R20.64], R97 ;  /* 0x0000006114007986 */ /* 0x000fe8000c10111a */
[----:B------:R3:W-:Y:S01]  /*16650*/  STG.E.U8 desc[UR26][R22.64], R7 ;  /* 0x0000000716007986 */ /* 0x0007e2000c10111a */
[----:B0-----:R-:W-:Y:S01]  /*16660*/  SHF.R.S32.HI R5, RZ, 0x8, R4 ;  /* 0x00000008ff057819 */ /* 0x001fe20000011404 */
[----:B------:R-:W-:Y:S01]  /*16670*/  IMAD.MOV.U32 R4, RZ, RZ, R6 ;  /* 0x000000ffff047224 */ /* 0x000fe200078e0006 */
[----:B------:R-:W-:Y:S01]  /*16680*/  PRMT R6, R105, 0x9910, RZ ;  /* 0x0000991069067816 */ /* 0x000fe200000000ff */
[----:B------:R-:W-:Y:S04]  /*16690*/  STG.E.U8 desc[UR26][R24.64], R99 ;  /* 0x0000006318007986 */ /* 0x000fe8000c10111a */
[----:B------:R0:W-:Y:S01]  /*166a0*/  STG.E.U8 desc[UR26][R26.64], R9 ;  /* 0x000000091a007986 */ /* 0x0001e2000c10111a */
[----:B---3--:R-:W-:Y:S01]  /*166b0*/  SHF.R.S32.HI R7, RZ, 0x8, R4 ;  /* 0x00000008ff077819 */ /* 0x008fe20000011404 */
[----:B------:R-:W-:Y:S01]  /*166c0*/  IMAD.MOV.U32 R4, RZ, RZ, R6 ;  /* 0x000000ffff047224 */ /* 0x000fe200078e0006 */
[----:B------:R-:W-:Y:S01]  /*166d0*/  PRMT R6, R107, 0x9910, RZ ;  /* 0x000099106b067816 */ /* 0x000fe200000000ff */
        /* <DEDUP_REMOVED lines=87> */
[----:B---3--:R-:W-:-:S02]  /*16c50*/  SHF.R.S32.HI R7, RZ, 0x8, R4 ;  /* 0x00000008ff077819 */ /* 0x008fc40000011404 */
[----:B------:R-:W-:Y:S01]  /*16c60*/  PRMT R4, R179, 0x9910, RZ ;  /* 0x00009910b3047816 */ /* 0x000fe200000000ff */
[----:B------:R-:W-:Y:S04]  /*16c70*/  STG.E.U8 desc[UR26][R150.64], R161 ;  /* 0x000000a196007986 */ /* 0x000fe8000c10111a */
[----:B------:R3:W-:Y:S01]  /*16c80*/  STG.E.U8 desc[UR26][R152.64], R5 ;  /* 0x0000000598007986 */ /* 0x0007e2000c10111a */
[----:B0-----:R-:W-:-:S03]  /*16c90*/  SHF.R.S32.HI R9, RZ, 0x8, R4 ;  /* 0x00000008ff097819 */ /* 0x001fc60000011404 */
[----:B------:R-:W-:Y:S01]  /*16ca0*/  STG.E.U8 desc[UR26][R156.64], R171 ;  /* 0x000000ab9c007986 */ /* 0x000fe2000c10111a */
[----:B------:R-:W-:-:S03]  /*16cb0*/  PRMT R4, R185, 0x9910, RZ ;  /* 0x00009910b9047816 */ /* 0x000fc600000000ff */
[----:B------:R0:W-:Y:S01]  /*16cc0*/  STG.E.U8 desc[UR26][R158.64], R7 ;  /* 0x000000079e007986 */ /* 0x0001e2000c10111a */
[----:B---3--:R-:W-:-:S03]  /*16cd0*/  IMAD.MOV.U32 R5, RZ, RZ, R6 ;  /* 0x000000ffff057224 */ /* 0x008fc600078e0006 */
[----:B------:R-:W-:Y:S01]  /*16ce0*/  STG.E.U8 desc[UR26][R162.64], R179 ;  /* 0x000000b3a2007986 */ /* 0x000fe2000c10111a */
[----:B------:R-:W-:Y:S01]  /*16cf0*/  IMAD.HI R6, R133, 0x4, RZ ;  /* 0x0000000485067827 */ /* 0x000fe200078e02ff */
[----:B------:R-:W-:Y:S02]  /*16d00*/  SHF.R.S32.HI R5, RZ, 0x8, R5 ;  /* 0x00000008ff057819 */ /* 0x000fe40000011405 */
[----:B------:R3:W-:Y:S01]  /*16d10*/  STG.E.U8 desc[UR26][R164.64], R9 ;  /* 0x00000009a4007986 */ /* 0x0007e2000c10111a */
[----:B0-----:R-:W-:-:S03]  /*16d20*/  SHF.R.S32.HI R7, RZ, 0x8, R4 ;  /* 0x00000008ff077819 */ /* 0x001fc60000011404 */
[----:B------:R-:W-:Y:S01]  /*16d30*/  STG.E.U8 desc[UR26][R166.64], R183 ;  /* 0x000000b7a6007986 */ /* 0x000fe2000c10111a */
[----:B------:R-:W-:-:S03]  /*16d40*/  PRMT R4, R189, 0x9910, RZ ;  /* 0x00009910bd047816 */ /* 0x000fc600000000ff */
[----:B------:R0:W-:Y:S04]  /*16d50*/  STG.E.U8 desc[UR26][R168.64], R5 ;  /* 0x00000005a8007986 */ /* 0x0001e8000c10111a */
[----:B------:R-:W-:Y:S01]  /*16d60*/  STG.E.U8 desc[UR26][R86.64], R185 ;  /* 0x000000b956007986 */ /* 0x000fe2000c10111a */
[----:B---3--:R-:W-:Y:S01]  /*16d70*/  IMAD.MOV.U32 R9, RZ, RZ, R4 ;  /* 0x000000ffff097224 */ /* 0x008fe200078e0004 */
[----:B--2---:R-:W-:Y:S02]  /*16d80*/  IADD3 R4, P0, P1, R11, UR6, R12 ;  /* 0x000000060b047c10 */ /* 0x004fe4000f91e00c */
[----:B------:R2:W-:Y:S02]  /*16d90*/  STG.E.U8 desc[UR26][R172.64], R7 ;  /* 0x00000007ac007986 */ /* 0x0005e4000c10111a */
[----:B------:R-:W-:-:S02]  /*16da0*/  SHF.R.S32.HI R9, RZ, 0x8, R9 ;  /* 0x00000008ff097819 */ /* 0x000fc40000011409 */
[----:B0-----:R-:W-:Y:S01]  /*16db0*/  IADD3.X R5, PT, PT, R6, UR5, R13, P0, P1 ;  /* 0x0000000506057c10 */ /* 0x001fe200087e240d */
[----:B------:R0:W-:Y:S04]  /*16dc0*/  STG.E.U8 desc[UR26][R176.64], R189 ;  /* 0x000000bdb0007986 */ /* 0x0001e8000c10111a */
[----:B------:R0:W-:Y:S01]  /*16dd0*/  STG.E.U8 desc[UR26][R174.64], R9 ;  /* 0x00000009ae007986 */ /* 0x0001e2000c10111a */
[----:B--2---:R-:W-:-:S03]  /*16de0*/  IMAD.MOV.U32 R7, RZ, RZ, R8 ;  /* 0x000000ffff077224 */ /* 0x004fc600078e0008 */
[----:B------:R0:W-:Y:S02]  /*16df0*/  STG.E.U8 desc[UR26][R180.64], R187 ;  /* 0x000000bbb4007986 */ /* 0x0001e4000c10111a */
[----:B------:R-:W-:-:S05]  /*16e00*/  SHF.R.S32.HI R7, RZ, 0x8, R7 ;  /* 0x00000008ff077819 */ /* 0x000fca0000011407 */
[----:B------:R0:W-:Y:S04]  /*16e10*/  STG.E.U8 desc[UR26][R2.64], R7 ;  /* 0x0000000702007986 */ /* 0x0001e8000c10111a */
[----:B------:R0:W-:Y:S01]  /*16e20*/  STG.E desc[UR26][R4.64], R0 ;  /* 0x0000000004007986 */ /* 0x0001e2000c10191a */
[----:B-1----:R-:W-:Y:S06]  /*16e30*/  BAR.SYNC.DEFER_BLOCKING 0x0 ;  /* 0x0000000000007b1d */ /* 0x002fec0000010000 */
[----:B------:R-:W-:Y:S05]  /*16e40*/  BRA.U UP0, `(.L_x_19) ;  /* 0x0000000100a07547 */ /* 0x000fea000b800000 */
[----:B------:R-:W1:Y:S01]  /*16e50*/  S2UR UR5, SR_CgaCtaId ;  /* 0x00000000000579c3 */ /* 0x000e620000008800 */
[----:B------:R-:W-:Y:S01]  /*16e60*/  NOP ;  /* 0x0000000000007918 */ /* 0x000fe20000000000 */
[----:B------:R-:W-:Y:S01]  /*16e70*/  UMOV UR4, 0x50 ;  /* 0x0000005000047882 */ /* 0x000fe20000000000 */
[----:B0-----:R-:W-:Y:S02]  /*16e80*/  IMAD.U32 R0, RZ, RZ, UR14 ;  /* 0x0000000eff007e24 */ /* 0x001fe4000f8e00ff */
[----:B------:R-:W-:Y:S02]  /*16e90*/  IMAD.MOV.U32 R3, RZ, RZ, 0xff ;  /* 0x000000ffff037424 */ /* 0x000fe400078e00ff */
[----:B------:R-:W-:Y:S01]  /*16ea0*/  IMAD.MOV.U32 R7, RZ, RZ, 0x1 ;  /* 0x00000001ff077424 */ /* 0x000fe200078e00ff */
[----:B------:R-:W-:-:S04]  /*16eb0*/  LOP3.LUT R0, R0, 0xffff, RZ, 0xc0, !PT ;  /* 0x0000ffff00007812 */ /* 0x000fc800078ec0ff */
[----:B------:R-:W-:-:S05]  /*16ec0*/  SHF.R.U32.HI R0, RZ, 0x5, R0 ;  /* 0x00000005ff007819 */ /* 0x000fca0000011600 */
[----:B------:R-:W-:Y:S01]  /*16ed0*/  VIADD R2, R0, 0x10 ;  /* 0x0000001000027836 */ /* 0x000fe20000000000 */
[----:B------:R-:W-:Y:S01]  /*16ee0*/  SHF.L.U32 R0, R3, R0, RZ ;  /* 0x0000000003007219 */ /* 0x000fe200000006ff */
[----:B-1----:R-:W-:-:S03]  /*16ef0*/  ULEA UR6, UR5, UR4, 0x18 ;  /* 0x0000000405067291 */ /* 0x002fc6000f8ec0ff */
[----:B------:R-:W-:-:S04]  /*16f00*/  SHF.L.U32 R3, R7, R2, RZ ;  /* 0x0000000207037219 */ /* 0x000fc800000006ff */
[----:B------:R-:W-:Y:S02]  /*16f10*/  LOP3.LUT R0, R3, R0, RZ, 0xfc, !PT ;  /* 0x0000000003007212 */ /* 0x000fe400078efcff */
[----:B------:R-:W0:Y:S02]  /*16f20*/  LDS R5, [UR6] ;  /* 0x00000006ff057984 */ /* 0x000e240008000800 */
[C---:B------:R-:W-:Y:S02]  /*16f30*/  LOP3.LUT R2, R0.reuse, 0xffff, RZ, 0xc0, !PT ;  /* 0x0000ffff00027812 */ /* 0x040fe400078ec0ff */
[----:B0-----:R-:W-:-:S04]  /*16f40*/  LOP3.LUT R3, R0, 0xffff, R5, 0x80, !PT ;  /* 0x0000ffff00037812 */ /* 0x001fc800078e8005 */
[----:B------:R-:W-:-:S13]  /*16f50*/  ISETP.NE.AND P0, PT, R3, R2, PT ;  /* 0x000000020300720c */ /* 0x000fda0003f05270 */
[----:B------:R-:W-:Y:S05]  /*16f60*/  @P0 BRA `(.L_x_20) ;  /* 0x0000000000500947 */ /* 0x000fea0003800000 */
[----:B------:R-:W-:Y:S02]  /*16f70*/  SHF.R.U32.HI R5, RZ, 0x10, R5 ;  /* 0x00000010ff057819 */ /* 0x000fe40000011605 */
[----:B------:R-:W-:-:S04]  /*16f80*/  SHF.R.U32.HI R2, RZ, 0x10, R0 ;  /* 0x00000010ff027819 */ /* 0x000fc80000011600 */
[----:B------:R-:W-:-:S04]  /*16f90*/  LOP3.LUT R5, R5, R2, RZ, 0xc0, !PT ;  /* 0x0000000205057212 */ /* 0x000fc800078ec0ff */
[----:B------:R-:W-:-:S13]  /*16fa0*/  ISETP.NE.AND P0, PT, R5, R2, PT ;  /* 0x000000020500720c */ /* 0x000fda0003f05270 */
[----:B------:R-:W-:Y:S05]  /*16fb0*/  @P0 BRA `(.L_x_21) ;  /* 0x0000000000300947 */ /* 0x000fea0003800000 */
[----:B------:R-:W-:Y:S01]  /*16fc0*/  R2UR UR4, R0 ;  /* 0x00000000000472ca */ /* 0x000fe200000e0000 */
[----:B------:R-:W-:Y:S01]  /*16fd0*/  VOTEU.ANY UR5, UPT, PT ;  /* 0x0000000000057886 */ /* 0x000fe200038e0100 */
[----:B------:R-:W0:Y:S01]  /*16fe0*/  S2R R0, SR_LANEID ;  /* 0x0000000000007919 */ /* 0x000e220000000000 */
[----:B------:R-:W-:-:S10]  /*16ff0*/  UFLO.U32 UR5, UR5 ;  /* 0x00000005000572bd */ /* 0x000fd400080e0000 */
[----:B------:R-:W-:-:S06]  /*17000*/  ULOP3.LUT UR4, URZ, UR4, URZ, 0x33, !UPT ;  /* 0x00000004ff047292 */ /* 0x000fcc000f8e33ff */
[----:B------:R-:W-:-:S04]  /*17010*/  IMAD.U32 R2, RZ, RZ, UR4 ;  /* 0x00000004ff027e24 */ /* 0x000fc8000f8e00ff */
[----:B------:R-:W1:Y:S02]  /*17020*/  REDUX UR7, R2 ;  /* 0x00000000020773c4 */ /* 0x000e640000000000 */
[----:B------:R2:W-:Y:S01]  /*17030*/  UTCATOMSWS.AND URZ, UR4 ;  /* 0x0000000400ff79e3 */ /* 0x0005e20008000000 */
[----:B0-----:R-:W-:Y:S01]  /*17040*/  ISETP.EQ.U32.AND P0, PT, R0, UR5, PT ;  /* 0x0000000500007c0c */ /* 0x001fe2000bf02070 */
[----:B-1----:R-:W-:-:S12]  /*17050*/  IMAD.U32 R0, RZ, RZ, UR7 ;  /* 0x00000007ff007e24 */ /* 0x002fd8000f8e00ff */
[----:B------:R2:W-:Y:S01]  /*17060*/  @P0 ATOMS.AND RZ, [UR6], R0 ;  /* 0x00000000ffff098c */ /* 0x0005e2000a800006 */
[----:B------:R-:W-:Y:S05]  /*17070*/  BRA `(.L_x_19) ;  /* 0x0000000000147947 */ /* 0x000fea0003800000 */
.L_x_21:
[----:B------:R-:W-:-:S07]  /*17080*/  MOV R2, 0x170a0 ;  /* 0x000170a000027802 */ /* 0x000fce0000000f00 */
[----:B------:R-:W-:Y:S05]  /*17090*/  CALL.REL.NOINC `($__internal_0_$__cuda_sm10x_tcgen05_guardrail_trap_col_being_dealloced_not_returned_by_alloc) ;  /* 0x0000000000487944 */ /* 0x000fea0003c00000 */
[----:B------:R-:W-:Y:S05]  /*170a0*/  BRA `(.L_x_19) ;  /* 0x0000000000087947 */ /* 0x000fea0003800000 */
.L_x_20:
[----:B------:R-:W-:-:S07]  /*170b0*/  MOV R2, 0x170d0 ;  /* 0x000170d000027802 */ /* 0x000fce0000000f00 */
[----:B------:R-:W-:Y:S05]  /*170c0*/  CALL.REL.NOINC `($__internal_2_$__cuda_sm10x_tcgen05_guardrail_trap_unallocated_columns_being_dealloced) ;  /* 0x0000000000547944 */ /* 0x000fea0003c00000 */
.L_x_19:
[----:B------:R-:W-:Y:S01]  /*170d0*/  NOP ;  /* 0x0000000000007918 */ /* 0x000fe20000000000 */
[----:B--2---:R-:W-:Y:S05]  /*170e0*/  EXIT ;  /* 0x000000000000794d */ /* 0x004fea0003800000 */
.L_x_8:
[----:B------:R-:W1:Y:S02]  /*170f0*/  SYNCS.PHASECHK.TRANS64.TRYWAIT P2, [UR13+0x8000], RZ ;  /* 0x008000ffff0075a7 */ /* 0x000e64000804110d */
[----:B-1----:R-:W-:Y:S05]  /*17100*/  @!P2 BRA `(.L_x_8) ;  /* 0xfffffffc00f8a947 */ /* 0x002fea000383ffff */
[----:B------:R-:W-:Y:S05]  /*17110*/  BRA `(.L_x_7) ;  /* 0xfffffec800e87947 */ /* 0x000fea000383ffff */
.L_x_13:
[----:B------:R-:W1:Y:S02]  /*17120*/  SYNCS.PHASECHK.TRANS64.TRYWAIT P0, [UR13+0xc010], RZ ;  /* 0x00c010ffff0075a7 */ /* 0x000e64000800110d */
[----:B-1----:R-:W-:Y:S05]  /*17130*/  @!P0 BRA `(.L_x_13) ;  /* 0xfffffffc00f88947 */ /* 0x002fea000383ffff */
[----:B------:R-:W-:Y:S05]  /*17140*/  BRA `(.L_x_22) ;  /* 0xffffff5c00747947 */ /* 0x000fea000383ffff */
.L_x_14:
[----:B------:R-:W-:-:S04]  /*17150*/  IMAD.U32 R32, RZ, RZ, UR6 ;  /* 0x00000006ff207e24 */ /* 0x000fc8000f8e00ff */
[----:B------:R-:W0:Y:S02]  /*17160*/  SYNCS.PHASECHK.TRANS64.TRYWAIT P0, [UR10], R32 ;  /* 0x00000020ff0075a7 */ /* 0x000e24000800110a */
[----:B0-----:R-:W-:Y:S05]  /*17170*/  @!P0 BRA `(.L_x_14) ;  /* 0xfffffffc00f48947 */ /* 0x001fea000383ffff */
[----:B------:R-:W-:Y:S05]  /*17180*/  BRA `(.L_x_23) ;  /* 0xffffff9800847947 */ /* 0x000fea000383ffff */
.L_x_18:
[----:B------:R-:W1:Y:S02]  /*17190*/  SYNCS.PHASECHK.TRANS64.TRYWAIT P0, [UR10], R0 ;  /* 0x00000000ff0075a7 */ /* 0x000e64000800110a */
[----:B-1----:R-:W-:Y:S05]  /*171a0*/  @!P0 BRA `(.L_x_18) ;  /* 0xfffffffc00f88947 */ /* 0x002fea000383ffff */
[----:B------:R-:W-:Y:S05]  /*171b0*/  BRA `(.L_x_17) ;  /* 0xffffffd400607947 */ /* 0x000fea000383ffff */
        .weak           $__internal_0_$__cuda_sm10x_tcgen05_guardrail_trap_col_being_dealloced_not_returned_by_alloc
        .type           $__internal_0_$__cuda_sm10x_tcgen05_guardrail_trap_col_being_dealloced_not_returned_by_alloc,@function
        .size           $__internal_0_$__cuda_sm10x_tcgen05_guardrail_trap_col_being_dealloced_not_returned_by_alloc,($__internal_1_$__cuda_sm10x_tcgen05_guardrail_trap_phase_invalid_during_alloc - $__internal_0_$__cuda_sm10x_tcgen05_guardrail_trap_col_being_dealloced_not_returned_by_alloc)
$__internal_0_$__cuda_sm10x_tcgen05_guardrail_trap_col_being_dealloced_not_returned_by_alloc:
[----:B------:R-:W-:Y:S05]  /*171c0*/  BPT.TRAP 0x1 ;  /* 0x000000040000795c */ /* 0x000fea0000300000 */
[----:B------:R-:W-:-:S04]  /*171d0*/  IMAD.MOV.U32 R3, RZ, RZ, 0x0 ;  /* 0x00000000ff037424 */ /* 0x000fc800078e00ff */
[----:B------:R-:W-:Y:S05]  /*171e0*/  RET.REL.NODEC R2 `(attn_fwd) ;  /* 0xfffffe8c02847950 */ /* 0x000fea0003c3ffff */
        .weak           $__internal_1_$__cuda_sm10x_tcgen05_guardrail_trap_phase_invalid_during_alloc
        .type           $__internal_1_$__cuda_sm10x_tcgen05_guardrail_trap_phase_invalid_during_alloc,@function
        .size           $__internal_1_$__cuda_sm10x_tcgen05_guardrail_trap_phase_invalid_during_alloc,($__internal_2_$__cuda_sm10x_tcgen05_guardrail_trap_unallocated_columns_being_dealloced - $__internal_1_$__cuda_sm10x_tcgen05_guardrail_trap_phase_invalid_during_alloc)
$__internal_1_$__cuda_sm10x_tcgen05_guardrail_trap_phase_invalid_during_alloc:
[----:B------:R-:W-:Y:S05]  /*171f0*/  BPT.TRAP 0x1 ;  /* 0x000000040000795c */ /* 0x000fea0000300000 */
[----:B------:R-:W-:-:S04]  /*17200*/  IMAD.MOV.U32 R3, RZ, RZ, 0x0 ;  /* 0x00000000ff037424 */ /* 0x000fc800078e00ff */
[----:B------:R-:W-:Y:S05]  /*17210*/  RET.REL.NODEC R2 `(attn_fwd) ;  /* 0xfffffe8c02787950 */ /* 0x000fea0003c3ffff */
        .weak           $__internal_2_$__cuda_sm10x_tcgen05_guardrail_trap_unallocated_columns_being_dealloced
        .type           $__internal_2_$__cuda_sm10x_tcgen05_guardrail_trap_unallocated_columns_being_dealloced,@function
        .size           $__internal_2_$__cuda_sm10x_tcgen05_guardrail_trap_unallocated_columns_being_dealloced,(.L_x_27 - $__internal_2_$__cuda_sm10x_tcgen05_guardrail_trap_unallocated_columns_being_dealloced)
$__internal_2_$__cuda_sm10x_tcgen05_guardrail_trap_unallocated_columns_being_dealloced:
[----:B------:R-:W-:Y:S05]  /*17220*/  BPT.TRAP 0x1 ;  /* 0x000000040000795c */ /* 0x000fea0000300000 */
[----:B------:R-:W-:-:S04]  /*17230*/  IMAD.MOV.U32 R3, RZ, RZ, 0x0 ;  /* 0x00000000ff037424 */ /* 0x000fc800078e00ff */
[----:B------:R-:W-:Y:S05]  /*17240*/  RET.REL.NODEC R2 `(attn_fwd) ;  /* 0xfffffe8c026c7950 */ /* 0x000fea0003c3ffff */
.L_x_24:
[----:B------:R-:W-:-:S00]  /*17250*/  BRA `(.L_x_24) ;  /* 0xfffffffc00fc7947 */ /* 0x000fc0000383ffff */
[----:B------:R-:W-:-:S00]  /*17260*/  NOP ;  /* 0x0000000000007918 */ /* 0x000fc00000000000 */
        /* <DEDUP_REMOVED lines=9> */
.L_x_27:


//--------------------- .nv.global.init           --------------------------
	.section	.nv.global.init,"aw",@progbits
.nv.global.init:
	.type		_$_str,@object
	.size		_$_str,(.L_3 - _$_str)
_$_str:
        /*0000*/ 	.byte	0x5f, 0x5f, 0x43, 0x55, 0x44, 0x41, 0x5f, 0x46, 0x54, 0x5a, 0x00
.L_3:


//--------------------- .nv.shared.attn_fwd       --------------------------
	.section	.nv.shared.attn_fwd,"aw",@nobits
	.sectionflags	@""
	.align	16
	.zero		1024


//--------------------- .nv.shared.reserved.0     --------------------------
	.section	.nv.shared.reserved.0,"aw",@nobits
	.align	8
	.weak		__nv_reservedSMEM_offset_0_alias
	.size		__nv_reservedSMEM_offset_0_alias, 0, 64
	.other		__nv_reservedSMEM_offset_0_alias,@"STO_CUDA_RESERVED_SHARED STV_DEFAULT"
__nv_reservedSMEM_offset_0_alias:
	.zero		0
.nv.shared.reserved.0:
	.zero		64
	.weak		__nv_reservedSMEM_allocation_phase
	.type		__nv_reservedSMEM_allocation_phase,@object
	.size		__nv_reservedSMEM_allocation_phase,(.L_0 - __nv_reservedSMEM_allocation_phase)
__nv_reservedSMEM_allocation_phase:
	.zero		1
.L_0:
	.zero		7
	.weak		__nv_reservedSMEM_devtool_atexit_pc
	.type		__nv_reservedSMEM_devtool_atexit_pc,@object
	.size		__nv_reservedSMEM_devtool_atexit_pc,(__nv_reservedSMEM_allocation_mask - __nv_reservedSMEM_devtool_atexit_pc)
__nv_reservedSMEM_devtool_atexit_pc:
	.zero		8
	.weak		__nv_reservedSMEM_allocation_mask
	.type		__nv_reservedSMEM_allocation_mask,@object
	.size		__nv_reservedSMEM_allocation_mask,(.L_2 - __nv_reservedSMEM_allocation_mask)
__nv_reservedSMEM_allocation_mask:
	.zero		4
.L_2:


//--------------------- .nv.constant0.attn_fwd    --------------------------
	.section	.nv.constant0.attn_fwd,"a",@progbits
	.sectionflags	@""
	.align	4
.nv.constant0.attn_fwd:
	.zero		1032


//--------------------- SYMBOLS --------------------------

	.type		.nv.reservedSmem.offset0,@object
	.size		.nv.reservedSmem.offset0,0x4
	.type		.nv.reservedSmem.cap,@object
	.size		.nv.reservedSmem.cap,0x4
